	.target	sm_80

	.elftype	@"ET_EXEC"


//--------------------- .note.nv.tkinfo           --------------------------
	.section	.note.nv.tkinfo,"",@"SHT_NOTE"
	.sectionflags	@"SHF_NOTE_NV_TKINFO"
	.tkinfo
        /*0018*/ 	.word	0x00000002
        /*0030*/ 	.string	""
        /*0030*/ 	.string	"ptxas"
        /*0030*/ 	.string	"Cuda compilation tools, release 13.0, V13.0.88"
        /*0030*/ 	.string	"Build cuda_13.0.r13.0/compiler.36424714_0"
        /*0030*/ 	.string	"-arch sm_80 -m 64 "



//--------------------- .note.nv.cuinfo           --------------------------
	.section	.note.nv.cuinfo,"",@"SHT_NOTE"
	.sectionflags	@"SHF_NOTE_NV_CUINFO"
        /*0018*/ 	.short	0x0002
        /*001a*/ 	.short	0x0050
        /*001c*/ 	.short	0x0082
	.zero		2


//--------------------- .nv.info                  --------------------------
	.section	.nv.info,"",@"SHT_CUDA_INFO"
	.align	4


	//----- nvinfo : EIATTR_REGCOUNT
	.align		4
        /*0000*/ 	.byte	0x04, 0x2f
        /*0002*/ 	.short	(.L_30 - .L_29)
	.align		4
.L_29:
        /*0004*/ 	.word	index@(_ZN2at6native54_GLOBAL__N__f6d41790_21_PhiloxDistribution_cu_0636f2c124philox_single_key_kernelIdZZZZNS0_21_philox_uniform_cuda_ERNS_6TensorERKS3_ddENKUlvE_clEvENKUlvE_clEvENKUlvE_clEvEUlmmE_ZZZNS0_21_philox_uniform_cuda_ES4_S6_ddENKS7_clEvENKS8_clEvEUlT_E_EEvPSB_PKmlT0_T1_)
        /*0008*/ 	.word	0x00000020


	//----- nvinfo : EIATTR_FRAME_SIZE
	.align		4
.L_30:
        /*000c*/ 	.byte	0x04, 0x11
        /*000e*/ 	.short	(.L_32 - .L_31)
	.align		4
.L_31:
        /*0010*/ 	.word	index@(_ZN2at6native54_GLOBAL__N__f6d41790_21_PhiloxDistribution_cu_0636f2c124philox_single_key_kernelIdZZZZNS0_21_philox_uniform_cuda_ERNS_6TensorERKS3_ddENKUlvE_clEvENKUlvE_clEvENKUlvE_clEvEUlmmE_ZZZNS0_21_philox_uniform_cuda_ES4_S6_ddENKS7_clEvENKS8_clEvEUlT_E_EEvPSB_PKmlT0_T1_)
        /*0014*/ 	.word	0x00000010


	//----- nvinfo : EIATTR_REGCOUNT
	.align		4
.L_32:
        /*0018*/ 	.byte	0x04, 0x2f
        /*001a*/ 	.short	(.L_34 - .L_33)
	.align		4
.L_33:
        /*001c*/ 	.word	index@(_ZN2at6native54_GLOBAL__N__f6d41790_21_PhiloxDistribution_cu_0636f2c123philox_multi_key_kernelIdZZZZNS0_21_philox_uniform_cuda_ERNS_6TensorERKS3_ddENKUlvE_clEvENKUlvE_clEvENKUlvE_clEvEUlmmE_ZZZNS0_21_philox_uniform_cuda_ES4_S6_ddENKS7_clEvENKS8_clEvEUlT_E_EEvPSB_PKmllT0_T1_16OffsetCalculatorILi1EjLb0EE)
        /*0020*/ 	.word	0x00000016


	//----- nvinfo : EIATTR_FRAME_SIZE
	.align		4
.L_34:
        /*0024*/ 	.byte	0x04, 0x11
        /*0026*/ 	.short	(.L_36 - .L_35)
	.align		4
.L_35:
        /*0028*/ 	.word	index@($__internal_9_$__cuda_sm20_div_s64)
        /*002c*/ 	.word	0x00000000


	//----- nvinfo : EIATTR_FRAME_SIZE
	.align		4
.L_36:
        /*0030*/ 	.byte	0x04, 0x11
        /*0032*/ 	.short	(.L_38 - .L_37)
	.align		4
.L_37:
        /*0034*/ 	.word	index@(_ZN2at6native54_GLOBAL__N__f6d41790_21_PhiloxDistribution_cu_0636f2c123philox_multi_key_kernelIdZZZZNS0_21_philox_uniform_cuda_ERNS_6TensorERKS3_ddENKUlvE_clEvENKUlvE_clEvENKUlvE_clEvEUlmmE_ZZZNS0_21_philox_uniform_cuda_ES4_S6_ddENKS7_clEvENKS8_clEvEUlT_E_EEvPSB_PKmllT0_T1_16OffsetCalculatorILi1EjLb0EE)
        /*0038*/ 	.word	0x00000000


	//----- nvinfo : EIATTR_REGCOUNT
	.align		4
.L_38:
        /*003c*/ 	.byte	0x04, 0x2f
        /*003e*/ 	.short	(.L_40 - .L_39)
	.align		4
.L_39:
        /*0040*/ 	.word	index@(_ZN2at6native54_GLOBAL__N__f6d41790_21_PhiloxDistribution_cu_0636f2c124philox_single_key_kernelIfZZZZNS0_21_philox_uniform_cuda_ERNS_6TensorERKS3_ddENKUlvE_clEvENKUlvE0_clEvENKUlvE_clEvEUlmmE0_ZZZNS0_21_philox_uniform_cuda_ES4_S6_ddENKS7_clEvENKS8_clEvEUlT_E_EEvPSB_PKmlT0_T1_)
        /*0044*/ 	.word	0x0000001d


	//----- nvinfo : EIATTR_FRAME_SIZE
	.align		4
.L_40:
        /*0048*/ 	.byte	0x04, 0x11
        /*004a*/ 	.short	(.L_42 - .L_41)
	.align		4
.L_41:
        /*004c*/ 	.word	index@(_ZN2at6native54_GLOBAL__N__f6d41790_21_PhiloxDistribution_cu_0636f2c124philox_single_key_kernelIfZZZZNS0_21_philox_uniform_cuda_ERNS_6TensorERKS3_ddENKUlvE_clEvENKUlvE0_clEvENKUlvE_clEvEUlmmE0_ZZZNS0_21_philox_uniform_cuda_ES4_S6_ddENKS7_clEvENKS8_clEvEUlT_E_EEvPSB_PKmlT0_T1_)
        /*0050*/ 	.word	0x00000000


	//----- nvinfo : EIATTR_REGCOUNT
	.align		4
.L_42:
        /*0054*/ 	.byte	0x04, 0x2f
        /*0056*/ 	.short	(.L_44 - .L_43)
	.align		4
.L_43:
        /*0058*/ 	.word	index@(_ZN2at6native54_GLOBAL__N__f6d41790_21_PhiloxDistribution_cu_0636f2c123philox_multi_key_kernelIfZZZZNS0_21_philox_uniform_cuda_ERNS_6TensorERKS3_ddENKUlvE_clEvENKUlvE0_clEvENKUlvE_clEvEUlmmE0_ZZZNS0_21_philox_uniform_cuda_ES4_S6_ddENKS7_clEvENKS8_clEvEUlT_E_EEvPSB_PKmllT0_T1_16OffsetCalculatorILi1EjLb0EE)
        /*005c*/ 	.word	0x00000013


	//----- nvinfo : EIATTR_FRAME_SIZE
	.align		4
.L_44:
        /*0060*/ 	.byte	0x04, 0x11
        /*0062*/ 	.short	(.L_46 - .L_45)
	.align		4
.L_45:
        /*0064*/ 	.word	index@($__internal_8_$__cuda_sm20_div_s64)
        /*0068*/ 	.word	0x00000000


	//----- nvinfo : EIATTR_FRAME_SIZE
	.align		4
.L_46:
        /*006c*/ 	.byte	0x04, 0x11
        /*006e*/ 	.short	(.L_48 - .L_47)
	.align		4
.L_47:
        /*0070*/ 	.word	index@(_ZN2at6native54_GLOBAL__N__f6d41790_21_PhiloxDistribution_cu_0636f2c123philox_multi_key_kernelIfZZZZNS0_21_philox_uniform_cuda_ERNS_6TensorERKS3_ddENKUlvE_clEvENKUlvE0_clEvENKUlvE_clEvEUlmmE0_ZZZNS0_21_philox_uniform_cuda_ES4_S6_ddENKS7_clEvENKS8_clEvEUlT_E_EEvPSB_PKmllT0_T1_16OffsetCalculatorILi1EjLb0EE)
        /*0074*/ 	.word	0x00000000


	//----- nvinfo : EIATTR_REGCOUNT
	.align		4
.L_48:
        /*0078*/ 	.byte	0x04, 0x2f
        /*007a*/ 	.short	(.L_50 - .L_49)
	.align		4
.L_49:
        /*007c*/ 	.word	index@(_ZN2at6native54_GLOBAL__N__f6d41790_21_PhiloxDistribution_cu_0636f2c124philox_single_key_kernelIN3c104HalfEZZZZNS0_21_philox_uniform_cuda_ERNS_6TensorERKS5_ddENKUlvE_clEvENKUlvE1_clEvENKUlvE_clEvEUlmmE0_ZZZNS0_21_philox_uniform_cuda_ES6_S8_ddENKS9_clEvENKSA_clEvEUlT_E_EEvPSD_PKmlT0_T1_)
        /*0080*/ 	.word	0x0000001e


	//----- nvinfo : EIATTR_FRAME_SIZE
	.align		4
.L_50:
        /*0084*/ 	.byte	0x04, 0x11
        /*0086*/ 	.short	(.L_52 - .L_51)
	.align		4
.L_51:
        /*0088*/ 	.word	index@(_ZN2at6native54_GLOBAL__N__f6d41790_21_PhiloxDistribution_cu_0636f2c124philox_single_key_kernelIN3c104HalfEZZZZNS0_21_philox_uniform_cuda_ERNS_6TensorERKS5_ddENKUlvE_clEvENKUlvE1_clEvENKUlvE_clEvEUlmmE0_ZZZNS0_21_philox_uniform_cuda_ES6_S8_ddENKS9_clEvENKSA_clEvEUlT_E_EEvPSD_PKmlT0_T1_)
        /*008c*/ 	.word	0x00000000


	//----- nvinfo : EIATTR_REGCOUNT
	.align		4
.L_52:
        /*0090*/ 	.byte	0x04, 0x2f
        /*0092*/ 	.short	(.L_54 - .L_53)
	.align		4
.L_53:
        /*0094*/ 	.word	index@(_ZN2at6native54_GLOBAL__N__f6d41790_21_PhiloxDistribution_cu_0636f2c123philox_multi_key_kernelIN3c104HalfEZZZZNS0_21_philox_uniform_cuda_ERNS_6TensorERKS5_ddENKUlvE_clEvENKUlvE1_clEvENKUlvE_clEvEUlmmE0_ZZZNS0_21_philox_uniform_cuda_ES6_S8_ddENKS9_clEvENKSA_clEvEUlT_E_EEvPSD_PKmllT0_T1_16OffsetCalculatorILi1EjLb0EE)
        /*0098*/ 	.word	0x00000013


	//----- nvinfo : EIATTR_FRAME_SIZE
	.align		4
.L_54:
        /*009c*/ 	.byte	0x04, 0x11
        /*009e*/ 	.short	(.L_56 - .L_55)
	.align		4
.L_55:
        /*00a0*/ 	.word	index@($__internal_7_$__cuda_sm20_div_s64)
        /*00a4*/ 	.word	0x00000000


	//----- nvinfo : EIATTR_FRAME_SIZE
	.align		4
.L_56:
        /*00a8*/ 	.byte	0x04, 0x11
        /*00aa*/ 	.short	(.L_58 - .L_57)
	.align		4
.L_57:
        /*00ac*/ 	.word	index@(_ZN2at6native54_GLOBAL__N__f6d41790_21_PhiloxDistribution_cu_0636f2c123philox_multi_key_kernelIN3c104HalfEZZZZNS0_21_philox_uniform_cuda_ERNS_6TensorERKS5_ddENKUlvE_clEvENKUlvE1_clEvENKUlvE_clEvEUlmmE0_ZZZNS0_21_philox_uniform_cuda_ES6_S8_ddENKS9_clEvENKSA_clEvEUlT_E_EEvPSD_PKmllT0_T1_16OffsetCalculatorILi1EjLb0EE)
        /*00b0*/ 	.word	0x00000000


	//----- nvinfo : EIATTR_REGCOUNT
	.align		4
.L_58:
        /*00b4*/ 	.byte	0x04, 0x2f
        /*00b6*/ 	.short	(.L_60 - .L_59)
	.align		4
.L_59:
        /*00b8*/ 	.word	index@(_ZN2at6native54_GLOBAL__N__f6d41790_21_PhiloxDistribution_cu_0636f2c124philox_single_key_kernelIN3c108BFloat16EZZZZNS0_21_philox_uniform_cuda_ERNS_6TensorERKS5_ddENKUlvE_clEvENKUlvE2_clEvENKUlvE_clEvEUlmmE0_ZZZNS0_21_philox_uniform_cuda_ES6_S8_ddENKS9_clEvENKSA_clEvEUlT_E_EEvPSD_PKmlT0_T1_)
        /*00bc*/ 	.word	0x0000001e


	//----- nvinfo : EIATTR_FRAME_SIZE
	.align		4
.L_60:
        /*00c0*/ 	.byte	0x04, 0x11
        /*00c2*/ 	.short	(.L_62 - .L_61)
	.align		4
.L_61:
        /*00c4*/ 	.word	index@(_ZN2at6native54_GLOBAL__N__f6d41790_21_PhiloxDistribution_cu_0636f2c124philox_single_key_kernelIN3c108BFloat16EZZZZNS0_21_philox_uniform_cuda_ERNS_6TensorERKS5_ddENKUlvE_clEvENKUlvE2_clEvENKUlvE_clEvEUlmmE0_ZZZNS0_21_philox_uniform_cuda_ES6_S8_ddENKS9_clEvENKSA_clEvEUlT_E_EEvPSD_PKmlT0_T1_)
        /*00c8*/ 	.word	0x00000010


	//----- nvinfo : EIATTR_REGCOUNT
	.align		4
.L_62:
        /*00cc*/ 	.byte	0x04, 0x2f
        /*00ce*/ 	.short	(.L_64 - .L_63)
	.align		4
.L_63:
        /*00d0*/ 	.word	index@(_ZN2at6native54_GLOBAL__N__f6d41790_21_PhiloxDistribution_cu_0636f2c123philox_multi_key_kernelIN3c108BFloat16EZZZZNS0_21_philox_uniform_cuda_ERNS_6TensorERKS5_ddENKUlvE_clEvENKUlvE2_clEvENKUlvE_clEvEUlmmE0_ZZZNS0_21_philox_uniform_cuda_ES6_S8_ddENKS9_clEvENKSA_clEvEUlT_E_EEvPSD_PKmllT0_T1_16OffsetCalculatorILi1EjLb0EE)
        /*00d4*/ 	.word	0x00000013


	//----- nvinfo : EIATTR_FRAME_SIZE
	.align		4
.L_64:
        /*00d8*/ 	.byte	0x04, 0x11
        /*00da*/ 	.short	(.L_66 - .L_65)
	.align		4
.L_65:
        /*00dc*/ 	.word	index@($__internal_6_$__cuda_sm20_div_s64)
        /*00e0*/ 	.word	0x00000000


	//----- nvinfo : EIATTR_FRAME_SIZE
	.align		4
.L_66:
        /*00e4*/ 	.byte	0x04, 0x11
        /*00e6*/ 	.short	(.L_68 - .L_67)
	.align		4
.L_67:
        /*00e8*/ 	.word	index@(_ZN2at6native54_GLOBAL__N__f6d41790_21_PhiloxDistribution_cu_0636f2c123philox_multi_key_kernelIN3c108BFloat16EZZZZNS0_21_philox_uniform_cuda_ERNS_6TensorERKS5_ddENKUlvE_clEvENKUlvE2_clEvENKUlvE_clEvEUlmmE0_ZZZNS0_21_philox_uniform_cuda_ES6_S8_ddENKS9_clEvENKSA_clEvEUlT_E_EEvPSD_PKmllT0_T1_16OffsetCalculatorILi1EjLb0EE)
        /*00ec*/ 	.word	0x00000000


	//----- nvinfo : EIATTR_REGCOUNT
	.align		4
.L_68:
        /*00f0*/ 	.byte	0x04, 0x2f
        /*00f2*/ 	.short	(.L_70 - .L_69)
	.align		4
.L_69:
        /*00f4*/ 	.word	index@(_ZN2at6native54_GLOBAL__N__f6d41790_21_PhiloxDistribution_cu_0636f2c124philox_single_key_kernelIdZZZZNS0_20_philox_normal_cuda_ERNS_6TensorERKS3_ddENKUlvE_clEvENKUlvE_clEvENKUlvE_clEvEUlmmE_ZZZNS0_20_philox_normal_cuda_ES4_S6_ddENKS7_clEvENKS8_clEvEUldE_EEvPT_PKmlT0_T1_)
        /*00f8*/ 	.word	0x00000020


	//----- nvinfo : EIATTR_FRAME_SIZE
	.align		4
.L_70:
        /*00fc*/ 	.byte	0x04, 0x11
        /*00fe*/ 	.short	(.L_72 - .L_71)
	.align		4
.L_71:
        /*0100*/ 	.word	index@($_ZN2at6native54_GLOBAL__N__f6d41790_21_PhiloxDistribution_cu_0636f2c124philox_single_key_kernelIdZZZZNS0_20_philox_normal_cuda_ERNS_6TensorERKS3_ddENKUlvE_clEvENKUlvE_clEvENKUlvE_clEvEUlmmE_ZZZNS0_20_philox_normal_cuda_ES4_S6_ddENKS7_clEvENKS8_clEvEUldE_EEvPT_PKmlT0_T1_$__internal_trig_reduction_slowpathd)
        /*0104*/ 	.word	0x00000000


	//----- nvinfo : EIATTR_FRAME_SIZE
	.align		4
.L_72:
        /*0108*/ 	.byte	0x04, 0x11
        /*010a*/ 	.short	(.L_74 - .L_73)
	.align		4
.L_73:
        /*010c*/ 	.word	index@($__internal_5_$__cuda_sm20_dsqrt_rn_f64_mediumpath_v1)
        /*0110*/ 	.word	0x00000000


	//----- nvinfo : EIATTR_FRAME_SIZE
	.align		4
.L_74:
        /*0114*/ 	.byte	0x04, 0x11
        /*0116*/ 	.short	(.L_76 - .L_75)
	.align		4
.L_75:
        /*0118*/ 	.word	index@(_ZN2at6native54_GLOBAL__N__f6d41790_21_PhiloxDistribution_cu_0636f2c124philox_single_key_kernelIdZZZZNS0_20_philox_normal_cuda_ERNS_6TensorERKS3_ddENKUlvE_clEvENKUlvE_clEvENKUlvE_clEvEUlmmE_ZZZNS0_20_philox_normal_cuda_ES4_S6_ddENKS7_clEvENKS8_clEvEUldE_EEvPT_PKmlT0_T1_)
        /*011c*/ 	.word	0x00000040


	//----- nvinfo : EIATTR_REGCOUNT
	.align		4
.L_76:
        /*0120*/ 	.byte	0x04, 0x2f
        /*0122*/ 	.short	(.L_78 - .L_77)
	.align		4
.L_77:
        /*0124*/ 	.word	index@(_ZN2at6native54_GLOBAL__N__f6d41790_21_PhiloxDistribution_cu_0636f2c123philox_multi_key_kernelIdZZZZNS0_20_philox_normal_cuda_ERNS_6TensorERKS3_ddENKUlvE_clEvENKUlvE_clEvENKUlvE_clEvEUlmmE_ZZZNS0_20_philox_normal_cuda_ES4_S6_ddENKS7_clEvENKS8_clEvEUldE_EEvPT_PKmllT0_T1_16OffsetCalculatorILi1EjLb0EE)
        /*0128*/ 	.word	0x0000001e


	//----- nvinfo : EIATTR_FRAME_SIZE
	.align		4
.L_78:
        /*012c*/ 	.byte	0x04, 0x11
        /*012e*/ 	.short	(.L_80 - .L_79)
	.align		4
.L_79:
        /*0130*/ 	.word	index@($_ZN2at6native54_GLOBAL__N__f6d41790_21_PhiloxDistribution_cu_0636f2c123philox_multi_key_kernelIdZZZZNS0_20_philox_normal_cuda_ERNS_6TensorERKS3_ddENKUlvE_clEvENKUlvE_clEvENKUlvE_clEvEUlmmE_ZZZNS0_20_philox_normal_cuda_ES4_S6_ddENKS7_clEvENKS8_clEvEUldE_EEvPT_PKmllT0_T1_16OffsetCalculatorILi1EjLb0EE$__internal_trig_reduction_slowpathd)
        /*0134*/ 	.word	0x00000000


	//----- nvinfo : EIATTR_FRAME_SIZE
	.align		4
.L_80:
        /*0138*/ 	.byte	0x04, 0x11
        /*013a*/ 	.short	(.L_82 - .L_81)
	.align		4
.L_81:
        /*013c*/ 	.word	index@($__internal_4_$__cuda_sm20_dsqrt_rn_f64_mediumpath_v1)
        /*0140*/ 	.word	0x00000000


	//----- nvinfo : EIATTR_FRAME_SIZE
	.align		4
.L_82:
        /*0144*/ 	.byte	0x04, 0x11
        /*0146*/ 	.short	(.L_84 - .L_83)
	.align		4
.L_83:
        /*0148*/ 	.word	index@($__internal_3_$__cuda_sm20_div_s64)
        /*014c*/ 	.word	0x00000000


	//----- nvinfo : EIATTR_FRAME_SIZE
	.align		4
.L_84:
        /*0150*/ 	.byte	0x04, 0x11
        /*0152*/ 	.short	(.L_86 - .L_85)
	.align		4
.L_85:
        /*0154*/ 	.word	index@(_ZN2at6native54_GLOBAL__N__f6d41790_21_PhiloxDistribution_cu_0636f2c123philox_multi_key_kernelIdZZZZNS0_20_philox_normal_cuda_ERNS_6TensorERKS3_ddENKUlvE_clEvENKUlvE_clEvENKUlvE_clEvEUlmmE_ZZZNS0_20_philox_normal_cuda_ES4_S6_ddENKS7_clEvENKS8_clEvEUldE_EEvPT_PKmllT0_T1_16OffsetCalculatorILi1EjLb0EE)
        /*0158*/ 	.word	0x00000028


	//----- nvinfo : EIATTR_REGCOUNT
	.align		4
.L_86:
        /*015c*/ 	.byte	0x04, 0x2f
        /*015e*/ 	.short	(.L_88 - .L_87)
	.align		4
.L_87:
        /*0160*/ 	.word	index@(_ZN2at6native54_GLOBAL__N__f6d41790_21_PhiloxDistribution_cu_0636f2c124philox_single_key_kernelIfZZZZNS0_20_philox_normal_cuda_ERNS_6TensorERKS3_ddENKUlvE_clEvENKUlvE0_clEvENKUlvE_clEvEUlmmE0_ZZZNS0_20_philox_normal_cuda_ES4_S6_ddENKS7_clEvENKS8_clEvEUlfE_EEvPT_PKmlT0_T1_)
        /*0164*/ 	.word	0x00000018


	//----- nvinfo : EIATTR_FRAME_SIZE
	.align		4
.L_88:
        /*0168*/ 	.byte	0x04, 0x11
        /*016a*/ 	.short	(.L_90 - .L_89)
	.align		4
.L_89:
        /*016c*/ 	.word	index@(_ZN2at6native54_GLOBAL__N__f6d41790_21_PhiloxDistribution_cu_0636f2c124philox_single_key_kernelIfZZZZNS0_20_philox_normal_cuda_ERNS_6TensorERKS3_ddENKUlvE_clEvENKUlvE0_clEvENKUlvE_clEvEUlmmE0_ZZZNS0_20_philox_normal_cuda_ES4_S6_ddENKS7_clEvENKS8_clEvEUlfE_EEvPT_PKmlT0_T1_)
        /*0170*/ 	.word	0x00000000


	//----- nvinfo : EIATTR_REGCOUNT
	.align		4
.L_90:
        /*0174*/ 	.byte	0x04, 0x2f
        /*0176*/ 	.short	(.L_92 - .L_91)
	.align		4
.L_91:
        /*0178*/ 	.word	index@(_ZN2at6native54_GLOBAL__N__f6d41790_21_PhiloxDistribution_cu_0636f2c123philox_multi_key_kernelIfZZZZNS0_20_philox_normal_cuda_ERNS_6TensorERKS3_ddENKUlvE_clEvENKUlvE0_clEvENKUlvE_clEvEUlmmE0_ZZZNS0_20_philox_normal_cuda_ES4_S6_ddENKS7_clEvENKS8_clEvEUlfE_EEvPT_PKmllT0_T1_16OffsetCalculatorILi1EjLb0EE)
        /*017c*/ 	.word	0x00000014


	//----- nvinfo : EIATTR_FRAME_SIZE
	.align		4
.L_92:
        /*0180*/ 	.byte	0x04, 0x11
        /*0182*/ 	.short	(.L_94 - .L_93)
	.align		4
.L_93:
        /*0184*/ 	.word	index@($__internal_2_$__cuda_sm20_div_s64)
        /*0188*/ 	.word	0x00000000


	//----- nvinfo : EIATTR_FRAME_SIZE
	.align		4
.L_94:
        /*018c*/ 	.byte	0x04, 0x11
        /*018e*/ 	.short	(.L_96 - .L_95)
	.align		4
.L_95:
        /*0190*/ 	.word	index@(_ZN2at6native54_GLOBAL__N__f6d41790_21_PhiloxDistribution_cu_0636f2c123philox_multi_key_kernelIfZZZZNS0_20_philox_normal_cuda_ERNS_6TensorERKS3_ddENKUlvE_clEvENKUlvE0_clEvENKUlvE_clEvEUlmmE0_ZZZNS0_20_philox_normal_cuda_ES4_S6_ddENKS7_clEvENKS8_clEvEUlfE_EEvPT_PKmllT0_T1_16OffsetCalculatorILi1EjLb0EE)
        /*0194*/ 	.word	0x00000000


	//----- nvinfo : EIATTR_REGCOUNT
	.align		4
.L_96:
        /*0198*/ 	.byte	0x04, 0x2f
        /*019a*/ 	.short	(.L_98 - .L_97)
	.align		4
.L_97:
        /*019c*/ 	.word	index@(_ZN2at6native54_GLOBAL__N__f6d41790_21_PhiloxDistribution_cu_0636f2c124philox_single_key_kernelIN3c104HalfEZZZZNS0_20_philox_normal_cuda_ERNS_6TensorERKS5_ddENKUlvE_clEvENKUlvE1_clEvENKUlvE_clEvEUlmmE0_ZZZNS0_20_philox_normal_cuda_ES6_S8_ddENKS9_clEvENKSA_clEvEUlfE_EEvPT_PKmlT0_T1_)
        /*01a0*/ 	.word	0x0000001a


	//----- nvinfo : EIATTR_FRAME_SIZE
	.align		4
.L_98:
        /*01a4*/ 	.byte	0x04, 0x11
        /*01a6*/ 	.short	(.L_100 - .L_99)
	.align		4
.L_99:
        /*01a8*/ 	.word	index@(_ZN2at6native54_GLOBAL__N__f6d41790_21_PhiloxDistribution_cu_0636f2c124philox_single_key_kernelIN3c104HalfEZZZZNS0_20_philox_normal_cuda_ERNS_6TensorERKS5_ddENKUlvE_clEvENKUlvE1_clEvENKUlvE_clEvEUlmmE0_ZZZNS0_20_philox_normal_cuda_ES6_S8_ddENKS9_clEvENKSA_clEvEUlfE_EEvPT_PKmlT0_T1_)
        /*01ac*/ 	.word	0x00000000


	//----- nvinfo : EIATTR_REGCOUNT
	.align		4
.L_100:
        /*01b0*/ 	.byte	0x04, 0x2f
        /*01b2*/ 	.short	(.L_102 - .L_101)
	.align		4
.L_101:
        /*01b4*/ 	.word	index@(_ZN2at6native54_GLOBAL__N__f6d41790_21_PhiloxDistribution_cu_0636f2c123philox_multi_key_kernelIN3c104HalfEZZZZNS0_20_philox_normal_cuda_ERNS_6TensorERKS5_ddENKUlvE_clEvENKUlvE1_clEvENKUlvE_clEvEUlmmE0_ZZZNS0_20_philox_normal_cuda_ES6_S8_ddENKS9_clEvENKSA_clEvEUlfE_EEvPT_PKmllT0_T1_16OffsetCalculatorILi1EjLb0EE)
        /*01b8*/ 	.word	0x00000013


	//----- nvinfo : EIATTR_FRAME_SIZE
	.align		4
.L_102:
        /*01bc*/ 	.byte	0x04, 0x11
        /*01be*/ 	.short	(.L_104 - .L_103)
	.align		4
.L_103:
        /*01c0*/ 	.word	index@($__internal_1_$__cuda_sm20_div_s64)
        /*01c4*/ 	.word	0x00000000


	//----- nvinfo : EIATTR_FRAME_SIZE
	.align		4
.L_104:
        /*01c8*/ 	.byte	0x04, 0x11
        /*01ca*/ 	.short	(.L_106 - .L_105)
	.align		4
.L_105:
        /*01cc*/ 	.word	index@(_ZN2at6native54_GLOBAL__N__f6d41790_21_PhiloxDistribution_cu_0636f2c123philox_multi_key_kernelIN3c104HalfEZZZZNS0_20_philox_normal_cuda_ERNS_6TensorERKS5_ddENKUlvE_clEvENKUlvE1_clEvENKUlvE_clEvEUlmmE0_ZZZNS0_20_philox_normal_cuda_ES6_S8_ddENKS9_clEvENKSA_clEvEUlfE_EEvPT_PKmllT0_T1_16OffsetCalculatorILi1EjLb0EE)
        /*01d0*/ 	.word	0x00000000


	//----- nvinfo : EIATTR_REGCOUNT
	.align		4
.L_106:
        /*01d4*/ 	.byte	0x04, 0x2f
        /*01d6*/ 	.short	(.L_108 - .L_107)
	.align		4
.L_107:
        /*01d8*/ 	.word	index@(_ZN2at6native54_GLOBAL__N__f6d41790_21_PhiloxDistribution_cu_0636f2c124philox_single_key_kernelIN3c108BFloat16EZZZZNS0_20_philox_normal_cuda_ERNS_6TensorERKS5_ddENKUlvE_clEvENKUlvE2_clEvENKUlvE_clEvEUlmmE0_ZZZNS0_20_philox_normal_cuda_ES6_S8_ddENKS9_clEvENKSA_clEvEUlfE_EEvPT_PKmlT0_T1_)
        /*01dc*/ 	.word	0x0000001a


	//----- nvinfo : EIATTR_FRAME_SIZE
	.align		4
.L_108:
        /*01e0*/ 	.byte	0x04, 0x11
        /*01e2*/ 	.short	(.L_110 - .L_109)
	.align		4
.L_109:
        /*01e4*/ 	.word	index@(_ZN2at6native54_GLOBAL__N__f6d41790_21_PhiloxDistribution_cu_0636f2c124philox_single_key_kernelIN3c108BFloat16EZZZZNS0_20_philox_normal_cuda_ERNS_6TensorERKS5_ddENKUlvE_clEvENKUlvE2_clEvENKUlvE_clEvEUlmmE0_ZZZNS0_20_philox_normal_cuda_ES6_S8_ddENKS9_clEvENKSA_clEvEUlfE_EEvPT_PKmlT0_T1_)
        /*01e8*/ 	.word	0x00000000


	//----- nvinfo : EIATTR_REGCOUNT
	.align		4
.L_110:
        /*01ec*/ 	.byte	0x04, 0x2f
        /*01ee*/ 	.short	(.L_112 - .L_111)
	.align		4
.L_111:
        /*01f0*/ 	.word	index@(_ZN2at6native54_GLOBAL__N__f6d41790_21_PhiloxDistribution_cu_0636f2c123philox_multi_key_kernelIN3c108BFloat16EZZZZNS0_20_philox_normal_cuda_ERNS_6TensorERKS5_ddENKUlvE_clEvENKUlvE2_clEvENKUlvE_clEvEUlmmE0_ZZZNS0_20_philox_normal_cuda_ES6_S8_ddENKS9_clEvENKSA_clEvEUlfE_EEvPT_PKmllT0_T1_16OffsetCalculatorILi1EjLb0EE)
        /*01f4*/ 	.word	0x00000013


	//----- nvinfo : EIATTR_FRAME_SIZE
	.align		4
.L_112:
        /*01f8*/ 	.byte	0x04, 0x11
        /*01fa*/ 	.short	(.L_114 - .L_113)
	.align		4
.L_113:
        /*01fc*/ 	.word	index@($__internal_0_$__cuda_sm20_div_s64)
        /*0200*/ 	.word	0x00000000


	//----- nvinfo : EIATTR_FRAME_SIZE
	.align		4
.L_114:
        /*0204*/ 	.byte	0x04, 0x11
        /*0206*/ 	.short	(.L_116 - .L_115)
	.align		4
.L_115:
        /*0208*/ 	.word	index@(_ZN2at6native54_GLOBAL__N__f6d41790_21_PhiloxDistribution_cu_0636f2c123philox_multi_key_kernelIN3c108BFloat16EZZZZNS0_20_philox_normal_cuda_ERNS_6TensorERKS5_ddENKUlvE_clEvENKUlvE2_clEvENKUlvE_clEvEUlmmE0_ZZZNS0_20_philox_normal_cuda_ES6_S8_ddENKS9_clEvENKSA_clEvEUlfE_EEvPT_PKmllT0_T1_16OffsetCalculatorILi1EjLb0EE)
        /*020c*/ 	.word	0x00000000


	//----- nvinfo : EIATTR_MIN_STACK_SIZE
	.align		4
.L_116:
        /*0210*/ 	.byte	0x04, 0x12
        /*0212*/ 	.short	(.L_118 - .L_117)
	.align		4
.L_117:
        /*0214*/ 	.word	index@(_ZN2at6native54_GLOBAL__N__f6d41790_21_PhiloxDistribution_cu_0636f2c123philox_multi_key_kernelIN3c108BFloat16EZZZZNS0_20_philox_normal_cuda_ERNS_6TensorERKS5_ddENKUlvE_clEvENKUlvE2_clEvENKUlvE_clEvEUlmmE0_ZZZNS0_20_philox_normal_cuda_ES6_S8_ddENKS9_clEvENKSA_clEvEUlfE_EEvPT_PKmllT0_T1_16OffsetCalculatorILi1EjLb0EE)
        /*0218*/ 	.word	0x00000000


	//----- nvinfo : EIATTR_MIN_STACK_SIZE
	.align		4
.L_118:
        /*021c*/ 	.byte	0x04, 0x12
        /*021e*/ 	.short	(.L_120 - .L_119)
	.align		4
.L_119:
        /*0220*/ 	.word	index@(_ZN2at6native54_GLOBAL__N__f6d41790_21_PhiloxDistribution_cu_0636f2c124philox_single_key_kernelIN3c108BFloat16EZZZZNS0_20_philox_normal_cuda_ERNS_6TensorERKS5_ddENKUlvE_clEvENKUlvE2_clEvENKUlvE_clEvEUlmmE0_ZZZNS0_20_philox_normal_cuda_ES6_S8_ddENKS9_clEvENKSA_clEvEUlfE_EEvPT_PKmlT0_T1_)
        /*0224*/ 	.word	0x00000000


	//----- nvinfo : EIATTR_MIN_STACK_SIZE
	.align		4
.L_120:
        /*0228*/ 	.byte	0x04, 0x12
        /*022a*/ 	.short	(.L_122 - .L_121)
	.align		4
.L_121:
        /*022c*/ 	.word	index@(_ZN2at6native54_GLOBAL__N__f6d41790_21_PhiloxDistribution_cu_0636f2c123philox_multi_key_kernelIN3c104HalfEZZZZNS0_20_philox_normal_cuda_ERNS_6TensorERKS5_ddENKUlvE_clEvENKUlvE1_clEvENKUlvE_clEvEUlmmE0_ZZZNS0_20_philox_normal_cuda_ES6_S8_ddENKS9_clEvENKSA_clEvEUlfE_EEvPT_PKmllT0_T1_16OffsetCalculatorILi1EjLb0EE)
        /*0230*/ 	.word	0x00000000


	//----- nvinfo : EIATTR_MIN_STACK_SIZE
	.align		4
.L_122:
        /*0234*/ 	.byte	0x04, 0x12
        /*0236*/ 	.short	(.L_124 - .L_123)
	.align		4
.L_123:
        /*0238*/ 	.word	index@(_ZN2at6native54_GLOBAL__N__f6d41790_21_PhiloxDistribution_cu_0636f2c124philox_single_key_kernelIN3c104HalfEZZZZNS0_20_philox_normal_cuda_ERNS_6TensorERKS5_ddENKUlvE_clEvENKUlvE1_clEvENKUlvE_clEvEUlmmE0_ZZZNS0_20_philox_normal_cuda_ES6_S8_ddENKS9_clEvENKSA_clEvEUlfE_EEvPT_PKmlT0_T1_)
        /*023c*/ 	.word	0x00000000


	//----- nvinfo : EIATTR_MIN_STACK_SIZE
	.align		4
.L_124:
        /*0240*/ 	.byte	0x04, 0x12
        /*0242*/ 	.short	(.L_126 - .L_125)
	.align		4
.L_125:
        /*0244*/ 	.word	index@(_ZN2at6native54_GLOBAL__N__f6d41790_21_PhiloxDistribution_cu_0636f2c123philox_multi_key_kernelIfZZZZNS0_20_philox_normal_cuda_ERNS_6TensorERKS3_ddENKUlvE_clEvENKUlvE0_clEvENKUlvE_clEvEUlmmE0_ZZZNS0_20_philox_normal_cuda_ES4_S6_ddENKS7_clEvENKS8_clEvEUlfE_EEvPT_PKmllT0_T1_16OffsetCalculatorILi1EjLb0EE)
        /*0248*/ 	.word	0x00000000


	//----- nvinfo : EIATTR_MIN_STACK_SIZE
	.align		4
.L_126:
        /*024c*/ 	.byte	0x04, 0x12
        /*024e*/ 	.short	(.L_128 - .L_127)
	.align		4
.L_127:
        /*0250*/ 	.word	index@(_ZN2at6native54_GLOBAL__N__f6d41790_21_PhiloxDistribution_cu_0636f2c124philox_single_key_kernelIfZZZZNS0_20_philox_normal_cuda_ERNS_6TensorERKS3_ddENKUlvE_clEvENKUlvE0_clEvENKUlvE_clEvEUlmmE0_ZZZNS0_20_philox_normal_cuda_ES4_S6_ddENKS7_clEvENKS8_clEvEUlfE_EEvPT_PKmlT0_T1_)
        /*0254*/ 	.word	0x00000000


	//----- nvinfo : EIATTR_MIN_STACK_SIZE
	.align		4
.L_128:
        /*0258*/ 	.byte	0x04, 0x12
        /*025a*/ 	.short	(.L_130 - .L_129)
	.align		4
.L_129:
        /*025c*/ 	.word	index@(_ZN2at6native54_GLOBAL__N__f6d41790_21_PhiloxDistribution_cu_0636f2c123philox_multi_key_kernelIdZZZZNS0_20_philox_normal_cuda_ERNS_6TensorERKS3_ddENKUlvE_clEvENKUlvE_clEvENKUlvE_clEvEUlmmE_ZZZNS0_20_philox_normal_cuda_ES4_S6_ddENKS7_clEvENKS8_clEvEUldE_EEvPT_PKmllT0_T1_16OffsetCalculatorILi1EjLb0EE)
        /*0260*/ 	.word	0x00000028


	//----- nvinfo : EIATTR_MIN_STACK_SIZE
	.align		4
.L_130:
        /*0264*/ 	.byte	0x04, 0x12
        /*0266*/ 	.short	(.L_132 - .L_131)
	.align		4
.L_131:
        /*0268*/ 	.word	index@(_ZN2at6native54_GLOBAL__N__f6d41790_21_PhiloxDistribution_cu_0636f2c124philox_single_key_kernelIdZZZZNS0_20_philox_normal_cuda_ERNS_6TensorERKS3_ddENKUlvE_clEvENKUlvE_clEvENKUlvE_clEvEUlmmE_ZZZNS0_20_philox_normal_cuda_ES4_S6_ddENKS7_clEvENKS8_clEvEUldE_EEvPT_PKmlT0_T1_)
        /*026c*/ 	.word	0x00000040


	//----- nvinfo : EIATTR_MIN_STACK_SIZE
	.align		4
.L_132:
        /*0270*/ 	.byte	0x04, 0x12
        /*0272*/ 	.short	(.L_134 - .L_133)
	.align		4
.L_133:
        /*0274*/ 	.word	index@(_ZN2at6native54_GLOBAL__N__f6d41790_21_PhiloxDistribution_cu_0636f2c123philox_multi_key_kernelIN3c108BFloat16EZZZZNS0_21_philox_uniform_cuda_ERNS_6TensorERKS5_ddENKUlvE_clEvENKUlvE2_clEvENKUlvE_clEvEUlmmE0_ZZZNS0_21_philox_uniform_cuda_ES6_S8_ddENKS9_clEvENKSA_clEvEUlT_E_EEvPSD_PKmllT0_T1_16OffsetCalculatorILi1EjLb0EE)
        /*0278*/ 	.word	0x00000000


	//----- nvinfo : EIATTR_MIN_STACK_SIZE
	.align		4
.L_134:
        /*027c*/ 	.byte	0x04, 0x12
        /*027e*/ 	.short	(.L_136 - .L_135)
	.align		4
.L_135:
        /*0280*/ 	.word	index@(_ZN2at6native54_GLOBAL__N__f6d41790_21_PhiloxDistribution_cu_0636f2c124philox_single_key_kernelIN3c108BFloat16EZZZZNS0_21_philox_uniform_cuda_ERNS_6TensorERKS5_ddENKUlvE_clEvENKUlvE2_clEvENKUlvE_clEvEUlmmE0_ZZZNS0_21_philox_uniform_cuda_ES6_S8_ddENKS9_clEvENKSA_clEvEUlT_E_EEvPSD_PKmlT0_T1_)
        /*0284*/ 	.word	0x00000010


	//----- nvinfo : EIATTR_MIN_STACK_SIZE
	.align		4
.L_136:
        /*0288*/ 	.byte	0x04, 0x12
        /*028a*/ 	.short	(.L_138 - .L_137)
	.align		4
.L_137:
        /*028c*/ 	.word	index@(_ZN2at6native54_GLOBAL__N__f6d41790_21_PhiloxDistribution_cu_0636f2c123philox_multi_key_kernelIN3c104HalfEZZZZNS0_21_philox_uniform_cuda_ERNS_6TensorERKS5_ddENKUlvE_clEvENKUlvE1_clEvENKUlvE_clEvEUlmmE0_ZZZNS0_21_philox_uniform_cuda_ES6_S8_ddENKS9_clEvENKSA_clEvEUlT_E_EEvPSD_PKmllT0_T1_16OffsetCalculatorILi1EjLb0EE)
        /*0290*/ 	.word	0x00000000


	//----- nvinfo : EIATTR_MIN_STACK_SIZE
	.align		4
.L_138:
        /*0294*/ 	.byte	0x04, 0x12
        /*0296*/ 	.short	(.L_140 - .L_139)
	.align		4
.L_139:
        /*0298*/ 	.word	index@(_ZN2at6native54_GLOBAL__N__f6d41790_21_PhiloxDistribution_cu_0636f2c124philox_single_key_kernelIN3c104HalfEZZZZNS0_21_philox_uniform_cuda_ERNS_6TensorERKS5_ddENKUlvE_clEvENKUlvE1_clEvENKUlvE_clEvEUlmmE0_ZZZNS0_21_philox_uniform_cuda_ES6_S8_ddENKS9_clEvENKSA_clEvEUlT_E_EEvPSD_PKmlT0_T1_)
        /*029c*/ 	.word	0x00000000


	//----- nvinfo : EIATTR_MIN_STACK_SIZE
	.align		4
.L_140:
        /*02a0*/ 	.byte	0x04, 0x12
        /*02a2*/ 	.short	(.L_142 - .L_141)
	.align		4
.L_141:
        /*02a4*/ 	.word	index@(_ZN2at6native54_GLOBAL__N__f6d41790_21_PhiloxDistribution_cu_0636f2c123philox_multi_key_kernelIfZZZZNS0_21_philox_uniform_cuda_ERNS_6TensorERKS3_ddENKUlvE_clEvENKUlvE0_clEvENKUlvE_clEvEUlmmE0_ZZZNS0_21_philox_uniform_cuda_ES4_S6_ddENKS7_clEvENKS8_clEvEUlT_E_EEvPSB_PKmllT0_T1_16OffsetCalculatorILi1EjLb0EE)
        /*02a8*/ 	.word	0x00000000


	//----- nvinfo : EIATTR_MIN_STACK_SIZE
	.align		4
.L_142:
        /*02ac*/ 	.byte	0x04, 0x12
        /*02ae*/ 	.short	(.L_144 - .L_143)
	.align		4
.L_143:
        /*02b0*/ 	.word	index@(_ZN2at6native54_GLOBAL__N__f6d41790_21_PhiloxDistribution_cu_0636f2c124philox_single_key_kernelIfZZZZNS0_21_philox_uniform_cuda_ERNS_6TensorERKS3_ddENKUlvE_clEvENKUlvE0_clEvENKUlvE_clEvEUlmmE0_ZZZNS0_21_philox_uniform_cuda_ES4_S6_ddENKS7_clEvENKS8_clEvEUlT_E_EEvPSB_PKmlT0_T1_)
        /*02b4*/ 	.word	0x00000000


	//----- nvinfo : EIATTR_MIN_STACK_SIZE
	.align		4
.L_144:
        /*02b8*/ 	.byte	0x04, 0x12
        /*02ba*/ 	.short	(.L_146 - .L_145)
	.align		4
.L_145:
        /*02bc*/ 	.word	index@(_ZN2at6native54_GLOBAL__N__f6d41790_21_PhiloxDistribution_cu_0636f2c123philox_multi_key_kernelIdZZZZNS0_21_philox_uniform_cuda_ERNS_6TensorERKS3_ddENKUlvE_clEvENKUlvE_clEvENKUlvE_clEvEUlmmE_ZZZNS0_21_philox_uniform_cuda_ES4_S6_ddENKS7_clEvENKS8_clEvEUlT_E_EEvPSB_PKmllT0_T1_16OffsetCalculatorILi1EjLb0EE)
        /*02c0*/ 	.word	0x00000000


	//----- nvinfo : EIATTR_MIN_STACK_SIZE
	.align		4
.L_146:
        /*02c4*/ 	.byte	0x04, 0x12
        /*02c6*/ 	.short	(.L_148 - .L_147)
	.align		4
.L_147:
        /*02c8*/ 	.word	index@(_ZN2at6native54_GLOBAL__N__f6d41790_21_PhiloxDistribution_cu_0636f2c124philox_single_key_kernelIdZZZZNS0_21_philox_uniform_cuda_ERNS_6TensorERKS3_ddENKUlvE_clEvENKUlvE_clEvENKUlvE_clEvEUlmmE_ZZZNS0_21_philox_uniform_cuda_ES4_S6_ddENKS7_clEvENKS8_clEvEUlT_E_EEvPSB_PKmlT0_T1_)
        /*02cc*/ 	.word	0x00000010
.L_148:


//--------------------- .nv.info._ZN2at6native54_GLOBAL__N__f6d41790_21_PhiloxDistribution_cu_0636f2c123philox_multi_key_kernelIN3c108BFloat16EZZZZNS0_20_philox_normal_cuda_ERNS_6TensorERKS5_ddENKUlvE_clEvENKUlvE2_clEvENKUlvE_clEvEUlmmE0_ZZZNS0_20_philox_normal_cuda_ES6_S8_ddENKS9_clEvENKSA_clEvEUlfE_EEvPT_PKmllT0_T1_16OffsetCalculatorILi1EjLb0EE --------------------------
	.section	.nv.info._ZN2at6native54_GLOBAL__N__f6d41790_21_PhiloxDistribution_cu_0636f2c123philox_multi_key_kernelIN3c108BFloat16EZZZZNS0_20_philox_normal_cuda_ERNS_6TensorERKS5_ddENKUlvE_clEvENKUlvE2_clEvENKUlvE_clEvEUlmmE0_ZZZNS0_20_philox_normal_cuda_ES6_S8_ddENKS9_clEvENKSA_clEvEUlfE_EEvPT_PKmllT0_T1_16OffsetCalculatorILi1EjLb0EE,"",@"SHT_CUDA_INFO"
	.sectionflags	@""
	.align	4


	//----- nvinfo : EIATTR_CUDA_API_VERSION
	.align		4
        /*0000*/ 	.byte	0x04, 0x37
        /*0002*/ 	.short	(.L_150 - .L_149)
.L_149:
        /*0004*/ 	.word	0x00000082


	//----- nvinfo : EIATTR_SW2861232_WAR
	.align		4
.L_150:
        /*0008*/ 	.byte	0x01, 0x35
	.zero		2


	//----- nvinfo : EIATTR_PARAM_CBANK
	.align		4
        /*000c*/ 	.byte	0x04, 0x0a
        /*000e*/ 	.short	(.L_152 - .L_151)
	.align		4
.L_151:
        /*0010*/ 	.word	index@(.nv.constant0._ZN2at6native54_GLOBAL__N__f6d41790_21_PhiloxDistribution_cu_0636f2c123philox_multi_key_kernelIN3c108BFloat16EZZZZNS0_20_philox_normal_cuda_ERNS_6TensorERKS5_ddENKUlvE_clEvENKUlvE2_clEvENKUlvE_clEvEUlmmE0_ZZZNS0_20_philox_normal_cuda_ES6_S8_ddENKS9_clEvENKSA_clEvEUlfE_EEvPT_PKmllT0_T1_16OffsetCalculatorILi1EjLb0EE)
        /*0014*/ 	.short	0x0160
        /*0016*/ 	.short	0x01c0


	//----- nvinfo : EIATTR_CBANK_PARAM_SIZE
	.align		4
.L_152:
        /*0018*/ 	.byte	0x03, 0x19
        /*001a*/ 	.short	0x01c0


	//----- nvinfo : EIATTR_KPARAM_INFO
	.align		4
        /*001c*/ 	.byte	0x04, 0x17
        /*001e*/ 	.short	(.L_154 - .L_153)
.L_153:
        /*0020*/ 	.word	0x00000000
        /*0024*/ 	.short	0x0006
        /*0026*/ 	.short	0x002c
        /*0028*/ 	.byte	0x00, 0xf0, 0x51, 0x06


	//----- nvinfo : EIATTR_KPARAM_INFO
	.align		4
.L_154:
        /*002c*/ 	.byte	0x04, 0x17
        /*002e*/ 	.short	(.L_156 - .L_155)
.L_155:
        /*0030*/ 	.word	0x00000000
        /*0034*/ 	.short	0x0005
        /*0036*/ 	.short	0x0024
        /*0038*/ 	.byte	0x00, 0xf0, 0x21, 0x00


	//----- nvinfo : EIATTR_KPARAM_INFO
	.align		4
.L_156:
        /*003c*/ 	.byte	0x04, 0x17
        /*003e*/ 	.short	(.L_158 - .L_157)
.L_157:
        /*0040*/ 	.word	0x00000000
        /*0044*/ 	.short	0x0004
        /*0046*/ 	.short	0x0020
        /*0048*/ 	.byte	0x00, 0xf0, 0x05, 0x00


	//----- nvinfo : EIATTR_KPARAM_INFO
	.align		4
.L_158:
        /*004c*/ 	.byte	0x04, 0x17
        /*004e*/ 	.short	(.L_160 - .L_159)
.L_159:
        /*0050*/ 	.word	0x00000000
        /*0054*/ 	.short	0x0003
        /*0056*/ 	.short	0x0018
        /*0058*/ 	.byte	0x00, 0xf0, 0x21, 0x00


	//----- nvinfo : EIATTR_KPARAM_INFO
	.align		4
.L_160:
        /*005c*/ 	.byte	0x04, 0x17
        /*005e*/ 	.short	(.L_162 - .L_161)
.L_161:
        /*0060*/ 	.word	0x00000000
        /*0064*/ 	.short	0x0002
        /*0066*/ 	.short	0x0010
        /*0068*/ 	.byte	0x00, 0xf0, 0x21, 0x00


	//----- nvinfo : EIATTR_KPARAM_INFO
	.align		4
.L_162:
        /*006c*/ 	.byte	0x04, 0x17
        /*006e*/ 	.short	(.L_164 - .L_163)
.L_163:
        /*0070*/ 	.word	0x00000000
        /*0074*/ 	.short	0x0001
        /*0076*/ 	.short	0x0008
        /*0078*/ 	.byte	0x00, 0xf0, 0x21, 0x00


	//----- nvinfo : EIATTR_KPARAM_INFO
	.align		4
.L_164:
        /*007c*/ 	.byte	0x04, 0x17
        /*007e*/ 	.short	(.L_166 - .L_165)
.L_165:
        /*0080*/ 	.word	0x00000000
        /*0084*/ 	.short	0x0000
        /*0086*/ 	.short	0x0000
        /*0088*/ 	.byte	0x00, 0xf0, 0x21, 0x00


	//----- nvinfo : EIATTR_MAXREG_COUNT
	.align		4
.L_166:
        /*008c*/ 	.byte	0x03, 0x1b
        /*008e*/ 	.short	0x00ff


	//----- nvinfo : EIATTR_MERCURY_ISA_VERSION
	.align		4
        /*0090*/ 	.byte	0x03, 0x5f
        /*0092*/ 	.short	0x0000


	//----- nvinfo : EIATTR_EXIT_INSTR_OFFSETS
	.align		4
        /*0094*/ 	.byte	0x04, 0x1c
        /*0096*/ 	.short	(.L_168 - .L_167)


	//   ....[0]....
.L_167:
        /*0098*/ 	.word	0x00000140


	//   ....[1]....
        /*009c*/ 	.word	0x00001770


	//   ....[2]....
        /*00a0*/ 	.word	0x00001820


	//   ....[3]....
        /*00a4*/ 	.word	0x000018a0


	//   ....[4]....
        /*00a8*/ 	.word	0x00001920


	//   ....[5]....
        /*00ac*/ 	.word	0x00001960


	//   ....[6]....
        /*00b0*/ 	.word	0x00001a10


	//----- nvinfo : EIATTR_CRS_STACK_SIZE
	.align		4
.L_168:
        /*00b4*/ 	.byte	0x04, 0x1e
        /*00b6*/ 	.short	(.L_170 - .L_169)
.L_169:
        /*00b8*/ 	.word	0x00000000
.L_170:


//--------------------- .nv.info._ZN2at6native54_GLOBAL__N__f6d41790_21_PhiloxDistribution_cu_0636f2c124philox_single_key_kernelIN3c108BFloat16EZZZZNS0_20_philox_normal_cuda_ERNS_6TensorERKS5_ddENKUlvE_clEvENKUlvE2_clEvENKUlvE_clEvEUlmmE0_ZZZNS0_20_philox_normal_cuda_ES6_S8_ddENKS9_clEvENKSA_clEvEUlfE_EEvPT_PKmlT0_T1_ --------------------------
	.section	.nv.info._ZN2at6native54_GLOBAL__N__f6d41790_21_PhiloxDistribution_cu_0636f2c124philox_single_key_kernelIN3c108BFloat16EZZZZNS0_20_philox_normal_cuda_ERNS_6TensorERKS5_ddENKUlvE_clEvENKUlvE2_clEvENKUlvE_clEvEUlmmE0_ZZZNS0_20_philox_normal_cuda_ES6_S8_ddENKS9_clEvENKSA_clEvEUlfE_EEvPT_PKmlT0_T1_,"",@"SHT_CUDA_INFO"
	.sectionflags	@""
	.align	4


	//----- nvinfo : EIATTR_CUDA_API_VERSION
	.align		4
        /*0000*/ 	.byte	0x04, 0x37
        /*0002*/ 	.short	(.L_172 - .L_171)
.L_171:
        /*0004*/ 	.word	0x00000082


	//----- nvinfo : EIATTR_SW2861232_WAR
	.align		4
.L_172:
        /*0008*/ 	.byte	0x01, 0x35
	.zero		2


	//----- nvinfo : EIATTR_PARAM_CBANK
	.align		4
        /*000c*/ 	.byte	0x04, 0x0a
        /*000e*/ 	.short	(.L_174 - .L_173)
	.align		4
.L_173:
        /*0010*/ 	.word	index@(.nv.constant0._ZN2at6native54_GLOBAL__N__f6d41790_21_PhiloxDistribution_cu_0636f2c124philox_single_key_kernelIN3c108BFloat16EZZZZNS0_20_philox_normal_cuda_ERNS_6TensorERKS5_ddENKUlvE_clEvENKUlvE2_clEvENKUlvE_clEvEUlmmE0_ZZZNS0_20_philox_normal_cuda_ES6_S8_ddENKS9_clEvENKSA_clEvEUlfE_EEvPT_PKmlT0_T1_)
        /*0014*/ 	.short	0x0160
        /*0016*/ 	.short	0x0024


	//----- nvinfo : EIATTR_CBANK_PARAM_SIZE
	.align		4
.L_174:
        /*0018*/ 	.byte	0x03, 0x19
        /*001a*/ 	.short	0x0024


	//----- nvinfo : EIATTR_KPARAM_INFO
	.align		4
        /*001c*/ 	.byte	0x04, 0x17
        /*001e*/ 	.short	(.L_176 - .L_175)
.L_175:
        /*0020*/ 	.word	0x00000000
        /*0024*/ 	.short	0x0004
        /*0026*/ 	.short	0x001c
        /*0028*/ 	.byte	0x00, 0xf0, 0x21, 0x00


	//----- nvinfo : EIATTR_KPARAM_INFO
	.align		4
.L_176:
        /*002c*/ 	.byte	0x04, 0x17
        /*002e*/ 	.short	(.L_178 - .L_177)
.L_177:
        /*0030*/ 	.word	0x00000000
        /*0034*/ 	.short	0x0003
        /*0036*/ 	.short	0x0018
        /*0038*/ 	.byte	0x00, 0xf0, 0x05, 0x00


	//----- nvinfo : EIATTR_KPARAM_INFO
	.align		4
.L_178:
        /*003c*/ 	.byte	0x04, 0x17
        /*003e*/ 	.short	(.L_180 - .L_179)
.L_179:
        /*0040*/ 	.word	0x00000000
        /*0044*/ 	.short	0x0002
        /*0046*/ 	.short	0x0010
        /*0048*/ 	.byte	0x00, 0xf0, 0x21, 0x00


	//----- nvinfo : EIATTR_KPARAM_INFO
	.align		4
.L_180:
        /*004c*/ 	.byte	0x04, 0x17
        /*004e*/ 	.short	(.L_182 - .L_181)
.L_181:
        /*0050*/ 	.word	0x00000000
        /*0054*/ 	.short	0x0001
        /*0056*/ 	.short	0x0008
        /*0058*/ 	.byte	0x00, 0xf0, 0x21, 0x00


	//----- nvinfo : EIATTR_KPARAM_INFO
	.align		4
.L_182:
        /*005c*/ 	.byte	0x04, 0x17
        /*005e*/ 	.short	(.L_184 - .L_183)
.L_183:
        /*0060*/ 	.word	0x00000000
        /*0064*/ 	.short	0x0000
        /*0066*/ 	.short	0x0000
        /*0068*/ 	.byte	0x00, 0xf0, 0x21, 0x00


	//----- nvinfo : EIATTR_MAXREG_COUNT
	.align		4
.L_184:
        /*006c*/ 	.byte	0x03, 0x1b
        /*006e*/ 	.short	0x00ff


	//----- nvinfo : EIATTR_MERCURY_ISA_VERSION
	.align		4
        /*0070*/ 	.byte	0x03, 0x5f
        /*0072*/ 	.short	0x0000


	//----- nvinfo : EIATTR_EXIT_INSTR_OFFSETS
	.align		4
        /*0074*/ 	.byte	0x04, 0x1c
        /*0076*/ 	.short	(.L_186 - .L_185)


	//   ....[0]....
.L_185:
        /*0078*/ 	.word	0x00000780


	//   ....[1]....
        /*007c*/ 	.word	0x00000d00


	//   ....[2]....
        /*0080*/ 	.word	0x00001610


	//   ....[3]....
        /*0084*/ 	.word	0x000017f0


	//----- nvinfo : EIATTR_CRS_STACK_SIZE
	.align		4
.L_186:
        /*0088*/ 	.byte	0x04, 0x1e
        /*008a*/ 	.short	(.L_188 - .L_187)
.L_187:
        /*008c*/ 	.word	0x00000000
.L_188:


//--------------------- .nv.info._ZN2at6native54_GLOBAL__N__f6d41790_21_PhiloxDistribution_cu_0636f2c123philox_multi_key_kernelIN3c104HalfEZZZZNS0_20_philox_normal_cuda_ERNS_6TensorERKS5_ddENKUlvE_clEvENKUlvE1_clEvENKUlvE_clEvEUlmmE0_ZZZNS0_20_philox_normal_cuda_ES6_S8_ddENKS9_clEvENKSA_clEvEUlfE_EEvPT_PKmllT0_T1_16OffsetCalculatorILi1EjLb0EE --------------------------
	.section	.nv.info._ZN2at6native54_GLOBAL__N__f6d41790_21_PhiloxDistribution_cu_0636f2c123philox_multi_key_kernelIN3c104HalfEZZZZNS0_20_philox_normal_cuda_ERNS_6TensorERKS5_ddENKUlvE_clEvENKUlvE1_clEvENKUlvE_clEvEUlmmE0_ZZZNS0_20_philox_normal_cuda_ES6_S8_ddENKS9_clEvENKSA_clEvEUlfE_EEvPT_PKmllT0_T1_16OffsetCalculatorILi1EjLb0EE,"",@"SHT_CUDA_INFO"
	.sectionflags	@""
	.align	4


	//----- nvinfo : EIATTR_CUDA_API_VERSION
	.align		4
        /*0000*/ 	.byte	0x04, 0x37
        /*0002*/ 	.short	(.L_190 - .L_189)
.L_189:
        /*0004*/ 	.word	0x00000082


	//----- nvinfo : EIATTR_SW2861232_WAR
	.align		4
.L_190:
        /*0008*/ 	.byte	0x01, 0x35
	.zero		2


	//----- nvinfo : EIATTR_PARAM_CBANK
	.align		4
        /*000c*/ 	.byte	0x04, 0x0a
        /*000e*/ 	.short	(.L_192 - .L_191)
	.align		4
.L_191:
        /*0010*/ 	.word	index@(.nv.constant0._ZN2at6native54_GLOBAL__N__f6d41790_21_PhiloxDistribution_cu_0636f2c123philox_multi_key_kernelIN3c104HalfEZZZZNS0_20_philox_normal_cuda_ERNS_6TensorERKS5_ddENKUlvE_clEvENKUlvE1_clEvENKUlvE_clEvEUlmmE0_ZZZNS0_20_philox_normal_cuda_ES6_S8_ddENKS9_clEvENKSA_clEvEUlfE_EEvPT_PKmllT0_T1_16OffsetCalculatorILi1EjLb0EE)
        /*0014*/ 	.short	0x0160
        /*0016*/ 	.short	0x01c0


	//----- nvinfo : EIATTR_CBANK_PARAM_SIZE
	.align		4
.L_192:
        /*0018*/ 	.byte	0x03, 0x19
        /*001a*/ 	.short	0x01c0


	//----- nvinfo : EIATTR_KPARAM_INFO
	.align		4
        /*001c*/ 	.byte	0x04, 0x17
        /*001e*/ 	.short	(.L_194 - .L_193)
.L_193:
        /*0020*/ 	.word	0x00000000
        /*0024*/ 	.short	0x0006
        /*0026*/ 	.short	0x002c
        /*0028*/ 	.byte	0x00, 0xf0, 0x51, 0x06


	//----- nvinfo : EIATTR_KPARAM_INFO
	.align		4
.L_194:
        /*002c*/ 	.byte	0x04, 0x17
        /*002e*/ 	.short	(.L_196 - .L_195)
.L_195:
        /*0030*/ 	.word	0x00000000
        /*0034*/ 	.short	0x0005
        /*0036*/ 	.short	0x0024
        /*0038*/ 	.byte	0x00, 0xf0, 0x21, 0x00


	//----- nvinfo : EIATTR_KPARAM_INFO
	.align		4
.L_196:
        /*003c*/ 	.byte	0x04, 0x17
        /*003e*/ 	.short	(.L_198 - .L_197)
.L_197:
        /*0040*/ 	.word	0x00000000
        /*0044*/ 	.short	0x0004
        /*0046*/ 	.short	0x0020
        /*0048*/ 	.byte	0x00, 0xf0, 0x05, 0x00


	//----- nvinfo : EIATTR_KPARAM_INFO
	.align		4
.L_198:
        /*004c*/ 	.byte	0x04, 0x17
        /*004e*/ 	.short	(.L_200 - .L_199)
.L_199:
        /*0050*/ 	.word	0x00000000
        /*0054*/ 	.short	0x0003
        /*0056*/ 	.short	0x0018
        /*0058*/ 	.byte	0x00, 0xf0, 0x21, 0x00


	//----- nvinfo : EIATTR_KPARAM_INFO
	.align		4
.L_200:
        /*005c*/ 	.byte	0x04, 0x17
        /*005e*/ 	.short	(.L_202 - .L_201)
.L_201:
        /*0060*/ 	.word	0x00000000
        /*0064*/ 	.short	0x0002
        /*0066*/ 	.short	0x0010
        /*0068*/ 	.byte	0x00, 0xf0, 0x21, 0x00


	//----- nvinfo : EIATTR_KPARAM_INFO
	.align		4
.L_202:
        /*006c*/ 	.byte	0x04, 0x17
        /*006e*/ 	.short	(.L_204 - .L_203)
.L_203:
        /*0070*/ 	.word	0x00000000
        /*0074*/ 	.short	0x0001
        /*0076*/ 	.short	0x0008
        /*0078*/ 	.byte	0x00, 0xf0, 0x21, 0x00


	//----- nvinfo : EIATTR_KPARAM_INFO
	.align		4
.L_204:
        /*007c*/ 	.byte	0x04, 0x17
        /*007e*/ 	.short	(.L_206 - .L_205)
.L_205:
        /*0080*/ 	.word	0x00000000
        /*0084*/ 	.short	0x0000
        /*0086*/ 	.short	0x0000
        /*0088*/ 	.byte	0x00, 0xf0, 0x21, 0x00


	//----- nvinfo : EIATTR_MAXREG_COUNT
	.align		4
.L_206:
        /*008c*/ 	.byte	0x03, 0x1b
        /*008e*/ 	.short	0x00ff


	//----- nvinfo : EIATTR_MERCURY_ISA_VERSION
	.align		4
        /*0090*/ 	.byte	0x03, 0x5f
        /*0092*/ 	.short	0x0000


	//----- nvinfo : EIATTR_EXIT_INSTR_OFFSETS
	.align		4
        /*0094*/ 	.byte	0x04, 0x1c
        /*0096*/ 	.short	(.L_208 - .L_207)


	//   ....[0]....
.L_207:
        /*0098*/ 	.word	0x00000140


	//   ....[1]....
        /*009c*/ 	.word	0x00001770


	//   ....[2]....
        /*00a0*/ 	.word	0x00001820


	//   ....[3]....
        /*00a4*/ 	.word	0x000018a0


	//   ....[4]....
        /*00a8*/ 	.word	0x00001920


	//   ....[5]....
        /*00ac*/ 	.word	0x00001960


	//   ....[6]....
        /*00b0*/ 	.word	0x00001a10


	//----- nvinfo : EIATTR_CRS_STACK_SIZE
	.align		4
.L_208:
        /*00b4*/ 	.byte	0x04, 0x1e
        /*00b6*/ 	.short	(.L_210 - .L_209)
.L_209:
        /*00b8*/ 	.word	0x00000000
.L_210:


//--------------------- .nv.info._ZN2at6native54_GLOBAL__N__f6d41790_21_PhiloxDistribution_cu_0636f2c124philox_single_key_kernelIN3c104HalfEZZZZNS0_20_philox_normal_cuda_ERNS_6TensorERKS5_ddENKUlvE_clEvENKUlvE1_clEvENKUlvE_clEvEUlmmE0_ZZZNS0_20_philox_normal_cuda_ES6_S8_ddENKS9_clEvENKSA_clEvEUlfE_EEvPT_PKmlT0_T1_ --------------------------
	.section	.nv.info._ZN2at6native54_GLOBAL__N__f6d41790_21_PhiloxDistribution_cu_0636f2c124philox_single_key_kernelIN3c104HalfEZZZZNS0_20_philox_normal_cuda_ERNS_6TensorERKS5_ddENKUlvE_clEvENKUlvE1_clEvENKUlvE_clEvEUlmmE0_ZZZNS0_20_philox_normal_cuda_ES6_S8_ddENKS9_clEvENKSA_clEvEUlfE_EEvPT_PKmlT0_T1_,"",@"SHT_CUDA_INFO"
	.sectionflags	@""
	.align	4


	//----- nvinfo : EIATTR_CUDA_API_VERSION
	.align		4
        /*0000*/ 	.byte	0x04, 0x37
        /*0002*/ 	.short	(.L_212 - .L_211)
.L_211:
        /*0004*/ 	.word	0x00000082


	//----- nvinfo : EIATTR_SW2861232_WAR
	.align		4
.L_212:
        /*0008*/ 	.byte	0x01, 0x35
	.zero		2


	//----- nvinfo : EIATTR_PARAM_CBANK
	.align		4
        /*000c*/ 	.byte	0x04, 0x0a
        /*000e*/ 	.short	(.L_214 - .L_213)
	.align		4
.L_213:
        /*0010*/ 	.word	index@(.nv.constant0._ZN2at6native54_GLOBAL__N__f6d41790_21_PhiloxDistribution_cu_0636f2c124philox_single_key_kernelIN3c104HalfEZZZZNS0_20_philox_normal_cuda_ERNS_6TensorERKS5_ddENKUlvE_clEvENKUlvE1_clEvENKUlvE_clEvEUlmmE0_ZZZNS0_20_philox_normal_cuda_ES6_S8_ddENKS9_clEvENKSA_clEvEUlfE_EEvPT_PKmlT0_T1_)
        /*0014*/ 	.short	0x0160
        /*0016*/ 	.short	0x0024


	//----- nvinfo : EIATTR_CBANK_PARAM_SIZE
	.align		4
.L_214:
        /*0018*/ 	.byte	0x03, 0x19
        /*001a*/ 	.short	0x0024


	//----- nvinfo : EIATTR_KPARAM_INFO
	.align		4
        /*001c*/ 	.byte	0x04, 0x17
        /*001e*/ 	.short	(.L_216 - .L_215)
.L_215:
        /*0020*/ 	.word	0x00000000
        /*0024*/ 	.short	0x0004
        /*0026*/ 	.short	0x001c
        /*0028*/ 	.byte	0x00, 0xf0, 0x21, 0x00


	//----- nvinfo : EIATTR_KPARAM_INFO
	.align		4
.L_216:
        /*002c*/ 	.byte	0x04, 0x17
        /*002e*/ 	.short	(.L_218 - .L_217)
.L_217:
        /*0030*/ 	.word	0x00000000
        /*0034*/ 	.short	0x0003
        /*0036*/ 	.short	0x0018
        /*0038*/ 	.byte	0x00, 0xf0, 0x05, 0x00


	//----- nvinfo : EIATTR_KPARAM_INFO
	.align		4
.L_218:
        /*003c*/ 	.byte	0x04, 0x17
        /*003e*/ 	.short	(.L_220 - .L_219)
.L_219:
        /*0040*/ 	.word	0x00000000
        /*0044*/ 	.short	0x0002
        /*0046*/ 	.short	0x0010
        /*0048*/ 	.byte	0x00, 0xf0, 0x21, 0x00


	//----- nvinfo : EIATTR_KPARAM_INFO
	.align		4
.L_220:
        /*004c*/ 	.byte	0x04, 0x17
        /*004e*/ 	.short	(.L_222 - .L_221)
.L_221:
        /*0050*/ 	.word	0x00000000
        /*0054*/ 	.short	0x0001
        /*0056*/ 	.short	0x0008
        /*0058*/ 	.byte	0x00, 0xf0, 0x21, 0x00


	//----- nvinfo : EIATTR_KPARAM_INFO
	.align		4
.L_222:
        /*005c*/ 	.byte	0x04, 0x17
        /*005e*/ 	.short	(.L_224 - .L_223)
.L_223:
        /*0060*/ 	.word	0x00000000
        /*0064*/ 	.short	0x0000
        /*0066*/ 	.short	0x0000
        /*0068*/ 	.byte	0x00, 0xf0, 0x21, 0x00


	//----- nvinfo : EIATTR_MAXREG_COUNT
	.align		4
.L_224:
        /*006c*/ 	.byte	0x03, 0x1b
        /*006e*/ 	.short	0x00ff


	//----- nvinfo : EIATTR_MERCURY_ISA_VERSION
	.align		4
        /*0070*/ 	.byte	0x03, 0x5f
        /*0072*/ 	.short	0x0000


	//----- nvinfo : EIATTR_EXIT_INSTR_OFFSETS
	.align		4
        /*0074*/ 	.byte	0x04, 0x1c
        /*0076*/ 	.short	(.L_226 - .L_225)


	//   ....[0]....
.L_225:
        /*0078*/ 	.word	0x00000780


	//   ....[1]....
        /*007c*/ 	.word	0x00000d00


	//   ....[2]....
        /*0080*/ 	.word	0x00001610


	//   ....[3]....
        /*0084*/ 	.word	0x000017f0


	//----- nvinfo : EIATTR_CRS_STACK_SIZE
	.align		4
.L_226:
        /*0088*/ 	.byte	0x04, 0x1e
        /*008a*/ 	.short	(.L_228 - .L_227)
.L_227:
        /*008c*/ 	.word	0x00000000
.L_228:


//--------------------- .nv.info._ZN2at6native54_GLOBAL__N__f6d41790_21_PhiloxDistribution_cu_0636f2c123philox_multi_key_kernelIfZZZZNS0_20_philox_normal_cuda_ERNS_6TensorERKS3_ddENKUlvE_clEvENKUlvE0_clEvENKUlvE_clEvEUlmmE0_ZZZNS0_20_philox_normal_cuda_ES4_S6_ddENKS7_clEvENKS8_clEvEUlfE_EEvPT_PKmllT0_T1_16OffsetCalculatorILi1EjLb0EE --------------------------
	.section	.nv.info._ZN2at6native54_GLOBAL__N__f6d41790_21_PhiloxDistribution_cu_0636f2c123philox_multi_key_kernelIfZZZZNS0_20_philox_normal_cuda_ERNS_6TensorERKS3_ddENKUlvE_clEvENKUlvE0_clEvENKUlvE_clEvEUlmmE0_ZZZNS0_20_philox_normal_cuda_ES4_S6_ddENKS7_clEvENKS8_clEvEUlfE_EEvPT_PKmllT0_T1_16OffsetCalculatorILi1EjLb0EE,"",@"SHT_CUDA_INFO"
	.sectionflags	@""
	.align	4


	//----- nvinfo : EIATTR_CUDA_API_VERSION
	.align		4
        /*0000*/ 	.byte	0x04, 0x37
        /*0002*/ 	.short	(.L_230 - .L_229)
.L_229:
        /*0004*/ 	.word	0x00000082


	//----- nvinfo : EIATTR_SW2861232_WAR
	.align		4
.L_230:
        /*0008*/ 	.byte	0x01, 0x35
	.zero		2


	//----- nvinfo : EIATTR_PARAM_CBANK
	.align		4
        /*000c*/ 	.byte	0x04, 0x0a
        /*000e*/ 	.short	(.L_232 - .L_231)
	.align		4
.L_231:
        /*0010*/ 	.word	index@(.nv.constant0._ZN2at6native54_GLOBAL__N__f6d41790_21_PhiloxDistribution_cu_0636f2c123philox_multi_key_kernelIfZZZZNS0_20_philox_normal_cuda_ERNS_6TensorERKS3_ddENKUlvE_clEvENKUlvE0_clEvENKUlvE_clEvEUlmmE0_ZZZNS0_20_philox_normal_cuda_ES4_S6_ddENKS7_clEvENKS8_clEvEUlfE_EEvPT_PKmllT0_T1_16OffsetCalculatorILi1EjLb0EE)
        /*0014*/ 	.short	0x0160
        /*0016*/ 	.short	0x01c0


	//----- nvinfo : EIATTR_CBANK_PARAM_SIZE
	.align		4
.L_232:
        /*0018*/ 	.byte	0x03, 0x19
        /*001a*/ 	.short	0x01c0


	//----- nvinfo : EIATTR_KPARAM_INFO
	.align		4
        /*001c*/ 	.byte	0x04, 0x17
        /*001e*/ 	.short	(.L_234 - .L_233)
.L_233:
        /*0020*/ 	.word	0x00000000
        /*0024*/ 	.short	0x0006
        /*0026*/ 	.short	0x002c
        /*0028*/ 	.byte	0x00, 0xf0, 0x51, 0x06


	//----- nvinfo : EIATTR_KPARAM_INFO
	.align		4
.L_234:
        /*002c*/ 	.byte	0x04, 0x17
        /*002e*/ 	.short	(.L_236 - .L_235)
.L_235:
        /*0030*/ 	.word	0x00000000
        /*0034*/ 	.short	0x0005
        /*0036*/ 	.short	0x0024
        /*0038*/ 	.byte	0x00, 0xf0, 0x21, 0x00


	//----- nvinfo : EIATTR_KPARAM_INFO
	.align		4
.L_236:
        /*003c*/ 	.byte	0x04, 0x17
        /*003e*/ 	.short	(.L_238 - .L_237)
.L_237:
        /*0040*/ 	.word	0x00000000
        /*0044*/ 	.short	0x0004
        /*0046*/ 	.short	0x0020
        /*0048*/ 	.byte	0x00, 0xf0, 0x05, 0x00


	//----- nvinfo : EIATTR_KPARAM_INFO
	.align		4
.L_238:
        /*004c*/ 	.byte	0x04, 0x17
        /*004e*/ 	.short	(.L_240 - .L_239)
.L_239:
        /*0050*/ 	.word	0x00000000
        /*0054*/ 	.short	0x0003
        /*0056*/ 	.short	0x0018
        /*0058*/ 	.byte	0x00, 0xf0, 0x21, 0x00


	//----- nvinfo : EIATTR_KPARAM_INFO
	.align		4
.L_240:
        /*005c*/ 	.byte	0x04, 0x17
        /*005e*/ 	.short	(.L_242 - .L_241)
.L_241:
        /*0060*/ 	.word	0x00000000
        /*0064*/ 	.short	0x0002
        /*0066*/ 	.short	0x0010
        /*0068*/ 	.byte	0x00, 0xf0, 0x21, 0x00


	//----- nvinfo : EIATTR_KPARAM_INFO
	.align		4
.L_242:
        /*006c*/ 	.byte	0x04, 0x17
        /*006e*/ 	.short	(.L_244 - .L_243)
.L_243:
        /*0070*/ 	.word	0x00000000
        /*0074*/ 	.short	0x0001
        /*0076*/ 	.short	0x0008
        /*0078*/ 	.byte	0x00, 0xf0, 0x21, 0x00


	//----- nvinfo : EIATTR_KPARAM_INFO
	.align		4
.L_244:
        /*007c*/ 	.byte	0x04, 0x17
        /*007e*/ 	.short	(.L_246 - .L_245)
.L_245:
        /*0080*/ 	.word	0x00000000
        /*0084*/ 	.short	0x0000
        /*0086*/ 	.short	0x0000
        /*0088*/ 	.byte	0x00, 0xf0, 0x21, 0x00


	//----- nvinfo : EIATTR_MAXREG_COUNT
	.align		4
.L_246:
        /*008c*/ 	.byte	0x03, 0x1b
        /*008e*/ 	.short	0x00ff


	//----- nvinfo : EIATTR_MERCURY_ISA_VERSION
	.align		4
        /*0090*/ 	.byte	0x03, 0x5f
        /*0092*/ 	.short	0x0000


	//----- nvinfo : EIATTR_EXIT_INSTR_OFFSETS
	.align		4
        /*0094*/ 	.byte	0x04, 0x1c
        /*0096*/ 	.short	(.L_248 - .L_247)


	//   ....[0]....
.L_247:
        /*0098*/ 	.word	0x00000140


	//   ....[1]....
        /*009c*/ 	.word	0x00001770


	//   ....[2]....
        /*00a0*/ 	.word	0x00001810


	//   ....[3]....
        /*00a4*/ 	.word	0x00001880


	//   ....[4]....
        /*00a8*/ 	.word	0x000018f0


	//   ....[5]....
        /*00ac*/ 	.word	0x00001920


	//   ....[6]....
        /*00b0*/ 	.word	0x000019b0


	//----- nvinfo : EIATTR_CRS_STACK_SIZE
	.align		4
.L_248:
        /*00b4*/ 	.byte	0x04, 0x1e
        /*00b6*/ 	.short	(.L_250 - .L_249)
.L_249:
        /*00b8*/ 	.word	0x00000000
.L_250:


//--------------------- .nv.info._ZN2at6native54_GLOBAL__N__f6d41790_21_PhiloxDistribution_cu_0636f2c124philox_single_key_kernelIfZZZZNS0_20_philox_normal_cuda_ERNS_6TensorERKS3_ddENKUlvE_clEvENKUlvE0_clEvENKUlvE_clEvEUlmmE0_ZZZNS0_20_philox_normal_cuda_ES4_S6_ddENKS7_clEvENKS8_clEvEUlfE_EEvPT_PKmlT0_T1_ --------------------------
	.section	.nv.info._ZN2at6native54_GLOBAL__N__f6d41790_21_PhiloxDistribution_cu_0636f2c124philox_single_key_kernelIfZZZZNS0_20_philox_normal_cuda_ERNS_6TensorERKS3_ddENKUlvE_clEvENKUlvE0_clEvENKUlvE_clEvEUlmmE0_ZZZNS0_20_philox_normal_cuda_ES4_S6_ddENKS7_clEvENKS8_clEvEUlfE_EEvPT_PKmlT0_T1_,"",@"SHT_CUDA_INFO"
	.sectionflags	@""
	.align	4


	//----- nvinfo : EIATTR_CUDA_API_VERSION
	.align		4
        /*0000*/ 	.byte	0x04, 0x37
        /*0002*/ 	.short	(.L_252 - .L_251)
.L_251:
        /*0004*/ 	.word	0x00000082


	//----- nvinfo : EIATTR_SW2861232_WAR
	.align		4
.L_252:
        /*0008*/ 	.byte	0x01, 0x35
	.zero		2


	//----- nvinfo : EIATTR_PARAM_CBANK
	.align		4
        /*000c*/ 	.byte	0x04, 0x0a
        /*000e*/ 	.short	(.L_254 - .L_253)
	.align		4
.L_253:
        /*0010*/ 	.word	index@(.nv.constant0._ZN2at6native54_GLOBAL__N__f6d41790_21_PhiloxDistribution_cu_0636f2c124philox_single_key_kernelIfZZZZNS0_20_philox_normal_cuda_ERNS_6TensorERKS3_ddENKUlvE_clEvENKUlvE0_clEvENKUlvE_clEvEUlmmE0_ZZZNS0_20_philox_normal_cuda_ES4_S6_ddENKS7_clEvENKS8_clEvEUlfE_EEvPT_PKmlT0_T1_)
        /*0014*/ 	.short	0x0160
        /*0016*/ 	.short	0x0024


	//----- nvinfo : EIATTR_CBANK_PARAM_SIZE
	.align		4
.L_254:
        /*0018*/ 	.byte	0x03, 0x19
        /*001a*/ 	.short	0x0024


	//----- nvinfo : EIATTR_KPARAM_INFO
	.align		4
        /*001c*/ 	.byte	0x04, 0x17
        /*001e*/ 	.short	(.L_256 - .L_255)
.L_255:
        /*0020*/ 	.word	0x00000000
        /*0024*/ 	.short	0x0004
        /*0026*/ 	.short	0x001c
        /*0028*/ 	.byte	0x00, 0xf0, 0x21, 0x00


	//----- nvinfo : EIATTR_KPARAM_INFO
	.align		4
.L_256:
        /*002c*/ 	.byte	0x04, 0x17
        /*002e*/ 	.short	(.L_258 - .L_257)
.L_257:
        /*0030*/ 	.word	0x00000000
        /*0034*/ 	.short	0x0003
        /*0036*/ 	.short	0x0018
        /*0038*/ 	.byte	0x00, 0xf0, 0x05, 0x00


	//----- nvinfo : EIATTR_KPARAM_INFO
	.align		4
.L_258:
        /*003c*/ 	.byte	0x04, 0x17
        /*003e*/ 	.short	(.L_260 - .L_259)
.L_259:
        /*0040*/ 	.word	0x00000000
        /*0044*/ 	.short	0x0002
        /*0046*/ 	.short	0x0010
        /*0048*/ 	.byte	0x00, 0xf0, 0x21, 0x00


	//----- nvinfo : EIATTR_KPARAM_INFO
	.align		4
.L_260:
        /*004c*/ 	.byte	0x04, 0x17
        /*004e*/ 	.short	(.L_262 - .L_261)
.L_261:
        /*0050*/ 	.word	0x00000000
        /*0054*/ 	.short	0x0001
        /*0056*/ 	.short	0x0008
        /*0058*/ 	.byte	0x00, 0xf0, 0x21, 0x00


	//----- nvinfo : EIATTR_KPARAM_INFO
	.align		4
.L_262:
        /*005c*/ 	.byte	0x04, 0x17
        /*005e*/ 	.short	(.L_264 - .L_263)
.L_263:
        /*0060*/ 	.word	0x00000000
        /*0064*/ 	.short	0x0000
        /*0066*/ 	.short	0x0000
        /*0068*/ 	.byte	0x00, 0xf0, 0x21, 0x00


	//----- nvinfo : EIATTR_MAXREG_COUNT
	.align		4
.L_264:
        /*006c*/ 	.byte	0x03, 0x1b
        /*006e*/ 	.short	0x00ff


	//----- nvinfo : EIATTR_MERCURY_ISA_VERSION
	.align		4
        /*0070*/ 	.byte	0x03, 0x5f
        /*0072*/ 	.short	0x0000


	//----- nvinfo : EIATTR_EXIT_INSTR_OFFSETS
	.align		4
        /*0074*/ 	.byte	0x04, 0x1c
        /*0076*/ 	.short	(.L_266 - .L_265)


	//   ....[0]....
.L_265:
        /*0078*/ 	.word	0x00000760


	//   ....[1]....
        /*007c*/ 	.word	0x00000ce0


	//   ....[2]....
        /*0080*/ 	.word	0x000013f0


	//   ....[3]....
        /*0084*/ 	.word	0x000015c0


	//----- nvinfo : EIATTR_CRS_STACK_SIZE
	.align		4
.L_266:
        /*0088*/ 	.byte	0x04, 0x1e
        /*008a*/ 	.short	(.L_268 - .L_267)
.L_267:
        /*008c*/ 	.word	0x00000000
.L_268:


//--------------------- .nv.info._ZN2at6native54_GLOBAL__N__f6d41790_21_PhiloxDistribution_cu_0636f2c123philox_multi_key_kernelIdZZZZNS0_20_philox_normal_cuda_ERNS_6TensorERKS3_ddENKUlvE_clEvENKUlvE_clEvENKUlvE_clEvEUlmmE_ZZZNS0_20_philox_normal_cuda_ES4_S6_ddENKS7_clEvENKS8_clEvEUldE_EEvPT_PKmllT0_T1_16OffsetCalculatorILi1EjLb0EE --------------------------
	.section	.nv.info._ZN2at6native54_GLOBAL__N__f6d41790_21_PhiloxDistribution_cu_0636f2c123philox_multi_key_kernelIdZZZZNS0_20_philox_normal_cuda_ERNS_6TensorERKS3_ddENKUlvE_clEvENKUlvE_clEvENKUlvE_clEvEUlmmE_ZZZNS0_20_philox_normal_cuda_ES4_S6_ddENKS7_clEvENKS8_clEvEUldE_EEvPT_PKmllT0_T1_16OffsetCalculatorILi1EjLb0EE,"",@"SHT_CUDA_INFO"
	.sectionflags	@""
	.align	4


	//----- nvinfo : EIATTR_CUDA_API_VERSION
	.align		4
        /*0000*/ 	.byte	0x04, 0x37
        /*0002*/ 	.short	(.L_270 - .L_269)
.L_269:
        /*0004*/ 	.word	0x00000082


	//----- nvinfo : EIATTR_SW2861232_WAR
	.align		4
.L_270:
        /*0008*/ 	.byte	0x01, 0x35
	.zero		2


	//----- nvinfo : EIATTR_PARAM_CBANK
	.align		4
        /*000c*/ 	.byte	0x04, 0x0a
        /*000e*/ 	.short	(.L_272 - .L_271)
	.align		4
.L_271:
        /*0010*/ 	.word	index@(.nv.constant0._ZN2at6native54_GLOBAL__N__f6d41790_21_PhiloxDistribution_cu_0636f2c123philox_multi_key_kernelIdZZZZNS0_20_philox_normal_cuda_ERNS_6TensorERKS3_ddENKUlvE_clEvENKUlvE_clEvENKUlvE_clEvEUlmmE_ZZZNS0_20_philox_normal_cuda_ES4_S6_ddENKS7_clEvENKS8_clEvEUldE_EEvPT_PKmllT0_T1_16OffsetCalculatorILi1EjLb0EE)
        /*0014*/ 	.short	0x0160
        /*0016*/ 	.short	0x01cc


	//----- nvinfo : EIATTR_CBANK_PARAM_SIZE
	.align		4
.L_272:
        /*0018*/ 	.byte	0x03, 0x19
        /*001a*/ 	.short	0x01cc


	//----- nvinfo : EIATTR_KPARAM_INFO
	.align		4
        /*001c*/ 	.byte	0x04, 0x17
        /*001e*/ 	.short	(.L_274 - .L_273)
.L_273:
        /*0020*/ 	.word	0x00000000
        /*0024*/ 	.short	0x0006
        /*0026*/ 	.short	0x0038
        /*0028*/ 	.byte	0x00, 0xf0, 0x51, 0x06


	//----- nvinfo : EIATTR_KPARAM_INFO
	.align		4
.L_274:
        /*002c*/ 	.byte	0x04, 0x17
        /*002e*/ 	.short	(.L_276 - .L_275)
.L_275:
        /*0030*/ 	.word	0x00000000
        /*0034*/ 	.short	0x0005
        /*0036*/ 	.short	0x0028
        /*0038*/ 	.byte	0x00, 0xf0, 0x41, 0x00


	//----- nvinfo : EIATTR_KPARAM_INFO
	.align		4
.L_276:
        /*003c*/ 	.byte	0x04, 0x17
        /*003e*/ 	.short	(.L_278 - .L_277)
.L_277:
        /*0040*/ 	.word	0x00000000
        /*0044*/ 	.short	0x0004
        /*0046*/ 	.short	0x0020
        /*0048*/ 	.byte	0x00, 0xf0, 0x05, 0x00


	//----- nvinfo : EIATTR_KPARAM_INFO
	.align		4
.L_278:
        /*004c*/ 	.byte	0x04, 0x17
        /*004e*/ 	.short	(.L_280 - .L_279)
.L_279:
        /*0050*/ 	.word	0x00000000
        /*0054*/ 	.short	0x0003
        /*0056*/ 	.short	0x0018
        /*0058*/ 	.byte	0x00, 0xf0, 0x21, 0x00


	//----- nvinfo : EIATTR_KPARAM_INFO
	.align		4
.L_280:
        /*005c*/ 	.byte	0x04, 0x17
        /*005e*/ 	.short	(.L_282 - .L_281)
.L_281:
        /*0060*/ 	.word	0x00000000
        /*0064*/ 	.short	0x0002
        /*0066*/ 	.short	0x0010
        /*0068*/ 	.byte	0x00, 0xf0, 0x21, 0x00


	//----- nvinfo : EIATTR_KPARAM_INFO
	.align		4
.L_282:
        /*006c*/ 	.byte	0x04, 0x17
        /*006e*/ 	.short	(.L_284 - .L_283)
.L_283:
        /*0070*/ 	.word	0x00000000
        /*0074*/ 	.short	0x0001
        /*0076*/ 	.short	0x0008
        /*0078*/ 	.byte	0x00, 0xf0, 0x21, 0x00


	//----- nvinfo : EIATTR_KPARAM_INFO
	.align		4
.L_284:
        /*007c*/ 	.byte	0x04, 0x17
        /*007e*/ 	.short	(.L_286 - .L_285)
.L_285:
        /*0080*/ 	.word	0x00000000
        /*0084*/ 	.short	0x0000
        /*0086*/ 	.short	0x0000
        /*0088*/ 	.byte	0x00, 0xf0, 0x21, 0x00


	//----- nvinfo : EIATTR_MAXREG_COUNT
	.align		4
.L_286:
        /*008c*/ 	.byte	0x03, 0x1b
        /*008e*/ 	.short	0x00ff


	//----- nvinfo : EIATTR_MERCURY_ISA_VERSION
	.align		4
        /*0090*/ 	.byte	0x03, 0x5f
        /*0092*/ 	.short	0x0000


	//----- nvinfo : EIATTR_EXIT_INSTR_OFFSETS
	.align		4
        /*0094*/ 	.byte	0x04, 0x1c
        /*0096*/ 	.short	(.L_288 - .L_287)


	//   ....[0]....
.L_287:
        /*0098*/ 	.word	0x00000140


	//   ....[1]....
        /*009c*/ 	.word	0x00001ed0


	//   ....[2]....
        /*00a0*/ 	.word	0x00001f80


	//   ....[3]....
        /*00a4*/ 	.word	0x00001fb0


	//   ....[4]....
        /*00a8*/ 	.word	0x00002050


	//----- nvinfo : EIATTR_CRS_STACK_SIZE
	.align		4
.L_288:
        /*00ac*/ 	.byte	0x04, 0x1e
        /*00ae*/ 	.short	(.L_290 - .L_289)
.L_289:
        /*00b0*/ 	.word	0x00000000
.L_290:


//--------------------- .nv.info._ZN2at6native54_GLOBAL__N__f6d41790_21_PhiloxDistribution_cu_0636f2c124philox_single_key_kernelIdZZZZNS0_20_philox_normal_cuda_ERNS_6TensorERKS3_ddENKUlvE_clEvENKUlvE_clEvENKUlvE_clEvEUlmmE_ZZZNS0_20_philox_normal_cuda_ES4_S6_ddENKS7_clEvENKS8_clEvEUldE_EEvPT_PKmlT0_T1_ --------------------------
	.section	.nv.info._ZN2at6native54_GLOBAL__N__f6d41790_21_PhiloxDistribution_cu_0636f2c124philox_single_key_kernelIdZZZZNS0_20_philox_normal_cuda_ERNS_6TensorERKS3_ddENKUlvE_clEvENKUlvE_clEvENKUlvE_clEvEUlmmE_ZZZNS0_20_philox_normal_cuda_ES4_S6_ddENKS7_clEvENKS8_clEvEUldE_EEvPT_PKmlT0_T1_,"",@"SHT_CUDA_INFO"
	.sectionflags	@""
	.align	4


	//----- nvinfo : EIATTR_CUDA_API_VERSION
	.align		4
        /*0000*/ 	.byte	0x04, 0x37
        /*0002*/ 	.short	(.L_292 - .L_291)
.L_291:
        /*0004*/ 	.word	0x00000082


	//----- nvinfo : EIATTR_SW2861232_WAR
	.align		4
.L_292:
        /*0008*/ 	.byte	0x01, 0x35
	.zero		2


	//----- nvinfo : EIATTR_PARAM_CBANK
	.align		4
        /*000c*/ 	.byte	0x04, 0x0a
        /*000e*/ 	.short	(.L_294 - .L_293)
	.align		4
.L_293:
        /*0010*/ 	.word	index@(.nv.constant0._ZN2at6native54_GLOBAL__N__f6d41790_21_PhiloxDistribution_cu_0636f2c124philox_single_key_kernelIdZZZZNS0_20_philox_normal_cuda_ERNS_6TensorERKS3_ddENKUlvE_clEvENKUlvE_clEvENKUlvE_clEvEUlmmE_ZZZNS0_20_philox_normal_cuda_ES4_S6_ddENKS7_clEvENKS8_clEvEUldE_EEvPT_PKmlT0_T1_)
        /*0014*/ 	.short	0x0160
        /*0016*/ 	.short	0x0030


	//----- nvinfo : EIATTR_CBANK_PARAM_SIZE
	.align		4
.L_294:
        /*0018*/ 	.byte	0x03, 0x19
        /*001a*/ 	.short	0x0030


	//----- nvinfo : EIATTR_KPARAM_INFO
	.align		4
        /*001c*/ 	.byte	0x04, 0x17
        /*001e*/ 	.short	(.L_296 - .L_295)
.L_295:
        /*0020*/ 	.word	0x00000000
        /*0024*/ 	.short	0x0004
        /*0026*/ 	.short	0x0020
        /*0028*/ 	.byte	0x00, 0xf0, 0x41, 0x00


	//----- nvinfo : EIATTR_KPARAM_INFO
	.align		4
.L_296:
        /*002c*/ 	.byte	0x04, 0x17
        /*002e*/ 	.short	(.L_298 - .L_297)
.L_297:
        /*0030*/ 	.word	0x00000000
        /*0034*/ 	.short	0x0003
        /*0036*/ 	.short	0x0018
        /*0038*/ 	.byte	0x00, 0xf0, 0x05, 0x00


	//----- nvinfo : EIATTR_KPARAM_INFO
	.align		4
.L_298:
        /*003c*/ 	.byte	0x04, 0x17
        /*003e*/ 	.short	(.L_300 - .L_299)
.L_299:
        /*0040*/ 	.word	0x00000000
        /*0044*/ 	.short	0x0002
        /*0046*/ 	.short	0x0010
        /*0048*/ 	.byte	0x00, 0xf0, 0x21, 0x00


	//----- nvinfo : EIATTR_KPARAM_INFO
	.align		4
.L_300:
        /*004c*/ 	.byte	0x04, 0x17
        /*004e*/ 	.short	(.L_302 - .L_301)
.L_301:
        /*0050*/ 	.word	0x00000000
        /*0054*/ 	.short	0x0001
        /*0056*/ 	.short	0x0008
        /*0058*/ 	.byte	0x00, 0xf0, 0x21, 0x00


	//----- nvinfo : EIATTR_KPARAM_INFO
	.align		4
.L_302:
        /*005c*/ 	.byte	0x04, 0x17
        /*005e*/ 	.short	(.L_304 - .L_303)
.L_303:
        /*0060*/ 	.word	0x00000000
        /*0064*/ 	.short	0x0000
        /*0066*/ 	.short	0x0000
        /*0068*/ 	.byte	0x00, 0xf0, 0x21, 0x00


	//----- nvinfo : EIATTR_MAXREG_COUNT
	.align		4
.L_304:
        /*006c*/ 	.byte	0x03, 0x1b
        /*006e*/ 	.short	0x00ff


	//----- nvinfo : EIATTR_MERCURY_ISA_VERSION
	.align		4
        /*0070*/ 	.byte	0x03, 0x5f
        /*0072*/ 	.short	0x0000


	//----- nvinfo : EIATTR_EXIT_INSTR_OFFSETS
	.align		4
        /*0074*/ 	.byte	0x04, 0x1c
        /*0076*/ 	.short	(.L_306 - .L_305)


	//   ....[0]....
.L_305:
        /*0078*/ 	.word	0x00000fa0


	//   ....[1]....
        /*007c*/ 	.word	0x00001d60


	//   ....[2]....
        /*0080*/ 	.word	0x00002780


	//   ....[3]....
        /*0084*/ 	.word	0x000028f0


	//----- nvinfo : EIATTR_CRS_STACK_SIZE
	.align		4
.L_306:
        /*0088*/ 	.byte	0x04, 0x1e
        /*008a*/ 	.short	(.L_308 - .L_307)
.L_307:
        /*008c*/ 	.word	0x00000000
.L_308:


//--------------------- .nv.info._ZN2at6native54_GLOBAL__N__f6d41790_21_PhiloxDistribution_cu_0636f2c123philox_multi_key_kernelIN3c108BFloat16EZZZZNS0_21_philox_uniform_cuda_ERNS_6TensorERKS5_ddENKUlvE_clEvENKUlvE2_clEvENKUlvE_clEvEUlmmE0_ZZZNS0_21_philox_uniform_cuda_ES6_S8_ddENKS9_clEvENKSA_clEvEUlT_E_EEvPSD_PKmllT0_T1_16OffsetCalculatorILi1EjLb0EE --------------------------
	.section	.nv.info._ZN2at6native54_GLOBAL__N__f6d41790_21_PhiloxDistribution_cu_0636f2c123philox_multi_key_kernelIN3c108BFloat16EZZZZNS0_21_philox_uniform_cuda_ERNS_6TensorERKS5_ddENKUlvE_clEvENKUlvE2_clEvENKUlvE_clEvEUlmmE0_ZZZNS0_21_philox_uniform_cuda_ES6_S8_ddENKS9_clEvENKSA_clEvEUlT_E_EEvPSD_PKmllT0_T1_16OffsetCalculatorILi1EjLb0EE,"",@"SHT_CUDA_INFO"
	.sectionflags	@""
	.align	4


	//----- nvinfo : EIATTR_CUDA_API_VERSION
	.align		4
        /*0000*/ 	.byte	0x04, 0x37
        /*0002*/ 	.short	(.L_310 - .L_309)
.L_309:
        /*0004*/ 	.word	0x00000082


	//----- nvinfo : EIATTR_SW2861232_WAR
	.align		4
.L_310:
        /*0008*/ 	.byte	0x01, 0x35
	.zero		2


	//----- nvinfo : EIATTR_PARAM_CBANK
	.align		4
        /*000c*/ 	.byte	0x04, 0x0a
        /*000e*/ 	.short	(.L_312 - .L_311)
	.align		4
.L_311:
        /*0010*/ 	.word	index@(.nv.constant0._ZN2at6native54_GLOBAL__N__f6d41790_21_PhiloxDistribution_cu_0636f2c123philox_multi_key_kernelIN3c108BFloat16EZZZZNS0_21_philox_uniform_cuda_ERNS_6TensorERKS5_ddENKUlvE_clEvENKUlvE2_clEvENKUlvE_clEvEUlmmE0_ZZZNS0_21_philox_uniform_cuda_ES6_S8_ddENKS9_clEvENKSA_clEvEUlT_E_EEvPSD_PKmllT0_T1_16OffsetCalculatorILi1EjLb0EE)
        /*0014*/ 	.short	0x0160
        /*0016*/ 	.short	0x01bc


	//----- nvinfo : EIATTR_CBANK_PARAM_SIZE
	.align		4
.L_312:
        /*0018*/ 	.byte	0x03, 0x19
        /*001a*/ 	.short	0x01bc


	//----- nvinfo : EIATTR_KPARAM_INFO
	.align		4
        /*001c*/ 	.byte	0x04, 0x17
        /*001e*/ 	.short	(.L_314 - .L_313)
.L_313:
        /*0020*/ 	.word	0x00000000
        /*0024*/ 	.short	0x0006
        /*0026*/ 	.short	0x0028
        /*0028*/ 	.byte	0x00, 0xf0, 0x51, 0x06


	//----- nvinfo : EIATTR_KPARAM_INFO
	.align		4
.L_314:
        /*002c*/ 	.byte	0x04, 0x17
        /*002e*/ 	.short	(.L_316 - .L_315)
.L_315:
        /*0030*/ 	.word	0x00000000
        /*0034*/ 	.short	0x0005
        /*0036*/ 	.short	0x0022
        /*0038*/ 	.byte	0x00, 0xf0, 0x11, 0x00


	//----- nvinfo : EIATTR_KPARAM_INFO
	.align		4
.L_316:
        /*003c*/ 	.byte	0x04, 0x17
        /*003e*/ 	.short	(.L_318 - .L_317)
.L_317:
        /*0040*/ 	.word	0x00000000
        /*0044*/ 	.short	0x0004
        /*0046*/ 	.short	0x0020
        /*0048*/ 	.byte	0x00, 0xf0, 0x05, 0x00


	//----- nvinfo : EIATTR_KPARAM_INFO
	.align		4
.L_318:
        /*004c*/ 	.byte	0x04, 0x17
        /*004e*/ 	.short	(.L_320 - .L_319)
.L_319:
        /*0050*/ 	.word	0x00000000
        /*0054*/ 	.short	0x0003
        /*0056*/ 	.short	0x0018
        /*0058*/ 	.byte	0x00, 0xf0, 0x21, 0x00


	//----- nvinfo : EIATTR_KPARAM_INFO
	.align		4
.L_320:
        /*005c*/ 	.byte	0x04, 0x17
        /*005e*/ 	.short	(.L_322 - .L_321)
.L_321:
        /*0060*/ 	.word	0x00000000
        /*0064*/ 	.short	0x0002
        /*0066*/ 	.short	0x0010
        /*0068*/ 	.byte	0x00, 0xf0, 0x21, 0x00


	//----- nvinfo : EIATTR_KPARAM_INFO
	.align		4
.L_322:
        /*006c*/ 	.byte	0x04, 0x17
        /*006e*/ 	.short	(.L_324 - .L_323)
.L_323:
        /*0070*/ 	.word	0x00000000
        /*0074*/ 	.short	0x0001
        /*0076*/ 	.short	0x0008
        /*0078*/ 	.byte	0x00, 0xf0, 0x21, 0x00


	//----- nvinfo : EIATTR_KPARAM_INFO
	.align		4
.L_324:
        /*007c*/ 	.byte	0x04, 0x17
        /*007e*/ 	.short	(.L_326 - .L_325)
.L_325:
        /*0080*/ 	.word	0x00000000
        /*0084*/ 	.short	0x0000
        /*0086*/ 	.short	0x0000
        /*0088*/ 	.byte	0x00, 0xf0, 0x21, 0x00


	//----- nvinfo : EIATTR_MAXREG_COUNT
	.align		4
.L_326:
        /*008c*/ 	.byte	0x03, 0x1b
        /*008e*/ 	.short	0x00ff


	//----- nvinfo : EIATTR_MERCURY_ISA_VERSION
	.align		4
        /*0090*/ 	.byte	0x03, 0x5f
        /*0092*/ 	.short	0x0000


	//----- nvinfo : EIATTR_EXIT_INSTR_OFFSETS
	.align		4
        /*0094*/ 	.byte	0x04, 0x1c
        /*0096*/ 	.short	(.L_328 - .L_327)


	//   ....[0]....
.L_327:
        /*0098*/ 	.word	0x00000140


	//   ....[1]....
        /*009c*/ 	.word	0x000015a0


	//   ....[2]....
        /*00a0*/ 	.word	0x000016e0


	//   ....[3]....
        /*00a4*/ 	.word	0x00001780


	//   ....[4]....
        /*00a8*/ 	.word	0x00001820


	//   ....[5]....
        /*00ac*/ 	.word	0x00001880


	//   ....[6]....
        /*00b0*/ 	.word	0x00001a20


	//----- nvinfo : EIATTR_CRS_STACK_SIZE
	.align		4
.L_328:
        /*00b4*/ 	.byte	0x04, 0x1e
        /*00b6*/ 	.short	(.L_330 - .L_329)
.L_329:
        /*00b8*/ 	.word	0x00000000
.L_330:


//--------------------- .nv.info._ZN2at6native54_GLOBAL__N__f6d41790_21_PhiloxDistribution_cu_0636f2c124philox_single_key_kernelIN3c108BFloat16EZZZZNS0_21_philox_uniform_cuda_ERNS_6TensorERKS5_ddENKUlvE_clEvENKUlvE2_clEvENKUlvE_clEvEUlmmE0_ZZZNS0_21_philox_uniform_cuda_ES6_S8_ddENKS9_clEvENKSA_clEvEUlT_E_EEvPSD_PKmlT0_T1_ --------------------------
	.section	.nv.info._ZN2at6native54_GLOBAL__N__f6d41790_21_PhiloxDistribution_cu_0636f2c124philox_single_key_kernelIN3c108BFloat16EZZZZNS0_21_philox_uniform_cuda_ERNS_6TensorERKS5_ddENKUlvE_clEvENKUlvE2_clEvENKUlvE_clEvEUlmmE0_ZZZNS0_21_philox_uniform_cuda_ES6_S8_ddENKS9_clEvENKSA_clEvEUlT_E_EEvPSD_PKmlT0_T1_,"",@"SHT_CUDA_INFO"
	.sectionflags	@""
	.align	4


	//----- nvinfo : EIATTR_CUDA_API_VERSION
	.align		4
        /*0000*/ 	.byte	0x04, 0x37
        /*0002*/ 	.short	(.L_332 - .L_331)
.L_331:
        /*0004*/ 	.word	0x00000082


	//----- nvinfo : EIATTR_SW2861232_WAR
	.align		4
.L_332:
        /*0008*/ 	.byte	0x01, 0x35
	.zero		2


	//----- nvinfo : EIATTR_PARAM_CBANK
	.align		4
        /*000c*/ 	.byte	0x04, 0x0a
        /*000e*/ 	.short	(.L_334 - .L_333)
	.align		4
.L_333:
        /*0010*/ 	.word	index@(.nv.constant0._ZN2at6native54_GLOBAL__N__f6d41790_21_PhiloxDistribution_cu_0636f2c124philox_single_key_kernelIN3c108BFloat16EZZZZNS0_21_philox_uniform_cuda_ERNS_6TensorERKS5_ddENKUlvE_clEvENKUlvE2_clEvENKUlvE_clEvEUlmmE0_ZZZNS0_21_philox_uniform_cuda_ES6_S8_ddENKS9_clEvENKSA_clEvEUlT_E_EEvPSD_PKmlT0_T1_)
        /*0014*/ 	.short	0x0160
        /*0016*/ 	.short	0x001e


	//----- nvinfo : EIATTR_CBANK_PARAM_SIZE
	.align		4
.L_334:
        /*0018*/ 	.byte	0x03, 0x19
        /*001a*/ 	.short	0x001e


	//----- nvinfo : EIATTR_KPARAM_INFO
	.align		4
        /*001c*/ 	.byte	0x04, 0x17
        /*001e*/ 	.short	(.L_336 - .L_335)
.L_335:
        /*0020*/ 	.word	0x00000000
        /*0024*/ 	.short	0x0004
        /*0026*/ 	.short	0x001a
        /*0028*/ 	.byte	0x00, 0xf0, 0x11, 0x00


	//----- nvinfo : EIATTR_KPARAM_INFO
	.align		4
.L_336:
        /*002c*/ 	.byte	0x04, 0x17
        /*002e*/ 	.short	(.L_338 - .L_337)
.L_337:
        /*0030*/ 	.word	0x00000000
        /*0034*/ 	.short	0x0003
        /*0036*/ 	.short	0x0018
        /*0038*/ 	.byte	0x00, 0xf0, 0x05, 0x00


	//----- nvinfo : EIATTR_KPARAM_INFO
	.align		4
.L_338:
        /*003c*/ 	.byte	0x04, 0x17
        /*003e*/ 	.short	(.L_340 - .L_339)
.L_339:
        /*0040*/ 	.word	0x00000000
        /*0044*/ 	.short	0x0002
        /*0046*/ 	.short	0x0010
        /*0048*/ 	.byte	0x00, 0xf0, 0x21, 0x00


	//----- nvinfo : EIATTR_KPARAM_INFO
	.align		4
.L_340:
        /*004c*/ 	.byte	0x04, 0x17
        /*004e*/ 	.short	(.L_342 - .L_341)
.L_341:
        /*0050*/ 	.word	0x00000000
        /*0054*/ 	.short	0x0001
        /*0056*/ 	.short	0x0008
        /*0058*/ 	.byte	0x00, 0xf0, 0x21, 0x00


	//----- nvinfo : EIATTR_KPARAM_INFO
	.align		4
.L_342:
        /*005c*/ 	.byte	0x04, 0x17
        /*005e*/ 	.short	(.L_344 - .L_343)
.L_343:
        /*0060*/ 	.word	0x00000000
        /*0064*/ 	.short	0x0000
        /*0066*/ 	.short	0x0000
        /*0068*/ 	.byte	0x00, 0xf0, 0x21, 0x00


	//----- nvinfo : EIATTR_MAXREG_COUNT
	.align		4
.L_344:
        /*006c*/ 	.byte	0x03, 0x1b
        /*006e*/ 	.short	0x00ff


	//----- nvinfo : EIATTR_MERCURY_ISA_VERSION
	.align		4
        /*0070*/ 	.byte	0x03, 0x5f
        /*0072*/ 	.short	0x0000


	//----- nvinfo : EIATTR_EXIT_INSTR_OFFSETS
	.align		4
        /*0074*/ 	.byte	0x04, 0x1c
        /*0076*/ 	.short	(.L_346 - .L_345)


	//   ....[0]....
.L_345:
        /*0078*/ 	.word	0x000006b0


	//   ....[1]....
        /*007c*/ 	.word	0x00000ae0


	//   ....[2]....
        /*0080*/ 	.word	0x00001a70


	//   ....[3]....
        /*0084*/ 	.word	0x00001c80


	//----- nvinfo : EIATTR_CRS_STACK_SIZE
	.align		4
.L_346:
        /*0088*/ 	.byte	0x04, 0x1e
        /*008a*/ 	.short	(.L_348 - .L_347)
.L_347:
        /*008c*/ 	.word	0x00000000
.L_348:


//--------------------- .nv.info._ZN2at6native54_GLOBAL__N__f6d41790_21_PhiloxDistribution_cu_0636f2c123philox_multi_key_kernelIN3c104HalfEZZZZNS0_21_philox_uniform_cuda_ERNS_6TensorERKS5_ddENKUlvE_clEvENKUlvE1_clEvENKUlvE_clEvEUlmmE0_ZZZNS0_21_philox_uniform_cuda_ES6_S8_ddENKS9_clEvENKSA_clEvEUlT_E_EEvPSD_PKmllT0_T1_16OffsetCalculatorILi1EjLb0EE --------------------------
	.section	.nv.info._ZN2at6native54_GLOBAL__N__f6d41790_21_PhiloxDistribution_cu_0636f2c123philox_multi_key_kernelIN3c104HalfEZZZZNS0_21_philox_uniform_cuda_ERNS_6TensorERKS5_ddENKUlvE_clEvENKUlvE1_clEvENKUlvE_clEvEUlmmE0_ZZZNS0_21_philox_uniform_cuda_ES6_S8_ddENKS9_clEvENKSA_clEvEUlT_E_EEvPSD_PKmllT0_T1_16OffsetCalculatorILi1EjLb0EE,"",@"SHT_CUDA_INFO"
	.sectionflags	@""
	.align	4


	//----- nvinfo : EIATTR_CUDA_API_VERSION
	.align		4
        /*0000*/ 	.byte	0x04, 0x37
        /*0002*/ 	.short	(.L_350 - .L_349)
.L_349:
        /*0004*/ 	.word	0x00000082


	//----- nvinfo : EIATTR_SW2861232_WAR
	.align		4
.L_350:
        /*0008*/ 	.byte	0x01, 0x35
	.zero		2


	//----- nvinfo : EIATTR_PARAM_CBANK
	.align		4
        /*000c*/ 	.byte	0x04, 0x0a
        /*000e*/ 	.short	(.L_352 - .L_351)
	.align		4
.L_351:
        /*0010*/ 	.word	index@(.nv.constant0._ZN2at6native54_GLOBAL__N__f6d41790_21_PhiloxDistribution_cu_0636f2c123philox_multi_key_kernelIN3c104HalfEZZZZNS0_21_philox_uniform_cuda_ERNS_6TensorERKS5_ddENKUlvE_clEvENKUlvE1_clEvENKUlvE_clEvEUlmmE0_ZZZNS0_21_philox_uniform_cuda_ES6_S8_ddENKS9_clEvENKSA_clEvEUlT_E_EEvPSD_PKmllT0_T1_16OffsetCalculatorILi1EjLb0EE)
        /*0014*/ 	.short	0x0160
        /*0016*/ 	.short	0x01bc


	//----- nvinfo : EIATTR_CBANK_PARAM_SIZE
	.align		4
.L_352:
        /*0018*/ 	.byte	0x03, 0x19
        /*001a*/ 	.short	0x01bc


	//----- nvinfo : EIATTR_KPARAM_INFO
	.align		4
        /*001c*/ 	.byte	0x04, 0x17
        /*001e*/ 	.short	(.L_354 - .L_353)
.L_353:
        /*0020*/ 	.word	0x00000000
        /*0024*/ 	.short	0x0006
        /*0026*/ 	.short	0x0028
        /*0028*/ 	.byte	0x00, 0xf0, 0x51, 0x06


	//----- nvinfo : EIATTR_KPARAM_INFO
	.align		4
.L_354:
        /*002c*/ 	.byte	0x04, 0x17
        /*002e*/ 	.short	(.L_356 - .L_355)
.L_355:
        /*0030*/ 	.word	0x00000000
        /*0034*/ 	.short	0x0005
        /*0036*/ 	.short	0x0022
        /*0038*/ 	.byte	0x00, 0xf0, 0x11, 0x00


	//----- nvinfo : EIATTR_KPARAM_INFO
	.align		4
.L_356:
        /*003c*/ 	.byte	0x04, 0x17
        /*003e*/ 	.short	(.L_358 - .L_357)
.L_357:
        /*0040*/ 	.word	0x00000000
        /*0044*/ 	.short	0x0004
        /*0046*/ 	.short	0x0020
        /*0048*/ 	.byte	0x00, 0xf0, 0x05, 0x00


	//----- nvinfo : EIATTR_KPARAM_INFO
	.align		4
.L_358:
        /*004c*/ 	.byte	0x04, 0x17
        /*004e*/ 	.short	(.L_360 - .L_359)
.L_359:
        /*0050*/ 	.word	0x00000000
        /*0054*/ 	.short	0x0003
        /*0056*/ 	.short	0x0018
        /*0058*/ 	.byte	0x00, 0xf0, 0x21, 0x00


	//----- nvinfo : EIATTR_KPARAM_INFO
	.align		4
.L_360:
        /*005c*/ 	.byte	0x04, 0x17
        /*005e*/ 	.short	(.L_362 - .L_361)
.L_361:
        /*0060*/ 	.word	0x00000000
        /*0064*/ 	.short	0x0002
        /*0066*/ 	.short	0x0010
        /*0068*/ 	.byte	0x00, 0xf0, 0x21, 0x00


	//----- nvinfo : EIATTR_KPARAM_INFO
	.align		4
.L_362:
        /*006c*/ 	.byte	0x04, 0x17
        /*006e*/ 	.short	(.L_364 - .L_363)
.L_363:
        /*0070*/ 	.word	0x00000000
        /*0074*/ 	.short	0x0001
        /*0076*/ 	.short	0x0008
        /*0078*/ 	.byte	0x00, 0xf0, 0x21, 0x00


	//----- nvinfo : EIATTR_KPARAM_INFO
	.align		4
.L_364:
        /*007c*/ 	.byte	0x04, 0x17
        /*007e*/ 	.short	(.L_366 - .L_365)
.L_365:
        /*0080*/ 	.word	0x00000000
        /*0084*/ 	.short	0x0000
        /*0086*/ 	.short	0x0000
        /*0088*/ 	.byte	0x00, 0xf0, 0x21, 0x00


	//----- nvinfo : EIATTR_MAXREG_COUNT
	.align		4
.L_366:
        /*008c*/ 	.byte	0x03, 0x1b
        /*008e*/ 	.short	0x00ff


	//----- nvinfo : EIATTR_MERCURY_ISA_VERSION
	.align		4
        /*0090*/ 	.byte	0x03, 0x5f
        /*0092*/ 	.short	0x0000


	//----- nvinfo : EIATTR_EXIT_INSTR_OFFSETS
	.align		4
        /*0094*/ 	.byte	0x04, 0x1c
        /*0096*/ 	.short	(.L_368 - .L_367)


	//   ....[0]....
.L_367:
        /*0098*/ 	.word	0x00000140


	//   ....[1]....
        /*009c*/ 	.word	0x000015a0


	//   ....[2]....
        /*00a0*/ 	.word	0x000016d0


	//   ....[3]....
        /*00a4*/ 	.word	0x00001780


	//   ....[4]....
        /*00a8*/ 	.word	0x00001830


	//   ....[5]....
        /*00ac*/ 	.word	0x000018a0


	//   ....[6]....
        /*00b0*/ 	.word	0x00001a60


	//----- nvinfo : EIATTR_CRS_STACK_SIZE
	.align		4
.L_368:
        /*00b4*/ 	.byte	0x04, 0x1e
        /*00b6*/ 	.short	(.L_370 - .L_369)
.L_369:
        /*00b8*/ 	.word	0x00000000
.L_370:


//--------------------- .nv.info._ZN2at6native54_GLOBAL__N__f6d41790_21_PhiloxDistribution_cu_0636f2c124philox_single_key_kernelIN3c104HalfEZZZZNS0_21_philox_uniform_cuda_ERNS_6TensorERKS5_ddENKUlvE_clEvENKUlvE1_clEvENKUlvE_clEvEUlmmE0_ZZZNS0_21_philox_uniform_cuda_ES6_S8_ddENKS9_clEvENKSA_clEvEUlT_E_EEvPSD_PKmlT0_T1_ --------------------------
	.section	.nv.info._ZN2at6native54_GLOBAL__N__f6d41790_21_PhiloxDistribution_cu_0636f2c124philox_single_key_kernelIN3c104HalfEZZZZNS0_21_philox_uniform_cuda_ERNS_6TensorERKS5_ddENKUlvE_clEvENKUlvE1_clEvENKUlvE_clEvEUlmmE0_ZZZNS0_21_philox_uniform_cuda_ES6_S8_ddENKS9_clEvENKSA_clEvEUlT_E_EEvPSD_PKmlT0_T1_,"",@"SHT_CUDA_INFO"
	.sectionflags	@""
	.align	4


	//----- nvinfo : EIATTR_CUDA_API_VERSION
	.align		4
        /*0000*/ 	.byte	0x04, 0x37
        /*0002*/ 	.short	(.L_372 - .L_371)
.L_371:
        /*0004*/ 	.word	0x00000082


	//----- nvinfo : EIATTR_SW2861232_WAR
	.align		4
.L_372:
        /*0008*/ 	.byte	0x01, 0x35
	.zero		2


	//----- nvinfo : EIATTR_PARAM_CBANK
	.align		4
        /*000c*/ 	.byte	0x04, 0x0a
        /*000e*/ 	.short	(.L_374 - .L_373)
	.align		4
.L_373:
        /*0010*/ 	.word	index@(.nv.constant0._ZN2at6native54_GLOBAL__N__f6d41790_21_PhiloxDistribution_cu_0636f2c124philox_single_key_kernelIN3c104HalfEZZZZNS0_21_philox_uniform_cuda_ERNS_6TensorERKS5_ddENKUlvE_clEvENKUlvE1_clEvENKUlvE_clEvEUlmmE0_ZZZNS0_21_philox_uniform_cuda_ES6_S8_ddENKS9_clEvENKSA_clEvEUlT_E_EEvPSD_PKmlT0_T1_)
        /*0014*/ 	.short	0x0160
        /*0016*/ 	.short	0x001e


	//----- nvinfo : EIATTR_CBANK_PARAM_SIZE
	.align		4
.L_374:
        /*0018*/ 	.byte	0x03, 0x19
        /*001a*/ 	.short	0x001e


	//----- nvinfo : EIATTR_KPARAM_INFO
	.align		4
        /*001c*/ 	.byte	0x04, 0x17
        /*001e*/ 	.short	(.L_376 - .L_375)
.L_375:
        /*0020*/ 	.word	0x00000000
        /*0024*/ 	.short	0x0004
        /*0026*/ 	.short	0x001a
        /*0028*/ 	.byte	0x00, 0xf0, 0x11, 0x00


	//----- nvinfo : EIATTR_KPARAM_INFO
	.align		4
.L_376:
        /*002c*/ 	.byte	0x04, 0x17
        /*002e*/ 	.short	(.L_378 - .L_377)
.L_377:
        /*0030*/ 	.word	0x00000000
        /*0034*/ 	.short	0x0003
        /*0036*/ 	.short	0x0018
        /*0038*/ 	.byte	0x00, 0xf0, 0x05, 0x00


	//----- nvinfo : EIATTR_KPARAM_INFO
	.align		4
.L_378:
        /*003c*/ 	.byte	0x04, 0x17
        /*003e*/ 	.short	(.L_380 - .L_379)
.L_379:
        /*0040*/ 	.word	0x00000000
        /*0044*/ 	.short	0x0002
        /*0046*/ 	.short	0x0010
        /*0048*/ 	.byte	0x00, 0xf0, 0x21, 0x00


	//----- nvinfo : EIATTR_KPARAM_INFO
	.align		4
.L_380:
        /*004c*/ 	.byte	0x04, 0x17
        /*004e*/ 	.short	(.L_382 - .L_381)
.L_381:
        /*0050*/ 	.word	0x00000000
        /*0054*/ 	.short	0x0001
        /*0056*/ 	.short	0x0008
        /*0058*/ 	.byte	0x00, 0xf0, 0x21, 0x00


	//----- nvinfo : EIATTR_KPARAM_INFO
	.align		4
.L_382:
        /*005c*/ 	.byte	0x04, 0x17
        /*005e*/ 	.short	(.L_384 - .L_383)
.L_383:
        /*0060*/ 	.word	0x00000000
        /*0064*/ 	.short	0x0000
        /*0066*/ 	.short	0x0000
        /*0068*/ 	.byte	0x00, 0xf0, 0x21, 0x00


	//----- nvinfo : EIATTR_MAXREG_COUNT
	.align		4
.L_384:
        /*006c*/ 	.byte	0x03, 0x1b
        /*006e*/ 	.short	0x00ff


	//----- nvinfo : EIATTR_MERCURY_ISA_VERSION
	.align		4
        /*0070*/ 	.byte	0x03, 0x5f
        /*0072*/ 	.short	0x0000


	//----- nvinfo : EIATTR_EXIT_INSTR_OFFSETS
	.align		4
        /*0074*/ 	.byte	0x04, 0x1c
        /*0076*/ 	.short	(.L_386 - .L_385)


	//   ....[0]....
.L_385:
        /*0078*/ 	.word	0x000006c0


	//   ....[1]....
        /*007c*/ 	.word	0x00000a00


	//   ....[2]....
        /*0080*/ 	.word	0x00001590


	//   ....[3]....
        /*0084*/ 	.word	0x00001800


	//----- nvinfo : EIATTR_CRS_STACK_SIZE
	.align		4
.L_386:
        /*0088*/ 	.byte	0x04, 0x1e
        /*008a*/ 	.short	(.L_388 - .L_387)
.L_387:
        /*008c*/ 	.word	0x00000000
.L_388:


//--------------------- .nv.info._ZN2at6native54_GLOBAL__N__f6d41790_21_PhiloxDistribution_cu_0636f2c123philox_multi_key_kernelIfZZZZNS0_21_philox_uniform_cuda_ERNS_6TensorERKS3_ddENKUlvE_clEvENKUlvE0_clEvENKUlvE_clEvEUlmmE0_ZZZNS0_21_philox_uniform_cuda_ES4_S6_ddENKS7_clEvENKS8_clEvEUlT_E_EEvPSB_PKmllT0_T1_16OffsetCalculatorILi1EjLb0EE --------------------------
	.section	.nv.info._ZN2at6native54_GLOBAL__N__f6d41790_21_PhiloxDistribution_cu_0636f2c123philox_multi_key_kernelIfZZZZNS0_21_philox_uniform_cuda_ERNS_6TensorERKS3_ddENKUlvE_clEvENKUlvE0_clEvENKUlvE_clEvEUlmmE0_ZZZNS0_21_philox_uniform_cuda_ES4_S6_ddENKS7_clEvENKS8_clEvEUlT_E_EEvPSB_PKmllT0_T1_16OffsetCalculatorILi1EjLb0EE,"",@"SHT_CUDA_INFO"
	.sectionflags	@""
	.align	4


	//----- nvinfo : EIATTR_CUDA_API_VERSION
	.align		4
        /*0000*/ 	.byte	0x04, 0x37
        /*0002*/ 	.short	(.L_390 - .L_389)
.L_389:
        /*0004*/ 	.word	0x00000082


	//----- nvinfo : EIATTR_SW2861232_WAR
	.align		4
.L_390:
        /*0008*/ 	.byte	0x01, 0x35
	.zero		2


	//----- nvinfo : EIATTR_PARAM_CBANK
	.align		4
        /*000c*/ 	.byte	0x04, 0x0a
        /*000e*/ 	.short	(.L_392 - .L_391)
	.align		4
.L_391:
        /*0010*/ 	.word	index@(.nv.constant0._ZN2at6native54_GLOBAL__N__f6d41790_21_PhiloxDistribution_cu_0636f2c123philox_multi_key_kernelIfZZZZNS0_21_philox_uniform_cuda_ERNS_6TensorERKS3_ddENKUlvE_clEvENKUlvE0_clEvENKUlvE_clEvEUlmmE0_ZZZNS0_21_philox_uniform_cuda_ES4_S6_ddENKS7_clEvENKS8_clEvEUlT_E_EEvPSB_PKmllT0_T1_16OffsetCalculatorILi1EjLb0EE)
        /*0014*/ 	.short	0x0160
        /*0016*/ 	.short	0x01c0


	//----- nvinfo : EIATTR_CBANK_PARAM_SIZE
	.align		4
.L_392:
        /*0018*/ 	.byte	0x03, 0x19
        /*001a*/ 	.short	0x01c0


	//----- nvinfo : EIATTR_KPARAM_INFO
	.align		4
        /*001c*/ 	.byte	0x04, 0x17
        /*001e*/ 	.short	(.L_394 - .L_393)
.L_393:
        /*0020*/ 	.word	0x00000000
        /*0024*/ 	.short	0x0006
        /*0026*/ 	.short	0x002c
        /*0028*/ 	.byte	0x00, 0xf0, 0x51, 0x06


	//----- nvinfo : EIATTR_KPARAM_INFO
	.align		4
.L_394:
        /*002c*/ 	.byte	0x04, 0x17
        /*002e*/ 	.short	(.L_396 - .L_395)
.L_395:
        /*0030*/ 	.word	0x00000000
        /*0034*/ 	.short	0x0005
        /*0036*/ 	.short	0x0024
        /*0038*/ 	.byte	0x00, 0xf0, 0x21, 0x00


	//----- nvinfo : EIATTR_KPARAM_INFO
	.align		4
.L_396:
        /*003c*/ 	.byte	0x04, 0x17
        /*003e*/ 	.short	(.L_398 - .L_397)
.L_397:
        /*0040*/ 	.word	0x00000000
        /*0044*/ 	.short	0x0004
        /*0046*/ 	.short	0x0020
        /*0048*/ 	.byte	0x00, 0xf0, 0x05, 0x00


	//----- nvinfo : EIATTR_KPARAM_INFO
	.align		4
.L_398:
        /*004c*/ 	.byte	0x04, 0x17
        /*004e*/ 	.short	(.L_400 - .L_399)
.L_399:
        /*0050*/ 	.word	0x00000000
        /*0054*/ 	.short	0x0003
        /*0056*/ 	.short	0x0018
        /*0058*/ 	.byte	0x00, 0xf0, 0x21, 0x00


	//----- nvinfo : EIATTR_KPARAM_INFO
	.align		4
.L_400:
        /*005c*/ 	.byte	0x04, 0x17
        /*005e*/ 	.short	(.L_402 - .L_401)
.L_401:
        /*0060*/ 	.word	0x00000000
        /*0064*/ 	.short	0x0002
        /*0066*/ 	.short	0x0010
        /*0068*/ 	.byte	0x00, 0xf0, 0x21, 0x00


	//----- nvinfo : EIATTR_KPARAM_INFO
	.align		4
.L_402:
        /*006c*/ 	.byte	0x04, 0x17
        /*006e*/ 	.short	(.L_404 - .L_403)
.L_403:
        /*0070*/ 	.word	0x00000000
        /*0074*/ 	.short	0x0001
        /*0076*/ 	.short	0x0008
        /*0078*/ 	.byte	0x00, 0xf0, 0x21, 0x00


	//----- nvinfo : EIATTR_KPARAM_INFO
	.align		4
.L_404:
        /*007c*/ 	.byte	0x04, 0x17
        /*007e*/ 	.short	(.L_406 - .L_405)
.L_405:
        /*0080*/ 	.word	0x00000000
        /*0084*/ 	.short	0x0000
        /*0086*/ 	.short	0x0000
        /*0088*/ 	.byte	0x00, 0xf0, 0x21, 0x00


	//----- nvinfo : EIATTR_MAXREG_COUNT
	.align		4
.L_406:
        /*008c*/ 	.byte	0x03, 0x1b
        /*008e*/ 	.short	0x00ff


	//----- nvinfo : EIATTR_MERCURY_ISA_VERSION
	.align		4
        /*0090*/ 	.byte	0x03, 0x5f
        /*0092*/ 	.short	0x0000


	//----- nvinfo : EIATTR_EXIT_INSTR_OFFSETS
	.align		4
        /*0094*/ 	.byte	0x04, 0x1c
        /*0096*/ 	.short	(.L_408 - .L_407)


	//   ....[0]....
.L_407:
        /*0098*/ 	.word	0x00000140


	//   ....[1]....
        /*009c*/ 	.word	0x000015a0


	//   ....[2]....
        /*00a0*/ 	.word	0x00001680


	//   ....[3]....
        /*00a4*/ 	.word	0x00001720


	//   ....[4]....
        /*00a8*/ 	.word	0x000017c0


	//   ....[5]....
        /*00ac*/ 	.word	0x00001820


	//   ....[6]....
        /*00b0*/ 	.word	0x00001980


	//----- nvinfo : EIATTR_CRS_STACK_SIZE
	.align		4
.L_408:
        /*00b4*/ 	.byte	0x04, 0x1e
        /*00b6*/ 	.short	(.L_410 - .L_409)
.L_409:
        /*00b8*/ 	.word	0x00000000
.L_410:


//--------------------- .nv.info._ZN2at6native54_GLOBAL__N__f6d41790_21_PhiloxDistribution_cu_0636f2c124philox_single_key_kernelIfZZZZNS0_21_philox_uniform_cuda_ERNS_6TensorERKS3_ddENKUlvE_clEvENKUlvE0_clEvENKUlvE_clEvEUlmmE0_ZZZNS0_21_philox_uniform_cuda_ES4_S6_ddENKS7_clEvENKS8_clEvEUlT_E_EEvPSB_PKmlT0_T1_ --------------------------
	.section	.nv.info._ZN2at6native54_GLOBAL__N__f6d41790_21_PhiloxDistribution_cu_0636f2c124philox_single_key_kernelIfZZZZNS0_21_philox_uniform_cuda_ERNS_6TensorERKS3_ddENKUlvE_clEvENKUlvE0_clEvENKUlvE_clEvEUlmmE0_ZZZNS0_21_philox_uniform_cuda_ES4_S6_ddENKS7_clEvENKS8_clEvEUlT_E_EEvPSB_PKmlT0_T1_,"",@"SHT_CUDA_INFO"
	.sectionflags	@""
	.align	4


	//----- nvinfo : EIATTR_CUDA_API_VERSION
	.align		4
        /*0000*/ 	.byte	0x04, 0x37
        /*0002*/ 	.short	(.L_412 - .L_411)
.L_411:
        /*0004*/ 	.word	0x00000082


	//----- nvinfo : EIATTR_SW2861232_WAR
	.align		4
.L_412:
        /*0008*/ 	.byte	0x01, 0x35
	.zero		2


	//----- nvinfo : EIATTR_PARAM_CBANK
	.align		4
        /*000c*/ 	.byte	0x04, 0x0a
        /*000e*/ 	.short	(.L_414 - .L_413)
	.align		4
.L_413:
        /*0010*/ 	.word	index@(.nv.constant0._ZN2at6native54_GLOBAL__N__f6d41790_21_PhiloxDistribution_cu_0636f2c124philox_single_key_kernelIfZZZZNS0_21_philox_uniform_cuda_ERNS_6TensorERKS3_ddENKUlvE_clEvENKUlvE0_clEvENKUlvE_clEvEUlmmE0_ZZZNS0_21_philox_uniform_cuda_ES4_S6_ddENKS7_clEvENKS8_clEvEUlT_E_EEvPSB_PKmlT0_T1_)
        /*0014*/ 	.short	0x0160
        /*0016*/ 	.short	0x0024


	//----- nvinfo : EIATTR_CBANK_PARAM_SIZE
	.align		4
.L_414:
        /*0018*/ 	.byte	0x03, 0x19
        /*001a*/ 	.short	0x0024


	//----- nvinfo : EIATTR_KPARAM_INFO
	.align		4
        /*001c*/ 	.byte	0x04, 0x17
        /*001e*/ 	.short	(.L_416 - .L_415)
.L_415:
        /*0020*/ 	.word	0x00000000
        /*0024*/ 	.short	0x0004
        /*0026*/ 	.short	0x001c
        /*0028*/ 	.byte	0x00, 0xf0, 0x21, 0x00


	//----- nvinfo : EIATTR_KPARAM_INFO
	.align		4
.L_416:
        /*002c*/ 	.byte	0x04, 0x17
        /*002e*/ 	.short	(.L_418 - .L_417)
.L_417:
        /*0030*/ 	.word	0x00000000
        /*0034*/ 	.short	0x0003
        /*0036*/ 	.short	0x0018
        /*0038*/ 	.byte	0x00, 0xf0, 0x05, 0x00


	//----- nvinfo : EIATTR_KPARAM_INFO
	.align		4
.L_418:
        /*003c*/ 	.byte	0x04, 0x17
        /*003e*/ 	.short	(.L_420 - .L_419)
.L_419:
        /*0040*/ 	.word	0x00000000
        /*0044*/ 	.short	0x0002
        /*0046*/ 	.short	0x0010
        /*0048*/ 	.byte	0x00, 0xf0, 0x21, 0x00


	//----- nvinfo : EIATTR_KPARAM_INFO
	.align		4
.L_420:
        /*004c*/ 	.byte	0x04, 0x17
        /*004e*/ 	.short	(.L_422 - .L_421)
.L_421:
        /*0050*/ 	.word	0x00000000
        /*0054*/ 	.short	0x0001
        /*0056*/ 	.short	0x0008
        /*0058*/ 	.byte	0x00, 0xf0, 0x21, 0x00


	//----- nvinfo : EIATTR_KPARAM_INFO
	.align		4
.L_422:
        /*005c*/ 	.byte	0x04, 0x17
        /*005e*/ 	.short	(.L_424 - .L_423)
.L_423:
        /*0060*/ 	.word	0x00000000
        /*0064*/ 	.short	0x0000
        /*0066*/ 	.short	0x0000
        /*0068*/ 	.byte	0x00, 0xf0, 0x21, 0x00


	//----- nvinfo : EIATTR_MAXREG_COUNT
	.align		4
.L_424:
        /*006c*/ 	.byte	0x03, 0x1b
        /*006e*/ 	.short	0x00ff


	//----- nvinfo : EIATTR_MERCURY_ISA_VERSION
	.align		4
        /*0070*/ 	.byte	0x03, 0x5f
        /*0072*/ 	.short	0x0000


	//----- nvinfo : EIATTR_EXIT_INSTR_OFFSETS
	.align		4
        /*0074*/ 	.byte	0x04, 0x1c
        /*0076*/ 	.short	(.L_426 - .L_425)


	//   ....[0]....
.L_425:
        /*0078*/ 	.word	0x00000660


	//   ....[1]....
        /*007c*/ 	.word	0x00000990


	//   ....[2]....
        /*0080*/ 	.word	0x00001360


	//   ....[3]....
        /*0084*/ 	.word	0x00001550


	//----- nvinfo : EIATTR_CRS_STACK_SIZE
	.align		4
.L_426:
        /*0088*/ 	.byte	0x04, 0x1e
        /*008a*/ 	.short	(.L_428 - .L_427)
.L_427:
        /*008c*/ 	.word	0x00000000
.L_428:


//--------------------- .nv.info._ZN2at6native54_GLOBAL__N__f6d41790_21_PhiloxDistribution_cu_0636f2c123philox_multi_key_kernelIdZZZZNS0_21_philox_uniform_cuda_ERNS_6TensorERKS3_ddENKUlvE_clEvENKUlvE_clEvENKUlvE_clEvEUlmmE_ZZZNS0_21_philox_uniform_cuda_ES4_S6_ddENKS7_clEvENKS8_clEvEUlT_E_EEvPSB_PKmllT0_T1_16OffsetCalculatorILi1EjLb0EE --------------------------
	.section	.nv.info._ZN2at6native54_GLOBAL__N__f6d41790_21_PhiloxDistribution_cu_0636f2c123philox_multi_key_kernelIdZZZZNS0_21_philox_uniform_cuda_ERNS_6TensorERKS3_ddENKUlvE_clEvENKUlvE_clEvENKUlvE_clEvEUlmmE_ZZZNS0_21_philox_uniform_cuda_ES4_S6_ddENKS7_clEvENKS8_clEvEUlT_E_EEvPSB_PKmllT0_T1_16OffsetCalculatorILi1EjLb0EE,"",@"SHT_CUDA_INFO"
	.sectionflags	@""
	.align	4


	//----- nvinfo : EIATTR_CUDA_API_VERSION
	.align		4
        /*0000*/ 	.byte	0x04, 0x37
        /*0002*/ 	.short	(.L_430 - .L_429)
.L_429:
        /*0004*/ 	.word	0x00000082


	//----- nvinfo : EIATTR_SW2861232_WAR
	.align		4
.L_430:
        /*0008*/ 	.byte	0x01, 0x35
	.zero		2


	//----- nvinfo : EIATTR_PARAM_CBANK
	.align		4
        /*000c*/ 	.byte	0x04, 0x0a
        /*000e*/ 	.short	(.L_432 - .L_431)
	.align		4
.L_431:
        /*0010*/ 	.word	index@(.nv.constant0._ZN2at6native54_GLOBAL__N__f6d41790_21_PhiloxDistribution_cu_0636f2c123philox_multi_key_kernelIdZZZZNS0_21_philox_uniform_cuda_ERNS_6TensorERKS3_ddENKUlvE_clEvENKUlvE_clEvENKUlvE_clEvEUlmmE_ZZZNS0_21_philox_uniform_cuda_ES4_S6_ddENKS7_clEvENKS8_clEvEUlT_E_EEvPSB_PKmllT0_T1_16OffsetCalculatorILi1EjLb0EE)
        /*0014*/ 	.short	0x0160
        /*0016*/ 	.short	0x01cc


	//----- nvinfo : EIATTR_CBANK_PARAM_SIZE
	.align		4
.L_432:
        /*0018*/ 	.byte	0x03, 0x19
        /*001a*/ 	.short	0x01cc


	//----- nvinfo : EIATTR_KPARAM_INFO
	.align		4
        /*001c*/ 	.byte	0x04, 0x17
        /*001e*/ 	.short	(.L_434 - .L_433)
.L_433:
        /*0020*/ 	.word	0x00000000
        /*0024*/ 	.short	0x0006
        /*0026*/ 	.short	0x0038
        /*0028*/ 	.byte	0x00, 0xf0, 0x51, 0x06


	//----- nvinfo : EIATTR_KPARAM_INFO
	.align		4
.L_434:
        /*002c*/ 	.byte	0x04, 0x17
        /*002e*/ 	.short	(.L_436 - .L_435)
.L_435:
        /*0030*/ 	.word	0x00000000
        /*0034*/ 	.short	0x0005
        /*0036*/ 	.short	0x0028
        /*0038*/ 	.byte	0x00, 0xf0, 0x41, 0x00


	//----- nvinfo : EIATTR_KPARAM_INFO
	.align		4
.L_436:
        /*003c*/ 	.byte	0x04, 0x17
        /*003e*/ 	.short	(.L_438 - .L_437)
.L_437:
        /*0040*/ 	.word	0x00000000
        /*0044*/ 	.short	0x0004
        /*0046*/ 	.short	0x0020
        /*0048*/ 	.byte	0x00, 0xf0, 0x05, 0x00


	//----- nvinfo : EIATTR_KPARAM_INFO
	.align		4
.L_438:
        /*004c*/ 	.byte	0x04, 0x17
        /*004e*/ 	.short	(.L_440 - .L_439)
.L_439:
        /*0050*/ 	.word	0x00000000
        /*0054*/ 	.short	0x0003
        /*0056*/ 	.short	0x0018
        /*0058*/ 	.byte	0x00, 0xf0, 0x21, 0x00


	//----- nvinfo : EIATTR_KPARAM_INFO
	.align		4
.L_440:
        /*005c*/ 	.byte	0x04, 0x17
        /*005e*/ 	.short	(.L_442 - .L_441)
.L_441:
        /*0060*/ 	.word	0x00000000
        /*0064*/ 	.short	0x0002
        /*0066*/ 	.short	0x0010
        /*0068*/ 	.byte	0x00, 0xf0, 0x21, 0x00


	//----- nvinfo : EIATTR_KPARAM_INFO
	.align		4
.L_442:
        /*006c*/ 	.byte	0x04, 0x17
        /*006e*/ 	.short	(.L_444 - .L_443)
.L_443:
        /*0070*/ 	.word	0x00000000
        /*0074*/ 	.short	0x0001
        /*0076*/ 	.short	0x0008
        /*0078*/ 	.byte	0x00, 0xf0, 0x21, 0x00


	//----- nvinfo : EIATTR_KPARAM_INFO
	.align		4
.L_444:
        /*007c*/ 	.byte	0x04, 0x17
        /*007e*/ 	.short	(.L_446 - .L_445)
.L_445:
        /*0080*/ 	.word	0x00000000
        /*0084*/ 	.short	0x0000
        /*0086*/ 	.short	0x0000
        /*0088*/ 	.byte	0x00, 0xf0, 0x21, 0x00


	//----- nvinfo : EIATTR_MAXREG_COUNT
	.align		4
.L_446:
        /*008c*/ 	.byte	0x03, 0x1b
        /*008e*/ 	.short	0x00ff


	//----- nvinfo : EIATTR_MERCURY_ISA_VERSION
	.align		4
        /*0090*/ 	.byte	0x03, 0x5f
        /*0092*/ 	.short	0x0000


	//----- nvinfo : EIATTR_EXIT_INSTR_OFFSETS
	.align		4
        /*0094*/ 	.byte	0x04, 0x1c
        /*0096*/ 	.short	(.L_448 - .L_447)


	//   ....[0]....
.L_447:
        /*0098*/ 	.word	0x00000130


	//   ....[1]....
        /*009c*/ 	.word	0x00001580


	//   ....[2]....
        /*00a0*/ 	.word	0x00001680


	//   ....[3]....
        /*00a4*/ 	.word	0x000016e0


	//   ....[4]....
        /*00a8*/ 	.word	0x00001800


	//----- nvinfo : EIATTR_CRS_STACK_SIZE
	.align		4
.L_448:
        /*00ac*/ 	.byte	0x04, 0x1e
        /*00ae*/ 	.short	(.L_450 - .L_449)
.L_449:
        /*00b0*/ 	.word	0x00000000
.L_450:


//--------------------- .nv.info._ZN2at6native54_GLOBAL__N__f6d41790_21_PhiloxDistribution_cu_0636f2c124philox_single_key_kernelIdZZZZNS0_21_philox_uniform_cuda_ERNS_6TensorERKS3_ddENKUlvE_clEvENKUlvE_clEvENKUlvE_clEvEUlmmE_ZZZNS0_21_philox_uniform_cuda_ES4_S6_ddENKS7_clEvENKS8_clEvEUlT_E_EEvPSB_PKmlT0_T1_ --------------------------
	.section	.nv.info._ZN2at6native54_GLOBAL__N__f6d41790_21_PhiloxDistribution_cu_0636f2c124philox_single_key_kernelIdZZZZNS0_21_philox_uniform_cuda_ERNS_6TensorERKS3_ddENKUlvE_clEvENKUlvE_clEvENKUlvE_clEvEUlmmE_ZZZNS0_21_philox_uniform_cuda_ES4_S6_ddENKS7_clEvENKS8_clEvEUlT_E_EEvPSB_PKmlT0_T1_,"",@"SHT_CUDA_INFO"
	.sectionflags	@""
	.align	4


	//----- nvinfo : EIATTR_CUDA_API_VERSION
	.align		4
        /*0000*/ 	.byte	0x04, 0x37
        /*0002*/ 	.short	(.L_452 - .L_451)
.L_451:
        /*0004*/ 	.word	0x00000082


	//----- nvinfo : EIATTR_SW2861232_WAR
	.align		4
.L_452:
        /*0008*/ 	.byte	0x01, 0x35
	.zero		2


	//----- nvinfo : EIATTR_PARAM_CBANK
	.align		4
        /*000c*/ 	.byte	0x04, 0x0a
        /*000e*/ 	.short	(.L_454 - .L_453)
	.align		4
.L_453:
        /*0010*/ 	.word	index@(.nv.constant0._ZN2at6native54_GLOBAL__N__f6d41790_21_PhiloxDistribution_cu_0636f2c124philox_single_key_kernelIdZZZZNS0_21_philox_uniform_cuda_ERNS_6TensorERKS3_ddENKUlvE_clEvENKUlvE_clEvENKUlvE_clEvEUlmmE_ZZZNS0_21_philox_uniform_cuda_ES4_S6_ddENKS7_clEvENKS8_clEvEUlT_E_EEvPSB_PKmlT0_T1_)
        /*0014*/ 	.short	0x0160
        /*0016*/ 	.short	0x0030


	//----- nvinfo : EIATTR_CBANK_PARAM_SIZE
	.align		4
.L_454:
        /*0018*/ 	.byte	0x03, 0x19
        /*001a*/ 	.short	0x0030


	//----- nvinfo : EIATTR_KPARAM_INFO
	.align		4
        /*001c*/ 	.byte	0x04, 0x17
        /*001e*/ 	.short	(.L_456 - .L_455)
.L_455:
        /*0020*/ 	.word	0x00000000
        /*0024*/ 	.short	0x0004
        /*0026*/ 	.short	0x0020
        /*0028*/ 	.byte	0x00, 0xf0, 0x41, 0x00


	//----- nvinfo : EIATTR_KPARAM_INFO
	.align		4
.L_456:
        /*002c*/ 	.byte	0x04, 0x17
        /*002e*/ 	.short	(.L_458 - .L_457)
.L_457:
        /*0030*/ 	.word	0x00000000
        /*0034*/ 	.short	0x0003
        /*0036*/ 	.short	0x0018
        /*0038*/ 	.byte	0x00, 0xf0, 0x05, 0x00


	//----- nvinfo : EIATTR_KPARAM_INFO
	.align		4
.L_458:
        /*003c*/ 	.byte	0x04, 0x17
        /*003e*/ 	.short	(.L_460 - .L_459)
.L_459:
        /*0040*/ 	.word	0x00000000
        /*0044*/ 	.short	0x0002
        /*0046*/ 	.short	0x0010
        /*0048*/ 	.byte	0x00, 0xf0, 0x21, 0x00


	//----- nvinfo : EIATTR_KPARAM_INFO
	.align		4
.L_460:
        /*004c*/ 	.byte	0x04, 0x17
        /*004e*/ 	.short	(.L_462 - .L_461)
.L_461:
        /*0050*/ 	.word	0x00000000
        /*0054*/ 	.short	0x0001
        /*0056*/ 	.short	0x0008
        /*0058*/ 	.byte	0x00, 0xf0, 0x21, 0x00


	//----- nvinfo : EIATTR_KPARAM_INFO
	.align		4
.L_462:
        /*005c*/ 	.byte	0x04, 0x17
        /*005e*/ 	.short	(.L_464 - .L_463)
.L_463:
        /*0060*/ 	.word	0x00000000
        /*0064*/ 	.short	0x0000
        /*0066*/ 	.short	0x0000
        /*0068*/ 	.byte	0x00, 0xf0, 0x21, 0x00


	//----- nvinfo : EIATTR_MAXREG_COUNT
	.align		4
.L_464:
        /*006c*/ 	.byte	0x03, 0x1b
        /*006e*/ 	.short	0x00ff


	//----- nvinfo : EIATTR_MERCURY_ISA_VERSION
	.align		4
        /*0070*/ 	.byte	0x03, 0x5f
        /*0072*/ 	.short	0x0000


	//----- nvinfo : EIATTR_EXIT_INSTR_OFFSETS
	.align		4
        /*0074*/ 	.byte	0x04, 0x1c
        /*0076*/ 	.short	(.L_466 - .L_465)


	//   ....[0]....
.L_465:
        /*0078*/ 	.word	0x00000640


	//   ....[1]....
        /*007c*/ 	.word	0x00000a70


	//   ....[2]....
        /*0080*/ 	.word	0x000018f0


	//   ....[3]....
        /*0084*/ 	.word	0x00001a80


	//----- nvinfo : EIATTR_CRS_STACK_SIZE
	.align		4
.L_466:
        /*0088*/ 	.byte	0x04, 0x1e
        /*008a*/ 	.short	(.L_468 - .L_467)
.L_467:
        /*008c*/ 	.word	0x00000000
.L_468:


//--------------------- .nv.callgraph             --------------------------
	.section	.nv.callgraph,"",@"SHT_CUDA_CALLGRAPH"
	.align	4
	.sectionentsize	8
	.align		4
        /*0000*/ 	.word	0x00000000
	.align		4
        /*0004*/ 	.word	0xffffffff
	.align		4
        /*0008*/ 	.word	0x00000000
	.align		4
        /*000c*/ 	.word	0xfffffffe
	.align		4
        /*0010*/ 	.word	0x00000000
	.align		4
        /*0014*/ 	.word	0xfffffffd
	.align		4
        /*0018*/ 	.word	0x00000000
	.align		4
        /*001c*/ 	.word	0xfffffffc


//--------------------- .nv.rel.action            --------------------------
	.section	.nv.rel.action,"",@"SHT_CUDA_RELOCINFO"
	.align	8
	.sectionentsize	8
        /*0000*/ 	.byte	0x73, 0x00, 0x00, 0x00, 0x00, 0x00, 0x00, 0x00, 0x00, 0x00, 0x00, 0x11, 0x25, 0x00, 0x05, 0x36


//--------------------- .nv.constant4             --------------------------
	.section	.nv.constant4,"a",@progbits
	.align	8
	.align		8
.nv.constant4:
        /*0000*/ 	.dword	_ZN52_INTERNAL_f6d41790_21_PhiloxDistribution_cu_0636f2c14cuda3std3__45__cpo5beginE
	.align		8
        /*0008*/ 	.dword	_ZN52_INTERNAL_f6d41790_21_PhiloxDistribution_cu_0636f2c14cuda3std3__45__cpo3endE
	.align		8
        /*0010*/ 	.dword	_ZN52_INTERNAL_f6d41790_21_PhiloxDistribution_cu_0636f2c14cuda3std3__45__cpo6cbeginE
	.align		8
        /*0018*/ 	.dword	_ZN52_INTERNAL_f6d41790_21_PhiloxDistribution_cu_0636f2c14cuda3std3__45__cpo4cendE
	.align		8
        /*0020*/ 	.dword	_ZN52_INTERNAL_f6d41790_21_PhiloxDistribution_cu_0636f2c14cuda3std3__45__cpo6rbeginE
	.align		8
        /*0028*/ 	.dword	_ZN52_INTERNAL_f6d41790_21_PhiloxDistribution_cu_0636f2c14cuda3std3__45__cpo4rendE
	.align		8
        /*0030*/ 	.dword	_ZN52_INTERNAL_f6d41790_21_PhiloxDistribution_cu_0636f2c14cuda3std3__45__cpo7crbeginE
	.align		8
        /*0038*/ 	.dword	_ZN52_INTERNAL_f6d41790_21_PhiloxDistribution_cu_0636f2c14cuda3std3__45__cpo5crendE
	.align		8
        /*0040*/ 	.dword	_ZN52_INTERNAL_f6d41790_21_PhiloxDistribution_cu_0636f2c14cuda3std3__454_GLOBAL__N__f6d41790_21_PhiloxDistribution_cu_0636f2c16ignoreE
	.align		8
        /*0048*/ 	.dword	_ZN52_INTERNAL_f6d41790_21_PhiloxDistribution_cu_0636f2c14cuda3std3__419piecewise_constructE
	.align		8
        /*0050*/ 	.dword	_ZN52_INTERNAL_f6d41790_21_PhiloxDistribution_cu_0636f2c14cuda3std3__48in_placeE
	.align		8
        /*0058*/ 	.dword	_ZN52_INTERNAL_f6d41790_21_PhiloxDistribution_cu_0636f2c14cuda3std3__420unreachable_sentinelE
	.align		8
        /*0060*/ 	.dword	_ZN52_INTERNAL_f6d41790_21_PhiloxDistribution_cu_0636f2c14cuda3std6ranges3__45__cpo4swapE
	.align		8
        /*0068*/ 	.dword	_ZN52_INTERNAL_f6d41790_21_PhiloxDistribution_cu_0636f2c14cuda3std6ranges3__45__cpo9iter_moveE
	.align		8
        /*0070*/ 	.dword	_ZN52_INTERNAL_f6d41790_21_PhiloxDistribution_cu_0636f2c14cuda3std6ranges3__45__cpo5beginE
	.align		8
        /*0078*/ 	.dword	_ZN52_INTERNAL_f6d41790_21_PhiloxDistribution_cu_0636f2c14cuda3std6ranges3__45__cpo3endE
	.align		8
        /*0080*/ 	.dword	_ZN52_INTERNAL_f6d41790_21_PhiloxDistribution_cu_0636f2c14cuda3std6ranges3__45__cpo6cbeginE
	.align		8
        /*0088*/ 	.dword	_ZN52_INTERNAL_f6d41790_21_PhiloxDistribution_cu_0636f2c14cuda3std6ranges3__45__cpo4cendE
	.align		8
        /*0090*/ 	.dword	_ZN52_INTERNAL_f6d41790_21_PhiloxDistribution_cu_0636f2c14cuda3std6ranges3__45__cpo7advanceE
	.align		8
        /*0098*/ 	.dword	_ZN52_INTERNAL_f6d41790_21_PhiloxDistribution_cu_0636f2c14cuda3std6ranges3__45__cpo9iter_swapE
	.align		8
        /*00a0*/ 	.dword	_ZN52_INTERNAL_f6d41790_21_PhiloxDistribution_cu_0636f2c14cuda3std6ranges3__45__cpo4nextE
	.align		8
        /*00a8*/ 	.dword	_ZN52_INTERNAL_f6d41790_21_PhiloxDistribution_cu_0636f2c14cuda3std6ranges3__45__cpo4prevE
	.align		8
        /*00b0*/ 	.dword	_ZN52_INTERNAL_f6d41790_21_PhiloxDistribution_cu_0636f2c14cuda3std6ranges3__45__cpo4dataE
	.align		8
        /*00b8*/ 	.dword	_ZN52_INTERNAL_f6d41790_21_PhiloxDistribution_cu_0636f2c14cuda3std6ranges3__45__cpo5cdataE
	.align		8
        /*00c0*/ 	.dword	_ZN52_INTERNAL_f6d41790_21_PhiloxDistribution_cu_0636f2c14cuda3std6ranges3__45__cpo4sizeE
	.align		8
        /*00c8*/ 	.dword	_ZN52_INTERNAL_f6d41790_21_PhiloxDistribution_cu_0636f2c14cuda3std6ranges3__45__cpo5ssizeE
	.align		8
        /*00d0*/ 	.dword	_ZN52_INTERNAL_f6d41790_21_PhiloxDistribution_cu_0636f2c14cuda3std6ranges3__45__cpo8distanceE
	.align		8
        /*00d8*/ 	.dword	_ZN52_INTERNAL_f6d41790_21_PhiloxDistribution_cu_0636f2c16thrust23THRUST_300001_SM_800_NS6system6detail10sequential3seqE
	.align		8
        /*00e0*/ 	.dword	__cudart_i2opi_d


//--------------------- .nv.constant0._ZN2at6native54_GLOBAL__N__f6d41790_21_PhiloxDistribution_cu_0636f2c123philox_multi_key_kernelIN3c108BFloat16EZZZZNS0_20_philox_normal_cuda_ERNS_6TensorERKS5_ddENKUlvE_clEvENKUlvE2_clEvENKUlvE_clEvEUlmmE0_ZZZNS0_20_philox_normal_cuda_ES6_S8_ddENKS9_clEvENKSA_clEvEUlfE_EEvPT_PKmllT0_T1_16OffsetCalculatorILi1EjLb0EE --------------------------
	.section	.nv.constant0._ZN2at6native54_GLOBAL__N__f6d41790_21_PhiloxDistribution_cu_0636f2c123philox_multi_key_kernelIN3c108BFloat16EZZZZNS0_20_philox_normal_cuda_ERNS_6TensorERKS5_ddENKUlvE_clEvENKUlvE2_clEvENKUlvE_clEvEUlmmE0_ZZZNS0_20_philox_normal_cuda_ES6_S8_ddENKS9_clEvENKSA_clEvEUlfE_EEvPT_PKmllT0_T1_16OffsetCalculatorILi1EjLb0EE,"a",@progbits
	.sectionflags	@""
	.align	4
.nv.constant0._ZN2at6native54_GLOBAL__N__f6d41790_21_PhiloxDistribution_cu_0636f2c123philox_multi_key_kernelIN3c108BFloat16EZZZZNS0_20_philox_normal_cuda_ERNS_6TensorERKS5_ddENKUlvE_clEvENKUlvE2_clEvENKUlvE_clEvEUlmmE0_ZZZNS0_20_philox_normal_cuda_ES6_S8_ddENKS9_clEvENKSA_clEvEUlfE_EEvPT_PKmllT0_T1_16OffsetCalculatorILi1EjLb0EE:
	.zero		800


//--------------------- .nv.constant0._ZN2at6native54_GLOBAL__N__f6d41790_21_PhiloxDistribution_cu_0636f2c124philox_single_key_kernelIN3c108BFloat16EZZZZNS0_20_philox_normal_cuda_ERNS_6TensorERKS5_ddENKUlvE_clEvENKUlvE2_clEvENKUlvE_clEvEUlmmE0_ZZZNS0_20_philox_normal_cuda_ES6_S8_ddENKS9_clEvENKSA_clEvEUlfE_EEvPT_PKmlT0_T1_ --------------------------
	.section	.nv.constant0._ZN2at6native54_GLOBAL__N__f6d41790_21_PhiloxDistribution_cu_0636f2c124philox_single_key_kernelIN3c108BFloat16EZZZZNS0_20_philox_normal_cuda_ERNS_6TensorERKS5_ddENKUlvE_clEvENKUlvE2_clEvENKUlvE_clEvEUlmmE0_ZZZNS0_20_philox_normal_cuda_ES6_S8_ddENKS9_clEvENKSA_clEvEUlfE_EEvPT_PKmlT0_T1_,"a",@progbits
	.sectionflags	@""
	.align	4
.nv.constant0._ZN2at6native54_GLOBAL__N__f6d41790_21_PhiloxDistribution_cu_0636f2c124philox_single_key_kernelIN3c108BFloat16EZZZZNS0_20_philox_normal_cuda_ERNS_6TensorERKS5_ddENKUlvE_clEvENKUlvE2_clEvENKUlvE_clEvEUlmmE0_ZZZNS0_20_philox_normal_cuda_ES6_S8_ddENKS9_clEvENKSA_clEvEUlfE_EEvPT_PKmlT0_T1_:
	.zero		388


//--------------------- .nv.constant0._ZN2at6native54_GLOBAL__N__f6d41790_21_PhiloxDistribution_cu_0636f2c123philox_multi_key_kernelIN3c104HalfEZZZZNS0_20_philox_normal_cuda_ERNS_6TensorERKS5_ddENKUlvE_clEvENKUlvE1_clEvENKUlvE_clEvEUlmmE0_ZZZNS0_20_philox_normal_cuda_ES6_S8_ddENKS9_clEvENKSA_clEvEUlfE_EEvPT_PKmllT0_T1_16OffsetCalculatorILi1EjLb0EE --------------------------
	.section	.nv.constant0._ZN2at6native54_GLOBAL__N__f6d41790_21_PhiloxDistribution_cu_0636f2c123philox_multi_key_kernelIN3c104HalfEZZZZNS0_20_philox_normal_cuda_ERNS_6TensorERKS5_ddENKUlvE_clEvENKUlvE1_clEvENKUlvE_clEvEUlmmE0_ZZZNS0_20_philox_normal_cuda_ES6_S8_ddENKS9_clEvENKSA_clEvEUlfE_EEvPT_PKmllT0_T1_16OffsetCalculatorILi1EjLb0EE,"a",@progbits
	.sectionflags	@""
	.align	4
.nv.constant0._ZN2at6native54_GLOBAL__N__f6d41790_21_PhiloxDistribution_cu_0636f2c123philox_multi_key_kernelIN3c104HalfEZZZZNS0_20_philox_normal_cuda_ERNS_6TensorERKS5_ddENKUlvE_clEvENKUlvE1_clEvENKUlvE_clEvEUlmmE0_ZZZNS0_20_philox_normal_cuda_ES6_S8_ddENKS9_clEvENKSA_clEvEUlfE_EEvPT_PKmllT0_T1_16OffsetCalculatorILi1EjLb0EE:
	.zero		800


//--------------------- .nv.constant0._ZN2at6native54_GLOBAL__N__f6d41790_21_PhiloxDistribution_cu_0636f2c124philox_single_key_kernelIN3c104HalfEZZZZNS0_20_philox_normal_cuda_ERNS_6TensorERKS5_ddENKUlvE_clEvENKUlvE1_clEvENKUlvE_clEvEUlmmE0_ZZZNS0_20_philox_normal_cuda_ES6_S8_ddENKS9_clEvENKSA_clEvEUlfE_EEvPT_PKmlT0_T1_ --------------------------
	.section	.nv.constant0._ZN2at6native54_GLOBAL__N__f6d41790_21_PhiloxDistribution_cu_0636f2c124philox_single_key_kernelIN3c104HalfEZZZZNS0_20_philox_normal_cuda_ERNS_6TensorERKS5_ddENKUlvE_clEvENKUlvE1_clEvENKUlvE_clEvEUlmmE0_ZZZNS0_20_philox_normal_cuda_ES6_S8_ddENKS9_clEvENKSA_clEvEUlfE_EEvPT_PKmlT0_T1_,"a",@progbits
	.sectionflags	@""
	.align	4
.nv.constant0._ZN2at6native54_GLOBAL__N__f6d41790_21_PhiloxDistribution_cu_0636f2c124philox_single_key_kernelIN3c104HalfEZZZZNS0_20_philox_normal_cuda_ERNS_6TensorERKS5_ddENKUlvE_clEvENKUlvE1_clEvENKUlvE_clEvEUlmmE0_ZZZNS0_20_philox_normal_cuda_ES6_S8_ddENKS9_clEvENKSA_clEvEUlfE_EEvPT_PKmlT0_T1_:
	.zero		388


//--------------------- .nv.constant0._ZN2at6native54_GLOBAL__N__f6d41790_21_PhiloxDistribution_cu_0636f2c123philox_multi_key_kernelIfZZZZNS0_20_philox_normal_cuda_ERNS_6TensorERKS3_ddENKUlvE_clEvENKUlvE0_clEvENKUlvE_clEvEUlmmE0_ZZZNS0_20_philox_normal_cuda_ES4_S6_ddENKS7_clEvENKS8_clEvEUlfE_EEvPT_PKmllT0_T1_16OffsetCalculatorILi1EjLb0EE --------------------------
	.section	.nv.constant0._ZN2at6native54_GLOBAL__N__f6d41790_21_PhiloxDistribution_cu_0636f2c123philox_multi_key_kernelIfZZZZNS0_20_philox_normal_cuda_ERNS_6TensorERKS3_ddENKUlvE_clEvENKUlvE0_clEvENKUlvE_clEvEUlmmE0_ZZZNS0_20_philox_normal_cuda_ES4_S6_ddENKS7_clEvENKS8_clEvEUlfE_EEvPT_PKmllT0_T1_16OffsetCalculatorILi1EjLb0EE,"a",@progbits
	.sectionflags	@""
	.align	4
.nv.constant0._ZN2at6native54_GLOBAL__N__f6d41790_21_PhiloxDistribution_cu_0636f2c123philox_multi_key_kernelIfZZZZNS0_20_philox_normal_cuda_ERNS_6TensorERKS3_ddENKUlvE_clEvENKUlvE0_clEvENKUlvE_clEvEUlmmE0_ZZZNS0_20_philox_normal_cuda_ES4_S6_ddENKS7_clEvENKS8_clEvEUlfE_EEvPT_PKmllT0_T1_16OffsetCalculatorILi1EjLb0EE:
	.zero		800


//--------------------- .nv.constant0._ZN2at6native54_GLOBAL__N__f6d41790_21_PhiloxDistribution_cu_0636f2c124philox_single_key_kernelIfZZZZNS0_20_philox_normal_cuda_ERNS_6TensorERKS3_ddENKUlvE_clEvENKUlvE0_clEvENKUlvE_clEvEUlmmE0_ZZZNS0_20_philox_normal_cuda_ES4_S6_ddENKS7_clEvENKS8_clEvEUlfE_EEvPT_PKmlT0_T1_ --------------------------
	.section	.nv.constant0._ZN2at6native54_GLOBAL__N__f6d41790_21_PhiloxDistribution_cu_0636f2c124philox_single_key_kernelIfZZZZNS0_20_philox_normal_cuda_ERNS_6TensorERKS3_ddENKUlvE_clEvENKUlvE0_clEvENKUlvE_clEvEUlmmE0_ZZZNS0_20_philox_normal_cuda_ES4_S6_ddENKS7_clEvENKS8_clEvEUlfE_EEvPT_PKmlT0_T1_,"a",@progbits
	.sectionflags	@""
	.align	4
.nv.constant0._ZN2at6native54_GLOBAL__N__f6d41790_21_PhiloxDistribution_cu_0636f2c124philox_single_key_kernelIfZZZZNS0_20_philox_normal_cuda_ERNS_6TensorERKS3_ddENKUlvE_clEvENKUlvE0_clEvENKUlvE_clEvEUlmmE0_ZZZNS0_20_philox_normal_cuda_ES4_S6_ddENKS7_clEvENKS8_clEvEUlfE_EEvPT_PKmlT0_T1_:
	.zero		388


//--------------------- .nv.constant2._ZN2at6native54_GLOBAL__N__f6d41790_21_PhiloxDistribution_cu_0636f2c123philox_multi_key_kernelIdZZZZNS0_20_philox_normal_cuda_ERNS_6TensorERKS3_ddENKUlvE_clEvENKUlvE_clEvENKUlvE_clEvEUlmmE_ZZZNS0_20_philox_normal_cuda_ES4_S6_ddENKS7_clEvENKS8_clEvEUldE_EEvPT_PKmllT0_T1_16OffsetCalculatorILi1EjLb0EE --------------------------
	.section	.nv.constant2._ZN2at6native54_GLOBAL__N__f6d41790_21_PhiloxDistribution_cu_0636f2c123philox_multi_key_kernelIdZZZZNS0_20_philox_normal_cuda_ERNS_6TensorERKS3_ddENKUlvE_clEvENKUlvE_clEvENKUlvE_clEvEUlmmE_ZZZNS0_20_philox_normal_cuda_ES4_S6_ddENKS7_clEvENKS8_clEvEUldE_EEvPT_PKmllT0_T1_16OffsetCalculatorILi1EjLb0EE,"a",@progbits
	.sectionflags	@""
	.align	4
.nv.constant2._ZN2at6native54_GLOBAL__N__f6d41790_21_PhiloxDistribution_cu_0636f2c123philox_multi_key_kernelIdZZZZNS0_20_philox_normal_cuda_ERNS_6TensorERKS3_ddENKUlvE_clEvENKUlvE_clEvENKUlvE_clEvEUlmmE_ZZZNS0_20_philox_normal_cuda_ES4_S6_ddENKS7_clEvENKS8_clEvEUldE_EEvPT_PKmllT0_T1_16OffsetCalculatorILi1EjLb0EE:
        /*0000*/ 	.byte	0x04, 0x8b, 0x7a, 0x8b, 0x25, 0xee, 0xd0, 0x3e, 0x6f, 0x67, 0x02, 0x9f, 0x66, 0xb2, 0xf3, 0x3e
        /* <DEDUP_REMOVED lines=11> */
        /*00c0*/ 	.byte	0x54, 0x55, 0x55, 0x55, 0x55, 0x55, 0xc5, 0xbf


//--------------------- .nv.constant0._ZN2at6native54_GLOBAL__N__f6d41790_21_PhiloxDistribution_cu_0636f2c123philox_multi_key_kernelIdZZZZNS0_20_philox_normal_cuda_ERNS_6TensorERKS3_ddENKUlvE_clEvENKUlvE_clEvENKUlvE_clEvEUlmmE_ZZZNS0_20_philox_normal_cuda_ES4_S6_ddENKS7_clEvENKS8_clEvEUldE_EEvPT_PKmllT0_T1_16OffsetCalculatorILi1EjLb0EE --------------------------
	.section	.nv.constant0._ZN2at6native54_GLOBAL__N__f6d41790_21_PhiloxDistribution_cu_0636f2c123philox_multi_key_kernelIdZZZZNS0_20_philox_normal_cuda_ERNS_6TensorERKS3_ddENKUlvE_clEvENKUlvE_clEvENKUlvE_clEvEUlmmE_ZZZNS0_20_philox_normal_cuda_ES4_S6_ddENKS7_clEvENKS8_clEvEUldE_EEvPT_PKmllT0_T1_16OffsetCalculatorILi1EjLb0EE,"a",@progbits
	.sectionflags	@""
	.align	4
.nv.constant0._ZN2at6native54_GLOBAL__N__f6d41790_21_PhiloxDistribution_cu_0636f2c123philox_multi_key_kernelIdZZZZNS0_20_philox_normal_cuda_ERNS_6TensorERKS3_ddENKUlvE_clEvENKUlvE_clEvENKUlvE_clEvEUlmmE_ZZZNS0_20_philox_normal_cuda_ES4_S6_ddENKS7_clEvENKS8_clEvEUldE_EEvPT_PKmllT0_T1_16OffsetCalculatorILi1EjLb0EE:
	.zero		812


//--------------------- .nv.constant2._ZN2at6native54_GLOBAL__N__f6d41790_21_PhiloxDistribution_cu_0636f2c124philox_single_key_kernelIdZZZZNS0_20_philox_normal_cuda_ERNS_6TensorERKS3_ddENKUlvE_clEvENKUlvE_clEvENKUlvE_clEvEUlmmE_ZZZNS0_20_philox_normal_cuda_ES4_S6_ddENKS7_clEvENKS8_clEvEUldE_EEvPT_PKmlT0_T1_ --------------------------
	.section	.nv.constant2._ZN2at6native54_GLOBAL__N__f6d41790_21_PhiloxDistribution_cu_0636f2c124philox_single_key_kernelIdZZZZNS0_20_philox_normal_cuda_ERNS_6TensorERKS3_ddENKUlvE_clEvENKUlvE_clEvENKUlvE_clEvEUlmmE_ZZZNS0_20_philox_normal_cuda_ES4_S6_ddENKS7_clEvENKS8_clEvEUldE_EEvPT_PKmlT0_T1_,"a",@progbits
	.sectionflags	@""
	.align	4
.nv.constant2._ZN2at6native54_GLOBAL__N__f6d41790_21_PhiloxDistribution_cu_0636f2c124philox_single_key_kernelIdZZZZNS0_20_philox_normal_cuda_ERNS_6TensorERKS3_ddENKUlvE_clEvENKUlvE_clEvENKUlvE_clEvEUlmmE_ZZZNS0_20_philox_normal_cuda_ES4_S6_ddENKS7_clEvENKS8_clEvEUldE_EEvPT_PKmlT0_T1_:
        /* <DEDUP_REMOVED lines=13> */


//--------------------- .nv.constant0._ZN2at6native54_GLOBAL__N__f6d41790_21_PhiloxDistribution_cu_0636f2c124philox_single_key_kernelIdZZZZNS0_20_philox_normal_cuda_ERNS_6TensorERKS3_ddENKUlvE_clEvENKUlvE_clEvENKUlvE_clEvEUlmmE_ZZZNS0_20_philox_normal_cuda_ES4_S6_ddENKS7_clEvENKS8_clEvEUldE_EEvPT_PKmlT0_T1_ --------------------------
	.section	.nv.constant0._ZN2at6native54_GLOBAL__N__f6d41790_21_PhiloxDistribution_cu_0636f2c124philox_single_key_kernelIdZZZZNS0_20_philox_normal_cuda_ERNS_6TensorERKS3_ddENKUlvE_clEvENKUlvE_clEvENKUlvE_clEvEUlmmE_ZZZNS0_20_philox_normal_cuda_ES4_S6_ddENKS7_clEvENKS8_clEvEUldE_EEvPT_PKmlT0_T1_,"a",@progbits
	.sectionflags	@""
	.align	4
.nv.constant0._ZN2at6native54_GLOBAL__N__f6d41790_21_PhiloxDistribution_cu_0636f2c124philox_single_key_kernelIdZZZZNS0_20_philox_normal_cuda_ERNS_6TensorERKS3_ddENKUlvE_clEvENKUlvE_clEvENKUlvE_clEvEUlmmE_ZZZNS0_20_philox_normal_cuda_ES4_S6_ddENKS7_clEvENKS8_clEvEUldE_EEvPT_PKmlT0_T1_:
	.zero		400


//--------------------- .nv.constant0._ZN2at6native54_GLOBAL__N__f6d41790_21_PhiloxDistribution_cu_0636f2c123philox_multi_key_kernelIN3c108BFloat16EZZZZNS0_21_philox_uniform_cuda_ERNS_6TensorERKS5_ddENKUlvE_clEvENKUlvE2_clEvENKUlvE_clEvEUlmmE0_ZZZNS0_21_philox_uniform_cuda_ES6_S8_ddENKS9_clEvENKSA_clEvEUlT_E_EEvPSD_PKmllT0_T1_16OffsetCalculatorILi1EjLb0EE --------------------------
	.section	.nv.constant0._ZN2at6native54_GLOBAL__N__f6d41790_21_PhiloxDistribution_cu_0636f2c123philox_multi_key_kernelIN3c108BFloat16EZZZZNS0_21_philox_uniform_cuda_ERNS_6TensorERKS5_ddENKUlvE_clEvENKUlvE2_clEvENKUlvE_clEvEUlmmE0_ZZZNS0_21_philox_uniform_cuda_ES6_S8_ddENKS9_clEvENKSA_clEvEUlT_E_EEvPSD_PKmllT0_T1_16OffsetCalculatorILi1EjLb0EE,"a",@progbits
	.sectionflags	@""
	.align	4
.nv.constant0._ZN2at6native54_GLOBAL__N__f6d41790_21_PhiloxDistribution_cu_0636f2c123philox_multi_key_kernelIN3c108BFloat16EZZZZNS0_21_philox_uniform_cuda_ERNS_6TensorERKS5_ddENKUlvE_clEvENKUlvE2_clEvENKUlvE_clEvEUlmmE0_ZZZNS0_21_philox_uniform_cuda_ES6_S8_ddENKS9_clEvENKSA_clEvEUlT_E_EEvPSD_PKmllT0_T1_16OffsetCalculatorILi1EjLb0EE:
	.zero		796


//--------------------- .nv.constant0._ZN2at6native54_GLOBAL__N__f6d41790_21_PhiloxDistribution_cu_0636f2c124philox_single_key_kernelIN3c108BFloat16EZZZZNS0_21_philox_uniform_cuda_ERNS_6TensorERKS5_ddENKUlvE_clEvENKUlvE2_clEvENKUlvE_clEvEUlmmE0_ZZZNS0_21_philox_uniform_cuda_ES6_S8_ddENKS9_clEvENKSA_clEvEUlT_E_EEvPSD_PKmlT0_T1_ --------------------------
	.section	.nv.constant0._ZN2at6native54_GLOBAL__N__f6d41790_21_PhiloxDistribution_cu_0636f2c124philox_single_key_kernelIN3c108BFloat16EZZZZNS0_21_philox_uniform_cuda_ERNS_6TensorERKS5_ddENKUlvE_clEvENKUlvE2_clEvENKUlvE_clEvEUlmmE0_ZZZNS0_21_philox_uniform_cuda_ES6_S8_ddENKS9_clEvENKSA_clEvEUlT_E_EEvPSD_PKmlT0_T1_,"a",@progbits
	.sectionflags	@""
	.align	4
.nv.constant0._ZN2at6native54_GLOBAL__N__f6d41790_21_PhiloxDistribution_cu_0636f2c124philox_single_key_kernelIN3c108BFloat16EZZZZNS0_21_philox_uniform_cuda_ERNS_6TensorERKS5_ddENKUlvE_clEvENKUlvE2_clEvENKUlvE_clEvEUlmmE0_ZZZNS0_21_philox_uniform_cuda_ES6_S8_ddENKS9_clEvENKSA_clEvEUlT_E_EEvPSD_PKmlT0_T1_:
	.zero		382


//--------------------- .nv.constant0._ZN2at6native54_GLOBAL__N__f6d41790_21_PhiloxDistribution_cu_0636f2c123philox_multi_key_kernelIN3c104HalfEZZZZNS0_21_philox_uniform_cuda_ERNS_6TensorERKS5_ddENKUlvE_clEvENKUlvE1_clEvENKUlvE_clEvEUlmmE0_ZZZNS0_21_philox_uniform_cuda_ES6_S8_ddENKS9_clEvENKSA_clEvEUlT_E_EEvPSD_PKmllT0_T1_16OffsetCalculatorILi1EjLb0EE --------------------------
	.section	.nv.constant0._ZN2at6native54_GLOBAL__N__f6d41790_21_PhiloxDistribution_cu_0636f2c123philox_multi_key_kernelIN3c104HalfEZZZZNS0_21_philox_uniform_cuda_ERNS_6TensorERKS5_ddENKUlvE_clEvENKUlvE1_clEvENKUlvE_clEvEUlmmE0_ZZZNS0_21_philox_uniform_cuda_ES6_S8_ddENKS9_clEvENKSA_clEvEUlT_E_EEvPSD_PKmllT0_T1_16OffsetCalculatorILi1EjLb0EE,"a",@progbits
	.sectionflags	@""
	.align	4
.nv.constant0._ZN2at6native54_GLOBAL__N__f6d41790_21_PhiloxDistribution_cu_0636f2c123philox_multi_key_kernelIN3c104HalfEZZZZNS0_21_philox_uniform_cuda_ERNS_6TensorERKS5_ddENKUlvE_clEvENKUlvE1_clEvENKUlvE_clEvEUlmmE0_ZZZNS0_21_philox_uniform_cuda_ES6_S8_ddENKS9_clEvENKSA_clEvEUlT_E_EEvPSD_PKmllT0_T1_16OffsetCalculatorILi1EjLb0EE:
	.zero		796


//--------------------- .nv.constant0._ZN2at6native54_GLOBAL__N__f6d41790_21_PhiloxDistribution_cu_0636f2c124philox_single_key_kernelIN3c104HalfEZZZZNS0_21_philox_uniform_cuda_ERNS_6TensorERKS5_ddENKUlvE_clEvENKUlvE1_clEvENKUlvE_clEvEUlmmE0_ZZZNS0_21_philox_uniform_cuda_ES6_S8_ddENKS9_clEvENKSA_clEvEUlT_E_EEvPSD_PKmlT0_T1_ --------------------------
	.section	.nv.constant0._ZN2at6native54_GLOBAL__N__f6d41790_21_PhiloxDistribution_cu_0636f2c124philox_single_key_kernelIN3c104HalfEZZZZNS0_21_philox_uniform_cuda_ERNS_6TensorERKS5_ddENKUlvE_clEvENKUlvE1_clEvENKUlvE_clEvEUlmmE0_ZZZNS0_21_philox_uniform_cuda_ES6_S8_ddENKS9_clEvENKSA_clEvEUlT_E_EEvPSD_PKmlT0_T1_,"a",@progbits
	.sectionflags	@""
	.align	4
.nv.constant0._ZN2at6native54_GLOBAL__N__f6d41790_21_PhiloxDistribution_cu_0636f2c124philox_single_key_kernelIN3c104HalfEZZZZNS0_21_philox_uniform_cuda_ERNS_6TensorERKS5_ddENKUlvE_clEvENKUlvE1_clEvENKUlvE_clEvEUlmmE0_ZZZNS0_21_philox_uniform_cuda_ES6_S8_ddENKS9_clEvENKSA_clEvEUlT_E_EEvPSD_PKmlT0_T1_:
	.zero		382


//--------------------- .nv.constant0._ZN2at6native54_GLOBAL__N__f6d41790_21_PhiloxDistribution_cu_0636f2c123philox_multi_key_kernelIfZZZZNS0_21_philox_uniform_cuda_ERNS_6TensorERKS3_ddENKUlvE_clEvENKUlvE0_clEvENKUlvE_clEvEUlmmE0_ZZZNS0_21_philox_uniform_cuda_ES4_S6_ddENKS7_clEvENKS8_clEvEUlT_E_EEvPSB_PKmllT0_T1_16OffsetCalculatorILi1EjLb0EE --------------------------
	.section	.nv.constant0._ZN2at6native54_GLOBAL__N__f6d41790_21_PhiloxDistribution_cu_0636f2c123philox_multi_key_kernelIfZZZZNS0_21_philox_uniform_cuda_ERNS_6TensorERKS3_ddENKUlvE_clEvENKUlvE0_clEvENKUlvE_clEvEUlmmE0_ZZZNS0_21_philox_uniform_cuda_ES4_S6_ddENKS7_clEvENKS8_clEvEUlT_E_EEvPSB_PKmllT0_T1_16OffsetCalculatorILi1EjLb0EE,"a",@progbits
	.sectionflags	@""
	.align	4
.nv.constant0._ZN2at6native54_GLOBAL__N__f6d41790_21_PhiloxDistribution_cu_0636f2c123philox_multi_key_kernelIfZZZZNS0_21_philox_uniform_cuda_ERNS_6TensorERKS3_ddENKUlvE_clEvENKUlvE0_clEvENKUlvE_clEvEUlmmE0_ZZZNS0_21_philox_uniform_cuda_ES4_S6_ddENKS7_clEvENKS8_clEvEUlT_E_EEvPSB_PKmllT0_T1_16OffsetCalculatorILi1EjLb0EE:
	.zero		800


//--------------------- .nv.constant0._ZN2at6native54_GLOBAL__N__f6d41790_21_PhiloxDistribution_cu_0636f2c124philox_single_key_kernelIfZZZZNS0_21_philox_uniform_cuda_ERNS_6TensorERKS3_ddENKUlvE_clEvENKUlvE0_clEvENKUlvE_clEvEUlmmE0_ZZZNS0_21_philox_uniform_cuda_ES4_S6_ddENKS7_clEvENKS8_clEvEUlT_E_EEvPSB_PKmlT0_T1_ --------------------------
	.section	.nv.constant0._ZN2at6native54_GLOBAL__N__f6d41790_21_PhiloxDistribution_cu_0636f2c124philox_single_key_kernelIfZZZZNS0_21_philox_uniform_cuda_ERNS_6TensorERKS3_ddENKUlvE_clEvENKUlvE0_clEvENKUlvE_clEvEUlmmE0_ZZZNS0_21_philox_uniform_cuda_ES4_S6_ddENKS7_clEvENKS8_clEvEUlT_E_EEvPSB_PKmlT0_T1_,"a",@progbits
	.sectionflags	@""
	.align	4
.nv.constant0._ZN2at6native54_GLOBAL__N__f6d41790_21_PhiloxDistribution_cu_0636f2c124philox_single_key_kernelIfZZZZNS0_21_philox_uniform_cuda_ERNS_6TensorERKS3_ddENKUlvE_clEvENKUlvE0_clEvENKUlvE_clEvEUlmmE0_ZZZNS0_21_philox_uniform_cuda_ES4_S6_ddENKS7_clEvENKS8_clEvEUlT_E_EEvPSB_PKmlT0_T1_:
	.zero		388


//--------------------- .nv.constant0._ZN2at6native54_GLOBAL__N__f6d41790_21_PhiloxDistribution_cu_0636f2c123philox_multi_key_kernelIdZZZZNS0_21_philox_uniform_cuda_ERNS_6TensorERKS3_ddENKUlvE_clEvENKUlvE_clEvENKUlvE_clEvEUlmmE_ZZZNS0_21_philox_uniform_cuda_ES4_S6_ddENKS7_clEvENKS8_clEvEUlT_E_EEvPSB_PKmllT0_T1_16OffsetCalculatorILi1EjLb0EE --------------------------
	.section	.nv.constant0._ZN2at6native54_GLOBAL__N__f6d41790_21_PhiloxDistribution_cu_0636f2c123philox_multi_key_kernelIdZZZZNS0_21_philox_uniform_cuda_ERNS_6TensorERKS3_ddENKUlvE_clEvENKUlvE_clEvENKUlvE_clEvEUlmmE_ZZZNS0_21_philox_uniform_cuda_ES4_S6_ddENKS7_clEvENKS8_clEvEUlT_E_EEvPSB_PKmllT0_T1_16OffsetCalculatorILi1EjLb0EE,"a",@progbits
	.sectionflags	@""
	.align	4
.nv.constant0._ZN2at6native54_GLOBAL__N__f6d41790_21_PhiloxDistribution_cu_0636f2c123philox_multi_key_kernelIdZZZZNS0_21_philox_uniform_cuda_ERNS_6TensorERKS3_ddENKUlvE_clEvENKUlvE_clEvENKUlvE_clEvEUlmmE_ZZZNS0_21_philox_uniform_cuda_ES4_S6_ddENKS7_clEvENKS8_clEvEUlT_E_EEvPSB_PKmllT0_T1_16OffsetCalculatorILi1EjLb0EE:
	.zero		812


//--------------------- .nv.constant0._ZN2at6native54_GLOBAL__N__f6d41790_21_PhiloxDistribution_cu_0636f2c124philox_single_key_kernelIdZZZZNS0_21_philox_uniform_cuda_ERNS_6TensorERKS3_ddENKUlvE_clEvENKUlvE_clEvENKUlvE_clEvEUlmmE_ZZZNS0_21_philox_uniform_cuda_ES4_S6_ddENKS7_clEvENKS8_clEvEUlT_E_EEvPSB_PKmlT0_T1_ --------------------------
	.section	.nv.constant0._ZN2at6native54_GLOBAL__N__f6d41790_21_PhiloxDistribution_cu_0636f2c124philox_single_key_kernelIdZZZZNS0_21_philox_uniform_cuda_ERNS_6TensorERKS3_ddENKUlvE_clEvENKUlvE_clEvENKUlvE_clEvEUlmmE_ZZZNS0_21_philox_uniform_cuda_ES4_S6_ddENKS7_clEvENKS8_clEvEUlT_E_EEvPSB_PKmlT0_T1_,"a",@progbits
	.sectionflags	@""
	.align	4
.nv.constant0._ZN2at6native54_GLOBAL__N__f6d41790_21_PhiloxDistribution_cu_0636f2c124philox_single_key_kernelIdZZZZNS0_21_philox_uniform_cuda_ERNS_6TensorERKS3_ddENKUlvE_clEvENKUlvE_clEvENKUlvE_clEvEUlmmE_ZZZNS0_21_philox_uniform_cuda_ES4_S6_ddENKS7_clEvENKS8_clEvEUlT_E_EEvPSB_PKmlT0_T1_:
	.zero		400


//--------------------- .text._ZN2at6native54_GLOBAL__N__f6d41790_21_PhiloxDistribution_cu_0636f2c123philox_multi_key_kernelIN3c108BFloat16EZZZZNS0_20_philox_normal_cuda_ERNS_6TensorERKS5_ddENKUlvE_clEvENKUlvE2_clEvENKUlvE_clEvEUlmmE0_ZZZNS0_20_philox_normal_cuda_ES6_S8_ddENKS9_clEvENKSA_clEvEUlfE_EEvPT_PKmllT0_T1_16OffsetCalculatorILi1EjLb0EE --------------------------
	.section	.text._ZN2at6native54_GLOBAL__N__f6d41790_21_PhiloxDistribution_cu_0636f2c123philox_multi_key_kernelIN3c108BFloat16EZZZZNS0_20_philox_normal_cuda_ERNS_6TensorERKS5_ddENKUlvE_clEvENKUlvE2_clEvENKUlvE_clEvEUlmmE0_ZZZNS0_20_philox_normal_cuda_ES6_S8_ddENKS9_clEvENKSA_clEvEUlfE_EEvPT_PKmllT0_T1_16OffsetCalculatorILi1EjLb0EE,"ax",@progbits
	.sectioninfo	@"SHI_REGISTERS=19"
	.align	128
.text._ZN2at6native54_GLOBAL__N__f6d41790_21_PhiloxDistribution_cu_0636f2c123philox_multi_key_kernelIN3c108BFloat16EZZZZNS0_20_philox_normal_cuda_ERNS_6TensorERKS5_ddENKUlvE_clEvENKUlvE2_clEvENKUlvE_clEvEUlmmE0_ZZZNS0_20_philox_normal_cuda_ES6_S8_ddENKS9_clEvENKSA_clEvEUlfE_EEvPT_PKmllT0_T1_16OffsetCalculatorILi1EjLb0EE:
        .type           _ZN2at6native54_GLOBAL__N__f6d41790_21_PhiloxDistribution_cu_0636f2c123philox_multi_key_kernelIN3c108BFloat16EZZZZNS0_20_philox_normal_cuda_ERNS_6TensorERKS5_ddENKUlvE_clEvENKUlvE2_clEvENKUlvE_clEvEUlmmE0_ZZZNS0_20_philox_normal_cuda_ES6_S8_ddENKS9_clEvENKSA_clEvEUlfE_EEvPT_PKmllT0_T1_16OffsetCalculatorILi1EjLb0EE,@function
        .size           _ZN2at6native54_GLOBAL__N__f6d41790_21_PhiloxDistribution_cu_0636f2c123philox_multi_key_kernelIN3c108BFloat16EZZZZNS0_20_philox_normal_cuda_ERNS_6TensorERKS5_ddENKUlvE_clEvENKUlvE2_clEvENKUlvE_clEvEUlmmE0_ZZZNS0_20_philox_normal_cuda_ES6_S8_ddENKS9_clEvENKSA_clEvEUlfE_EEvPT_PKmllT0_T1_16OffsetCalculatorILi1EjLb0EE,(.L_x_161 - _ZN2at6native54_GLOBAL__N__f6d41790_21_PhiloxDistribution_cu_0636f2c123philox_multi_key_kernelIN3c108BFloat16EZZZZNS0_20_philox_normal_cuda_ERNS_6TensorERKS5_ddENKUlvE_clEvENKUlvE2_clEvENKUlvE_clEvEUlmmE0_ZZZNS0_20_philox_normal_cuda_ES6_S8_ddENKS9_clEvENKSA_clEvEUlfE_EEvPT_PKmllT0_T1_16OffsetCalculatorILi1EjLb0EE)
        .other          _ZN2at6native54_GLOBAL__N__f6d41790_21_PhiloxDistribution_cu_0636f2c123philox_multi_key_kernelIN3c108BFloat16EZZZZNS0_20_philox_normal_cuda_ERNS_6TensorERKS5_ddENKUlvE_clEvENKUlvE2_clEvENKUlvE_clEvEUlmmE0_ZZZNS0_20_philox_normal_cuda_ES6_S8_ddENKS9_clEvENKSA_clEvEUlfE_EEvPT_PKmllT0_T1_16OffsetCalculatorILi1EjLb0EE,@"STO_CUDA_ENTRY STV_DEFAULT"
_ZN2at6native54_GLOBAL__N__f6d41790_21_PhiloxDistribution_cu_0636f2c123philox_multi_key_kernelIN3c108BFloat16EZZZZNS0_20_philox_normal_cuda_ERNS_6TensorERKS5_ddENKUlvE_clEvENKUlvE2_clEvENKUlvE_clEvEUlmmE0_ZZZNS0_20_philox_normal_cuda_ES6_S8_ddENKS9_clEvENKSA_clEvEUlfE_EEvPT_PKmllT0_T1_16OffsetCalculatorILi1EjLb0EE:
[----:B------:R-:W-:Y:S02]  /*0000*/  IMAD.MOV.U32 R1, RZ, RZ, c[0x0][0x28] ;  /* 0x00000a00ff017624 */ /* 0x000fe400078e00ff */
[----:B------:R-:W-:Y:S01]  /*0010*/  ULDC.64 UR4, c[0x0][0x178] ;  /* 0x00005e0000047ab9 */ /* 0x000fe20000000a00 */
[----:B------:R-:W0:Y:S01]  /*0020*/  S2R R4, SR_TID.X ;  /* 0x0000000000047919 */ /* 0x000e220000002100 */
[----:B------:R-:W-:Y:S01]  /*0030*/  UIADD3 UR4, UP0, UR4, 0x3, URZ ;  /* 0x0000000304047890 */ /* 0x000fe2000ff1e03f */
[----:B------:R-:W-:Y:S01]  /*0040*/  IMAD.MOV.U32 R5, RZ, RZ, RZ ;  /* 0x000000ffff057224 */ /* 0x000fe200078e00ff */
[----:B------:R-:W-:Y:S01]  /*0050*/  ULDC.64 UR8, c[0x0][0x170] ;  /* 0x00005c0000087ab9 */ /* 0x000fe20000000a00 */
[----:B------:R-:W0:Y:S01]  /*0060*/  S2R R3, SR_CTAID.X ;  /* 0x0000000000037919 */ /* 0x000e220000002500 */
[----:B------:R-:W-:-:S04]  /*0070*/  UIADD3.X UR5, URZ, UR5, URZ, UP0, !UPT ;  /* 0x000000053f057290 */ /* 0x000fc800087fe43f */
[----:B------:R-:W-:-:S04]  /*0080*/  USHF.R.S32.HI UR6, URZ, 0x1f, UR5 ;  /* 0x0000001f3f067899 */ /* 0x000fc80008011405 */
[----:B------:R-:W-:-:S04]  /*0090*/  ULEA.HI UR6, UP0, UR6, UR4, URZ, 0x2 ;  /* 0x0000000406067291 */ /* 0x000fc8000f81103f */
[----:B------:R-:W-:-:S04]  /*00a0*/  UIADD3.X UR4, URZ, UR5, URZ, UP0, !UPT ;  /* 0x000000053f047290 */ /* 0x000fc800087fe43f */
[----:B------:R-:W-:Y:S02]  /*00b0*/  USHF.R.S32.HI UR10, URZ, 0x2, UR4 ;  /* 0x000000023f0a7899 */ /* 0x000fe40008011404 */
[----:B------:R-:W-:Y:S02]  /*00c0*/  USHF.R.S64 UR6, UR6, 0x2, UR4 ;  /* 0x0000000206067899 */ /* 0x000fe40008001004 */
[----:B------:R-:W-:Y:S02]  /*00d0*/  UIMAD UR7, UR10, UR8, URZ ;  /* 0x000000080a0772a4 */ /* 0x000fe4000f8e023f */
[----:B------:R-:W-:Y:S01]  /*00e0*/  UIMAD.WIDE.U32 UR4, UR6, UR8, URZ ;  /* 0x00000008060472a5 */ /* 0x000fe2000f8e003f */
[----:B0-----:R-:W-:Y:S01]  /*00f0*/  IMAD.WIDE.U32 R4, R3, c[0x0][0x0], R4 ;  /* 0x0000000003047a25 */ /* 0x001fe200078e0004 */
[----:B------:R-:W-:-:S04]  /*0100*/  UIMAD UR7, UR6, UR9, UR7 ;  /* 0x00000009060772a4 */ /* 0x000fc8000f8e0207 */
[----:B------:R-:W-:Y:S01]  /*0110*/  UIADD3 UR5, UR5, UR7, URZ ;  /* 0x0000000705057290 */ /* 0x000fe2000fffe03f */
[----:B------:R-:W-:-:S05]  /*0120*/  ISETP.GE.U32.AND P0, PT, R4, UR4, PT ;  /* 0x0000000404007c0c */ /* 0x000fca000bf06070 */
[----:B------:R-:W-:-:S13]  /*0130*/  ISETP.GE.AND.EX P0, PT, R5, UR5, PT, P0 ;  /* 0x0000000505007c0c */ /* 0x000fda000bf06300 */
[----:B------:R-:W-:Y:S05]  /*0140*/  @P0 EXIT ;  /* 0x000000000000094d */ /* 0x000fea0003800000 */
[----:B------:R-:W-:Y:S01]  /*0150*/  LOP3.LUT R0, R5, UR10, RZ, 0xfc, !PT ;  /* 0x0000000a05007c12 */ /* 0x000fe2000f8efcff */
[----:B------:R-:W-:Y:S03]  /*0160*/  BSSY B0, `(.L_x_0) ;  /* 0x0000024000007945 */ /* 0x000fe60003800000 */
[----:B------:R-:W-:-:S13]  /*0170*/  ISETP.NE.U32.AND P0, PT, R0, RZ, PT ;  /* 0x000000ff0000720c */ /* 0x000fda0003f05070 */
[----:B------:R-:W-:Y:S05]  /*0180*/  @!P0 BRA `(.L_x_1) ;  /* 0x000000b000008947 */ /* 0x000fea0003800000 */
[----:B------:R-:W-:Y:S02]  /*0190*/  MOV R0, 0x1b0 ;  /* 0x000001b000007802 */ /* 0x000fe40000000f00 */
[----:B------:R-:W-:Y:S05]  /*01a0*/  CALL.REL.NOINC `($__internal_0_$__cuda_sm20_div_s64) ;  /* 0x0000187000007944 */ /* 0x000fea0003c00000 */
[----:B------:R-:W-:Y:S01]  /*01b0*/  IADD3 R9, P0, RZ, -R6, RZ ;  /* 0x80000006ff097210 */ /* 0x000fe20007f1e0ff */
[----:B------:R-:W-:Y:S02]  /*01c0*/  IMAD.MOV.U32 R2, RZ, RZ, R6 ;  /* 0x000000ffff027224 */ /* 0x000fe400078e0006 */
[----:B------:R-:W-:Y:S01]  /*01d0*/  IMAD.MOV.U32 R3, RZ, RZ, R7 ;  /* 0x000000ffff037224 */ /* 0x000fe200078e0007 */
[----:B------:R-:W-:Y:S01]  /*01e0*/  IADD3.X R0, RZ, ~R7, RZ, P0, !PT ;  /* 0x80000007ff007210 */ /* 0x000fe200007fe4ff */
[----:B------:R-:W-:-:S04]  /*01f0*/  IMAD.WIDE.U32 R4, R9, UR6, R4 ;  /* 0x0000000609047c25 */ /* 0x000fc8000f8e0004 */
[----:B------:R-:W-:-:S04]  /*0200*/  IMAD R0, R0, UR6, RZ ;  /* 0x0000000600007c24 */ /* 0x000fc8000f8e02ff */
[----:B------:R-:W-:-:S05]  /*0210*/  IMAD R9, R9, UR10, R0 ;  /* 0x0000000a09097c24 */ /* 0x000fca000f8e0200 */
[----:B------:R-:W-:Y:S01]  /*0220*/  IADD3 R0, R5, R9, RZ ;  /* 0x0000000905007210 */ /* 0x000fe20007ffe0ff */
[----:B------:R-:W-:Y:S05]  /*0230*/  BRA `(.L_x_2) ;  /* 0x0000016000007947 */ /* 0x000fea0003800000 */
.L_x_1:
[----:B------:R-:W0:Y:S01]  /*0240*/  I2F.U32.RP R0, UR6 ;  /* 0x0000000600007d06 */ /* 0x000e220008209000 */
[----:B------:R-:W-:-:S07]  /*0250*/  ISETP.NE.U32.AND P2, PT, RZ, UR6, PT ;  /* 0x00000006ff007c0c */ /* 0x000fce000bf45070 */
[----:B0-----:R-:W0:Y:S02]  /*0260*/  MUFU.RCP R0, R0 ;  /* 0x0000000000007308 */ /* 0x001e240000001000 */
[----:B0-----:R-:W-:Y:S01]  /*0270*/  IADD3 R2, R0, 0xffffffe, RZ ;  /* 0x0ffffffe00027810 */ /* 0x001fe20007ffe0ff */
[----:B------:R-:W-:-:S05]  /*0280*/  IMAD.MOV.U32 R0, RZ, RZ, RZ ;  /* 0x000000ffff007224 */ /* 0x000fca00078e00ff */
[----:B------:R0:W1:Y:S02]  /*0290*/  F2I.FTZ.U32.TRUNC.NTZ R3, R2 ;  /* 0x0000000200037305 */ /* 0x000064000021f000 */
[----:B0-----:R-:W-:Y:S02]  /*02a0*/  IMAD.MOV.U32 R2, RZ, RZ, RZ ;  /* 0x000000ffff027224 */ /* 0x001fe400078e00ff */
[----:B-1----:R-:W-:-:S04]  /*02b0*/  IMAD.MOV R5, RZ, RZ, -R3 ;  /* 0x000000ffff057224 */ /* 0x002fc800078e0a03 */
[----:B------:R-:W-:-:S04]  /*02c0*/  IMAD R5, R5, UR6, RZ ;  /* 0x0000000605057c24 */ /* 0x000fc8000f8e02ff */
[----:B------:R-:W-:-:S06]  /*02d0*/  IMAD.HI.U32 R3, R3, R5, R2 ;  /* 0x0000000503037227 */ /* 0x000fcc00078e0002 */
[----:B------:R-:W-:-:S05]  /*02e0*/  IMAD.HI.U32 R2, R3, R4, RZ ;  /* 0x0000000403027227 */ /* 0x000fca00078e00ff */
[----:B------:R-:W-:-:S05]  /*02f0*/  IADD3 R3, -R2, RZ, RZ ;  /* 0x000000ff02037210 */ /* 0x000fca0007ffe1ff */
[----:B------:R-:W-:-:S05]  /*0300*/  IMAD R3, R3, UR6, R4 ;  /* 0x0000000603037c24 */ /* 0x000fca000f8e0204 */
[----:B------:R-:W-:-:S13]  /*0310*/  ISETP.GE.U32.AND P0, PT, R3, UR6, PT ;  /* 0x0000000603007c0c */ /* 0x000fda000bf06070 */
[----:B------:R-:W-:Y:S02]  /*0320*/  @P0 IADD3 R3, R3, -UR6, RZ ;  /* 0x8000000603030c10 */ /* 0x000fe4000fffe0ff */
[----:B------:R-:W-:Y:S02]  /*0330*/  @P0 IADD3 R2, R2, 0x1, RZ ;  /* 0x0000000102020810 */ /* 0x000fe40007ffe0ff */
[----:B------:R-:W-:-:S13]  /*0340*/  ISETP.GE.U32.AND P1, PT, R3, UR6, PT ;  /* 0x0000000603007c0c */ /* 0x000fda000bf26070 */
[----:B------:R-:W-:Y:S02]  /*0350*/  @P1 IADD3 R2, R2, 0x1, RZ ;  /* 0x0000000102021810 */ /* 0x000fe40007ffe0ff */
[----:B------:R-:W-:-:S05]  /*0360*/  @!P2 LOP3.LUT R2, RZ, UR6, RZ, 0x33, !PT ;  /* 0x00000006ff02ac12 */ /* 0x000fca000f8e33ff */
[----:B------:R-:W-:-:S04]  /*0370*/  IMAD.MOV R3, RZ, RZ, -R2 ;  /* 0x000000ffff037224 */ /* 0x000fc800078e0a02 */
[----:B------:R-:W-:Y:S01]  /*0380*/  IMAD R4, R3, UR6, R4 ;  /* 0x0000000603047c24 */ /* 0x000fe2000f8e0204 */
[----:B------:R-:W-:-:S06]  /*0390*/  HFMA2.MMA R3, -RZ, RZ, 0, 0 ;  /* 0x00000000ff037435 */ /* 0x000fcc00000001ff */
.L_x_2:
[----:B------:R-:W-:Y:S05]  /*03a0*/  BSYNC B0 ;  /* 0x0000000000007941 */ /* 0x000fea0003800000 */
.L_x_0:
[----:B------:R-:W-:Y:S01]  /*03b0*/  ISETP.NE.AND P0, PT, RZ, c[0x0][0x18c], PT ;  /* 0x00006300ff007a0c */ /* 0x000fe20003f05270 */
[----:B------:R-:W-:Y:S01]  /*03c0*/  ULDC.64 UR8, c[0x0][0x118] ;  /* 0x0000460000087ab9 */ /* 0x000fe20000000a00 */
[----:B------:R-:W-:-:S11]  /*03d0*/  IMAD.MOV.U32 R5, RZ, RZ, RZ ;  /* 0x000000ffff057224 */ /* 0x000fd600078e00ff */
[----:B------:R-:W-:Y:S05]  /*03e0*/  @!P0 BRA `(.L_x_3) ;  /* 0x00000c7000008947 */ /* 0x000fea0003800000 */
[----:B------:R-:W-:Y:S01]  /*03f0*/  MOV R7, R2 ;  /* 0x0000000200077202 */ /* 0x000fe20000000f00 */
[----:B------:R-:W-:Y:S02]  /*0400*/  IMAD.MOV.U32 R6, RZ, RZ, RZ ;  /* 0x000000ffff067224 */ /* 0x000fe400078e00ff */
[----:B------:R-:W-:Y:S02]  /*0410*/  IMAD.MOV.U32 R10, RZ, RZ, c[0x0][0x18c] ;  /* 0x00006300ff0a7624 */ /* 0x000fe400078e00ff */
[----:B------:R-:W-:-:S03]  /*0420*/  IMAD.HI.U32 R6, R2, c[0x0][0x194], R6 ;  /* 0x0000650002067a27 */ /* 0x000fc600078e0006 */
[----:B------:R-:W-:Y:S02]  /*0430*/  ISETP.NE.AND P0, PT, R10, 0x1, PT ;  /* 0x000000010a00780c */ /* 0x000fe40003f05270 */
[----:B------:R-:W-:-:S05]  /*0440*/  SHF.R.U32.HI R7, RZ, c[0x0][0x198], R6 ;  /* 0x00006600ff077a19 */ /* 0x000fca0000011606 */
[----:B------:R-:W-:-:S04]  /*0450*/  IMAD.MOV R5, RZ, RZ, -R7 ;  /* 0x000000ffff057224 */ /* 0x000fc800078e0a07 */
[----:B------:R-:W-:-:S04]  /*0460*/  IMAD R5, R5, c[0x0][0x190], R2 ;  /* 0x0000640005057a24 */ /* 0x000fc800078e0202 */
[----:B------:R-:W-:Y:S01]  /*0470*/  IMAD R5, R5, c[0x0][0x2bc], RZ ;  /* 0x0000af0005057a24 */ /* 0x000fe200078e02ff */
[----:B------:R-:W-:Y:S05]  /*0480*/  @!P0 BRA `(.L_x_3) ;  /* 0x00000bd000008947 */ /* 0x000fea0003800000 */
[----:B------:R-:W-:Y:S01]  /*0490*/  HFMA2.MMA R6, -RZ, RZ, 0, 0 ;  /* 0x00000000ff067435 */ /* 0x000fe200000001ff */
[----:B------:R-:W-:-:S09]  /*04a0*/  ISETP.NE.AND P0, PT, R10, 0x2, PT ;  /* 0x000000020a00780c */ /* 0x000fd20003f05270 */
[----:B------:R-:W-:-:S05]  /*04b0*/  IMAD.HI.U32 R8, R7, c[0x0][0x1a0], R6 ;  /* 0x0000680007087a27 */ /* 0x000fca00078e0006 */
[----:B------:R-:W-:-:S05]  /*04c0*/  SHF.R.U32.HI R9, RZ, c[0x0][0x1a4], R8 ;  /* 0x00006900ff097a19 */ /* 0x000fca0000011608 */
[----:B------:R-:W-:-:S04]  /*04d0*/  IMAD.MOV R6, RZ, RZ, -R9 ;  /* 0x000000ffff067224 */ /* 0x000fc800078e0a09 */
[----:B------:R-:W-:-:S04]  /*04e0*/  IMAD R6, R6, c[0x0][0x19c], R7 ;  /* 0x0000670006067a24 */ /* 0x000fc800078e0207 */
[----:B------:R-:W-:Y:S01]  /*04f0*/  IMAD R5, R6, c[0x0][0x2c0], R5 ;  /* 0x0000b00006057a24 */ /* 0x000fe200078e0205 */
[----:B------:R-:W-:Y:S05]  /*0500*/  @!P0 BRA `(.L_x_3) ;  /* 0x00000b5000008947 */ /* 0x000fea0003800000 */
[----:B------:R-:W-:Y:S01]  /*0510*/  IMAD.MOV.U32 R8, RZ, RZ, RZ ;  /* 0x000000ffff087224 */ /* 0x000fe200078e00ff */
[----:B------:R-:W-:-:S03]  /*0520*/  ISETP.NE.AND P0, PT, R10, 0x3, PT ;  /* 0x000000030a00780c */ /* 0x000fc60003f05270 */
[----:B------:R-:W-:-:S05]  /*0530*/  IMAD.HI.U32 R6, R9, c[0x0][0x1ac], R8 ;  /* 0x00006b0009067a27 */ /* 0x000fca00078e0008 */
[----:B------:R-:W-:-:S04]  /*0540*/  SHF.R.U32.HI R7, RZ, c[0x0][0x1b0], R6 ;  /* 0x00006c00ff077a19 */ /* 0x000fc80000011606 */
[----:B------:R-:W-:-:S05]  /*0550*/  IADD3 R8, -R7, RZ, RZ ;  /* 0x000000ff07087210 */ /* 0x000fca0007ffe1ff */
        /* <DEDUP_REMOVED lines=163> */
[----:B------:R-:W-:Y:S01]  /*0f90*/  ISETP.NE.AND P0, PT, R10, 0x18, PT ;  /* 0x000000180a00780c */ /* 0x000fe20003f05270 */
[----:B------:R-:W-:-:S04]  /*0fa0*/  IMAD.MOV.U32 R6, RZ, RZ, RZ ;  /* 0x000000ffff067224 */ /* 0x000fc800078e00ff */
[----:B------:R-:W-:-:S05]  /*0fb0*/  IMAD.HI.U32 R8, R7, c[0x0][0x2a8], R6 ;  /* 0x0000aa0007087a27 */ /* 0x000fca00078e0006 */
[----:B------:R-:W-:-:S03]  /*0fc0*/  SHF.R.U32.HI R9, RZ, c[0x0][0x2ac], R8 ;  /* 0x0000ab00ff097a19 */ /* 0x000fc60000011608 */
[----:B------:R-:W-:Y:S02]  /*0fd0*/  @P0 MOV R8, RZ ;  /* 0x000000ff00080202 */ /* 0x000fe40000000f00 */
[----:B------:R-:W-:-:S03]  /*0fe0*/  IMAD.MOV R11, RZ, RZ, -R9 ;  /* 0x000000ffff0b7224 */ /* 0x000fc600078e0a09 */
[----:B------:R-:W-:-:S05]  /*0ff0*/  @P0 IMAD.HI.U32 R6, R9, c[0x0][0x2b4], R8 ;  /* 0x0000ad0009060a27 */ /* 0x000fca00078e0008 */
[----:B------:R-:W-:Y:S01]  /*1000*/  @P0 SHF.R.U32.HI R8, RZ, c[0x0][0x2b8], R6 ;  /* 0x0000ae00ff080a19 */ /* 0x000fe20000011606 */
[----:B------:R-:W-:-:S03]  /*1010*/  IMAD R6, R11, c[0x0][0x2a4], R7 ;  /* 0x0000a9000b067a24 */ /* 0x000fc600078e0207 */
[----:B------:R-:W-:Y:S01]  /*1020*/  @P0 IADD3 R8, -R8, RZ, RZ ;  /* 0x000000ff08080210 */ /* 0x000fe20007ffe1ff */
[----:B------:R-:W-:-:S04]  /*1030*/  IMAD R5, R6, c[0x0][0x318], R5 ;  /* 0x0000c60006057a24 */ /* 0x000fc800078e0205 */
[----:B------:R-:W-:-:S04]  /*1040*/  @P0 IMAD R8, R8, c[0x0][0x2b0], R9 ;  /* 0x0000ac0008080a24 */ /* 0x000fc800078e0209 */
[----:B------:R-:W-:-:S05]  /*1050*/  @P0 IMAD R5, R8, c[0x0][0x31c], R5 ;  /* 0x0000c70008050a24 */ /* 0x000fca00078e0205 */
.L_x_3:
[----:B------:R-:W-:Y:S01]  /*1060*/  IADD3 R10, R5, 0x1, RZ ;  /* 0x00000001050a7810 */ /* 0x000fe20007ffe0ff */
[----:B------:R-:W-:Y:S01]  /*1070*/  IMAD.MOV.U32 R6, RZ, RZ, 0x8 ;  /* 0x00000008ff067424 */ /* 0x000fe200078e00ff */
[----:B------:R-:W-:-:S03]  /*1080*/  ULDC.64 UR6, c[0x0][0x178] ;  /* 0x00005e0000067ab9 */ /* 0x000fc60000000a00 */
[----:B------:R-:W-:-:S06]  /*1090*/  IMAD.WIDE.U32 R10, R10, R6, c[0x0][0x168] ;  /* 0x00005a000a0a7625 */ /* 0x000fcc00078e0006 */
[----:B------:R-:W2:Y:S01]  /*10a0*/  LDG.E.64.CONSTANT R10, [R10.64] ;  /* 0x000000080a0a7981 */ /* 0x000ea2000c1e9b00 */
[----:B------:R-:W-:-:S06]  /*10b0*/  IMAD.WIDE.U32 R6, R5, R6, c[0x0][0x168] ;  /* 0x00005a0005067625 */ /* 0x000fcc00078e0006 */
[----:B------:R-:W3:Y:S01]  /*10c0*/  LDG.E.64.CONSTANT R6, [R6.64] ;  /* 0x0000000806067981 */ /* 0x000ee2000c1e9b00 */
[----:B------:R-:W-:Y:S01]  /*10d0*/  USHF.R.S32.HI UR4, URZ, 0x1f, UR7 ;  /* 0x0000001f3f047899 */ /* 0x000fe20008011407 */
[----:B------:R-:W-:-:S03]  /*10e0*/  IMAD R3, R3, c[0x0][0x178], RZ ;  /* 0x00005e0003037a24 */ /* 0x000fc600078e02ff */
[----:B------:R-:W-:-:S04]  /*10f0*/  ULEA.HI UR4, UP0, UR4, UR6, URZ, 0x2 ;  /* 0x0000000604047291 */ /* 0x000fc8000f81103f */
[----:B------:R-:W-:-:S04]  /*1100*/  UIADD3.X UR5, URZ, UR7, URZ, UP0, !UPT ;  /* 0x000000073f057290 */ /* 0x000fc800087fe43f */
[----:B------:R-:W-:Y:S02]  /*1110*/  USHF.R.S64 UR4, UR4, 0x2, UR5 ;  /* 0x0000000204047899 */ /* 0x000fe40008001005 */
[----:B------:R-:W-:Y:S01]  /*1120*/  USHF.R.S32.HI UR5, URZ, 0x2, UR5 ;  /* 0x000000023f057899 */ /* 0x000fe20008011405 */
[----:B--2---:R-:W-:-:S05]  /*1130*/  IADD3 R12, P0, R10, R4, RZ ;  /* 0x000000040a0c7210 */ /* 0x004fca0007f1e0ff */
[----:B------:R-:W-:Y:S01]  /*1140*/  IMAD.WIDE.U32 R12, R12, -0x2daee0ad, RZ ;  /* 0xd2511f530c0c7825 */ /* 0x000fe200078e00ff */
[----:B---3--:R-:W-:-:S04]  /*1150*/  IADD3 R5, R6, -0x61c88647, RZ ;  /* 0x9e3779b906057810 */ /* 0x008fc80007ffe0ff */
[----:B------:R-:W-:Y:S02]  /*1160*/  LOP3.LUT R8, R13, R7, RZ, 0x3c, !PT ;  /* 0x000000070d087212 */ /* 0x000fe400078e3cff */
[----:B------:R-:W-:Y:S02]  /*1170*/  IADD3.X R13, R11, R0, RZ, P0, !PT ;  /* 0x000000000b0d7210 */ /* 0x000fe400007fe4ff */
[----:B------:R-:W-:Y:S01]  /*1180*/  ISETP.LT.U32.AND P0, PT, R4, UR4, PT ;  /* 0x0000000404007c0c */ /* 0x000fe2000bf01070 */
[----:B------:R-:W-:Y:S01]  /*1190*/  IMAD.WIDE.U32 R8, R8, -0x326172a9, RZ ;  /* 0xcd9e8d5708087825 */ /* 0x000fe200078e00ff */
[----:B------:R-:W-:Y:S02]  /*11a0*/  LOP3.LUT R14, R13, R6, RZ, 0x3c, !PT ;  /* 0x000000060d0e7212 */ /* 0x000fe400078e3cff */
[----:B------:R-:W-:Y:S02]  /*11b0*/  ISETP.LT.AND.EX P0, PT, R0, UR5, PT, P0 ;  /* 0x0000000500007c0c */ /* 0x000fe4000bf01300 */
[----:B------:R-:W-:Y:S01]  /*11c0*/  LOP3.LUT R9, R5, R9, RZ, 0x3c, !PT ;  /* 0x0000000905097212 */ /* 0x000fe200078e3cff */
[----:B------:R-:W-:Y:S01]  /*11d0*/  IMAD.WIDE.U32 R14, R14, -0x2daee0ad, RZ ;  /* 0xd2511f530e0e7825 */ /* 0x000fe200078e00ff */
[----:B------:R-:W-:-:S03]  /*11e0*/  IADD3 R5, R7, -0x4498517b, RZ ;  /* 0xbb67ae8507057810 */ /* 0x000fc60007ffe0ff */
[----:B------:R-:W-:Y:S01]  /*11f0*/  IMAD.WIDE.U32 R10, R9, -0x2daee0ad, RZ ;  /* 0xd2511f53090a7825 */ /* 0x000fe200078e00ff */
[----:B------:R-:W-:Y:S02]  /*1200*/  IADD3 R9, R7, 0x76cf5d0a, RZ ;  /* 0x76cf5d0a07097810 */ /* 0x000fe40007ffe0ff */
[----:B------:R-:W-:Y:S02]  /*1210*/  LOP3.LUT R5, R15, R12, R5, 0x96, !PT ;  /* 0x0000000c0f057212 */ /* 0x000fe400078e9605 */
[----:B------:R-:W-:Y:S02]  /*1220*/  LOP3.LUT R12, R11, R14, R9, 0x96, !PT ;  /* 0x0000000e0b0c7212 */ /* 0x000fe400078e9609 */
[C---:B------:R-:W-:Y:S01]  /*1230*/  IADD3 R9, R6.reuse, 0x3c6ef372, RZ ;  /* 0x3c6ef37206097810 */ /* 0x040fe20007ffe0ff */
[----:B------:R-:W-:Y:S01]  /*1240*/  IMAD.WIDE.U32 R14, R5, -0x326172a9, RZ ;  /* 0xcd9e8d57050e7825 */ /* 0x000fe200078e00ff */
[----:B------:R-:W-:Y:S02]  /*1250*/  IADD3 R5, R6, -0x255992d5, RZ ;  /* 0xdaa66d2b06057810 */ /* 0x000fe40007ffe0ff */
[----:B------:R-:W-:Y:S01]  /*1260*/  IADD3 R11, R7, -0x126145ec, RZ ;  /* 0xed9eba14070b7810 */ /* 0x000fe20007ffe0ff */
[----:B------:R-:W-:Y:S01]  /*1270*/  IMAD.WIDE.U32 R12, R12, -0x326172a9, RZ ;  /* 0xcd9e8d570c0c7825 */ /* 0x000fe200078e00ff */
[----:B------:R-:W-:-:S04]  /*1280*/  LOP3.LUT R9, R15, R8, R9, 0x96, !PT ;  /* 0x000000080f097212 */ /* 0x000fc800078e9609 */
[----:B------:R-:W-:Y:S01]  /*1290*/  LOP3.LUT R8, R13, R14, R5, 0x96, !PT ;  /* 0x0000000e0d087212 */ /* 0x000fe200078e9605 */
[----:B------:R-:W-:Y:S01]  /*12a0*/  IMAD.WIDE.U32 R14, R9, -0x2daee0ad, RZ ;  /* 0xd2511f53090e7825 */ /* 0x000fe200078e00ff */
[----:B------:R-:W-:-:S03]  /*12b0*/  IADD3 R5, R7, 0x32370b8f, RZ ;  /* 0x32370b8f07057810 */ /* 0x000fc60007ffe0ff */
[----:B------:R-:W-:Y:S01]  /*12c0*/  IMAD.WIDE.U32 R8, R8, -0x2daee0ad, RZ ;  /* 0xd2511f5308087825 */ /* 0x000fe200078e00ff */
[----:B------:R-:W-:-:S04]  /*12d0*/  LOP3.LUT R5, R15, R10, R5, 0x96, !PT ;  /* 0x0000000a0f057212 */ /* 0x000fc800078e9605 */
[----:B------:R-:W-:Y:S01]  /*12e0*/  LOP3.LUT R11, R9, R14, R11, 0x96, !PT ;  /* 0x0000000e090b7212 */ /* 0x000fe200078e960b */
[----:B------:R-:W-:Y:S01]  /*12f0*/  IMAD.WIDE.U32 R14, R5, -0x326172a9, RZ ;  /* 0xcd9e8d57050e7825 */ /* 0x000fe200078e00ff */
[C---:B------:R-:W-:Y:S02]  /*1300*/  IADD3 R9, R6.reuse, 0x78dde6e4, RZ ;  /* 0x78dde6e406097810 */ /* 0x040fe40007ffe0ff */
[----:B------:R-:W-:Y:S01]  /*1310*/  IADD3 R5, R6, 0x1715609d, RZ ;  /* 0x1715609d06057810 */ /* 0x000fe20007ffe0ff */
[----:B------:R-:W-:Y:S01]  /*1320*/  IMAD.WIDE.U32 R10, R11, -0x326172a9, RZ ;  /* 0xcd9e8d570b0a7825 */ /* 0x000fe200078e00ff */
[----:B------:R-:W-:-:S04]  /*1330*/  LOP3.LUT R9, R15, R12, R9, 0x96, !PT ;  /* 0x0000000c0f097212 */ /* 0x000fc800078e9609 */
[----:B------:R-:W-:Y:S01]  /*1340*/  LOP3.LUT R12, R11, R14, R5, 0x96, !PT ;  /* 0x0000000e0b0c7212 */ /* 0x000fe200078e9605 */
[----:B------:R-:W-:Y:S01]  /*1350*/  IMAD.WIDE.U32 R14, R9, -0x2daee0ad, RZ ;  /* 0xd2511f53090e7825 */ /* 0x000fe200078e00ff */
[C---:B------:R-:W-:Y:S02]  /*1360*/  IADD3 R5, R7.reuse, -0x56f99767, RZ ;  /* 0xa906689907057810 */ /* 0x040fe40007ffe0ff */
[----:B------:R-:W-:Y:S01]  /*1370*/  IADD3 R9, R7, 0x646e171e, RZ ;  /* 0x646e171e07097810 */ /* 0x000fe20007ffe0ff */
[----:B------:R-:W-:Y:S01]  /*1380*/  IMAD.WIDE.U32 R12, R12, -0x2daee0ad, RZ ;  /* 0xd2511f530c0c7825 */ /* 0x000fe200078e00ff */
[----:B------:R-:W-:Y:S02]  /*1390*/  LOP3.LUT R5, R15, R8, R5, 0x96, !PT ;  /* 0x000000080f057212 */ /* 0x000fe400078e9605 */
[C---:B------:R-:W-:Y:S02]  /*13a0*/  IADD3 R11, R6.reuse, -0x4ab325aa, RZ ;  /* 0xb54cda56060b7810 */ /* 0x040fe40007ffe0ff */
        /* <DEDUP_REMOVED lines=8> */
[----:B------:R-:W-:Y:S01]  /*1430*/  IADD3 R9, R7, -0x24c28bd8, RZ ;  /* 0xdb3d742807097810 */ /* 0x000fe20007ffe0ff */
[----:B------:R-:W-:Y:S01]  /*1440*/  IMAD.WIDE.U32 R10, R10, -0x2daee0ad, RZ ;  /* 0xd2511f530a0a7825 */ /* 0x000fe200078e00ff */
[----:B------:R-:W-:Y:S02]  /*1450*/  LOP3.LUT R12, R15, R12, R5, 0x96, !PT ;  /* 0x0000000c0f0c7212 */ /* 0x000fe400078e9605 */
[----:B------:R-:W-:Y:S02]  /*1460*/  IADD3 R5, R6, -0xe443238, RZ ;  /* 0xf1bbcdc806057810 */ /* 0x000fe40007ffe0ff */
[----:B------:R-:W-:Y:S01]  /*1470*/  LOP3.LUT R14, R11, R14, R9, 0x96, !PT ;  /* 0x0000000e0b0e7212 */ /* 0x000fe200078e9609 */
[----:B------:R-:W-:Y:S01]  /*1480*/  IMAD.WIDE.U32 R12, R12, -0x326172a9, RZ ;  /* 0xcd9e8d570c0c7825 */ /* 0x000fe200078e00ff */
[----:B------:R-:W-:-:S02]  /*1490*/  IADD3 R9, R6, -0x700cb87f, RZ ;  /* 0x8ff3478106097810 */ /* 0x000fc40007ffe0ff */
[----:B------:R-:W-:Y:S01]  /*14a0*/  IADD3 R7, R7, -0x695add53, RZ ;  /* 0x96a522ad07077810 */ /* 0x000fe20007ffe0ff */
[----:B------:R-:W-:Y:S01]  /*14b0*/  IMAD.WIDE.U32 R14, R14, -0x326172a9, RZ ;  /* 0xcd9e8d570e0e7825 */ /* 0x000fe200078e00ff */
[----:B------:R-:W-:Y:S02]  /*14c0*/  LOP3.LUT R8, R13, R8, R5, 0x96, !PT ;  /* 0x000000080d087212 */ /* 0x000fe400078e9605 */
[----:B------:R-:W-:Y:S01]  /*14d0*/  MOV R13, c[0x0][0x178] ;  /* 0x00005e00000d7a02 */ /* 0x000fe20000000f00 */
[----:B------:R-:W-:Y:S01]  /*14e0*/  IMAD.MOV.U32 R11, RZ, RZ, 0x2f800000 ;  /* 0x2f800000ff0b7424 */ /* 0x000fe200078e00ff */
[----:B------:R-:W-:Y:S01]  /*14f0*/  LOP3.LUT R12, R15, R12, R9, 0x96, !PT ;  /* 0x0000000c0f0c7212 */ /* 0x000fe200078e9609 */
[----:B------:R-:W-:Y:S01]  /*1500*/  IMAD.WIDE.U32 R8, R8, -0x2daee0ad, RZ ;  /* 0xd2511f5308087825 */ /* 0x000fe200078e00ff */
[----:B------:R-:W0:Y:S01]  /*1510*/  I2F.U32 R6, R14 ;  /* 0x0000000e00067306 */ /* 0x000e220000201000 */
[----:B------:R-:W-:Y:S02]  /*1520*/  LOP3.LUT P1, RZ, R13, 0x3, RZ, 0xc0, !PT ;  /* 0x000000030dff7812 */ /* 0x000fe4000782c0ff */
[----:B------:R-:W-:Y:S01]  /*1530*/  IMAD R13, R2, c[0x0][0x17c], R3 ;  /* 0x00005f00020d7a24 */ /* 0x000fe200078e0203 */
[----:B------:R-:W-:-:S04]  /*1540*/  LOP3.LUT R7, R9, R10, R7, 0x96, !PT ;  /* 0x0000000a09077212 */ /* 0x000fc800078e9607 */
[----:B------:R-:W1:Y:S08]  /*1550*/  I2F.U32 R12, R12 ;  /* 0x0000000c000c7306 */ /* 0x000e700000201000 */
[----:B------:R-:W2:Y:S01]  /*1560*/  I2F.U32 R7, R7 ;  /* 0x0000000700077306 */ /* 0x000ea20000201000 */
[----:B0-----:R-:W-:-:S04]  /*1570*/  FFMA.FTZ R6, R6, R11, 1.1641532182693481445e-10 ;  /* 0x2f00000006067423 */ /* 0x001fc8000001000b */
[----:B------:R-:W-:Y:S02]  /*1580*/  FMUL.FTZ R6, R6, 6.2831854820251464844 ;  /* 0x40c90fdb06067820 */ /* 0x000fe40000410000 */
[-C--:B-1----:R-:W-:Y:S01]  /*1590*/  FFMA.FTZ R5, R12, R11.reuse, 1.1641532182693481445e-10 ;  /* 0x2f0000000c057423 */ /* 0x082fe2000001000b */
[----:B------:R-:W0:Y:S01]  /*15a0*/  I2F.U32 R8, R8 ;  /* 0x0000000800087306 */ /* 0x000e220000201000 */
[----:B------:R-:W-:Y:S02]  /*15b0*/  FMUL.RZ R10, R6, 0.15915493667125701904 ;  /* 0x3e22f983060a7820 */ /* 0x000fe4000040c000 */
[----:B--2---:R-:W-:-:S05]  /*15c0*/  FFMA.FTZ R9, R7, R11, 1.1641532182693481445e-10 ;  /* 0x2f00000007097423 */ /* 0x004fca000001000b */
[----:B------:R-:W1:Y:S08]  /*15d0*/  MUFU.LG2 R5, R5 ;  /* 0x0000000500057308 */ /* 0x000e700000000c00 */
[----:B------:R-:W2:Y:S01]  /*15e0*/  MUFU.LG2 R9, R9 ;  /* 0x0000000900097308 */ /* 0x000ea20000000c00 */
[----:B0-----:R-:W-:-:S04]  /*15f0*/  FFMA.FTZ R7, R8, R11, 1.1641532182693481445e-10 ;  /* 0x2f00000008077423 */ /* 0x001fc8000001000b */
[----:B------:R-:W-:Y:S02]  /*1600*/  FMUL.FTZ R7, R7, 6.2831854820251464844 ;  /* 0x40c90fdb07077820 */ /* 0x000fe40000410000 */
[----:B-1----:R-:W-:Y:S01]  /*1610*/  FMUL.FTZ R5, R5, 0.69314718246459960938 ;  /* 0x3f31721805057820 */ /* 0x002fe20000410000 */
[----:B------:R-:W-:Y:S01]  /*1620*/  MUFU.SIN R6, R10 ;  /* 0x0000000a00067308 */ /* 0x000fe20000000400 */
[----:B------:R-:W-:Y:S02]  /*1630*/  FMUL.RZ R11, R7, 0.15915493667125701904 ;  /* 0x3e22f983070b7820 */ /* 0x000fe4000040c000 */
[----:B------:R-:W-:Y:S01]  /*1640*/  FMUL.FTZ R7, R5, -2 ;  /* 0xc000000005077820 */ /* 0x000fe20000410000 */
[C---:B------:R-:W-:Y:S01]  /*1650*/  SHF.L.U64.HI R5, R4.reuse, 0x2, R0 ;  /* 0x0000000204057819 */ /* 0x040fe20000010200 */
[----:B------:R-:W-:Y:S02]  /*1660*/  IMAD.SHL.U32 R4, R4, 0x4, RZ ;  /* 0x0000000404047824 */ /* 0x000fe400078e00ff */
[----:B--2---:R-:W-:Y:S01]  /*1670*/  FMUL.FTZ R9, R9, 0.69314718246459960938 ;  /* 0x3f31721809097820 */ /* 0x004fe20000410000 */
[----:B------:R-:W-:Y:S01]  /*1680*/  MUFU.COS R8, R10 ;  /* 0x0000000a00087308 */ /* 0x000fe20000000000 */
[----:B------:R-:W-:-:S04]  /*1690*/  IMAD.WIDE.U32 R2, R2, c[0x0][0x178], R4 ;  /* 0x00005e0002027a25 */ /* 0x000fc800078e0004 */
[----:B------:R-:W-:Y:S01]  /*16a0*/  FMUL.FTZ R9, R9, -2 ;  /* 0xc000000009097820 */ /* 0x000fe20000410000 */
[----:B------:R-:W-:Y:S02]  /*16b0*/  IADD3 R13, R3, R13, RZ ;  /* 0x0000000d030d7210 */ /* 0x000fe40007ffe0ff */
[----:B------:R-:W0:Y:S08]  /*16c0*/  MUFU.SQRT R7, R7 ;  /* 0x0000000700077308 */ /* 0x000e300000002000 */
[----:B------:R-:W-:Y:S08]  /*16d0*/  MUFU.COS R12, R11 ;  /* 0x0000000b000c7308 */ /* 0x000ff00000000000 */
[----:B------:R-:W1:Y:S01]  /*16e0*/  MUFU.SQRT R9, R9 ;  /* 0x0000000900097308 */ /* 0x000e620000002000 */
[----:B0-----:R-:W-:-:S02]  /*16f0*/  FMUL.FTZ R14, R7, R8 ;  /* 0x00000008070e7220 */ /* 0x001fc40000410000 */
[----:B------:R-:W-:-:S05]  /*1700*/  FMUL.FTZ R16, R7, R6 ;  /* 0x0000000607107220 */ /* 0x000fca0000410000 */
[----:B------:R-:W0:Y:S01]  /*1710*/  MUFU.SIN R10, R11 ;  /* 0x0000000b000a7308 */ /* 0x000e220000000400 */
[C---:B-1----:R-:W-:Y:S02]  /*1720*/  FMUL.FTZ R8, R9.reuse, R12 ;  /* 0x0000000c09087220 */ /* 0x042fe40000410000 */
[----:B0-----:R-:W-:Y:S01]  /*1730*/  FMUL.FTZ R0, R9, R10 ;  /* 0x0000000a09007220 */ /* 0x001fe20000410000 */
[----:B------:R-:W-:Y:S05]  /*1740*/  @!P1 BRA P0, `(.L_x_4) ;  /* 0x0000022000009947 */ /* 0x000fea0000000000 */
[----:B------:R-:W-:-:S04]  /*1750*/  ISETP.GE.U32.AND P0, PT, R4, c[0x0][0x178], PT ;  /* 0x00005e0004007a0c */ /* 0x000fc80003f06070 */
[----:B------:R-:W-:-:S13]  /*1760*/  ISETP.GE.AND.EX P0, PT, R5, c[0x0][0x17c], PT, P0 ;  /* 0x00005f0005007a0c */ /* 0x000fda0003f06300 */
[----:B------:R-:W-:Y:S05]  /*1770*/  @P0 EXIT ;  /* 0x000000000000094d */ /* 0x000fea0003800000 */
[----:B------:R-:W-:Y:S01]  /*1780*/  IADD3 R6, P1, R4, 0x1, RZ ;  /* 0x0000000104067810 */ /* 0x000fe20007f3e0ff */
[----:B------:R-:W-:-:S03]  /*1790*/  IMAD.MOV.U32 R9, RZ, RZ, c[0x0][0x188] ;  /* 0x00006200ff097624 */ /* 0x000fc600078e00ff */
[----:B------:R-:W-:Y:S01]  /*17a0*/  ISETP.GE.U32.AND P0, PT, R6, c[0x0][0x178], PT ;  /* 0x00005e0006007a0c */ /* 0x000fe20003f06070 */
[----:B------:R-:W-:Y:S01]  /*17b0*/  FFMA.FTZ R3, R14, R9, c[0x0][0x184] ;  /* 0x000061000e037623 */ /* 0x000fe20000010009 */
[----:B------:R-:W-:Y:S02]  /*17c0*/  IADD3.X R7, RZ, R5, RZ, P1, !PT ;  /* 0x00000005ff077210 */ /* 0x000fe40000ffe4ff */
[C---:B------:R-:W-:Y:S02]  /*17d0*/  LEA R6, P1, R2.reuse, c[0x0][0x160], 0x1 ;  /* 0x0000580002067a11 */ /* 0x040fe400078208ff */
[----:B------:R-:W-:Y:S02]  /*17e0*/  ISETP.GE.AND.EX P0, PT, R7, c[0x0][0x17c], PT, P0 ;  /* 0x00005f0007007a0c */ /* 0x000fe40003f06300 */
[----:B------:R-:W-:Y:S02]  /*17f0*/  F2FP.BF16.PACK_AB R3, RZ, R3 ;  /* 0x00000003ff03723e */ /* 0x000fe400000010ff */
[----:B------:R-:W-:-:S05]  /*1800*/  LEA.HI.X R7, R2, c[0x0][0x164], R13, 0x1, P1 ;  /* 0x0000590002077a11 */ /* 0x000fca00008f0c0d */
[----:B------:R0:W-:Y:S04]  /*1810*/  STG.E.U16 [R6.64], R3 ;  /* 0x0000000306007986 */ /* 0x0001e8000c101508 */
[----:B------:R-:W-:Y:S05]  /*1820*/  @P0 EXIT ;  /* 0x000000000000094d */ /* 0x000fea0003800000 */
[----:B0-----:R-:W-:Y:S01]  /*1830*/  IADD3 R3, P1, R4, 0x2, RZ ;  /* 0x0000000204037810 */ /* 0x001fe20007f3e0ff */
[----:B------:R-:W-:-:S03]  /*1840*/  FFMA.FTZ R2, R16, R9, c[0x0][0x184] ;  /* 0x0000610010027623 */ /* 0x000fc60000010009 */
[----:B------:R-:W-:Y:S01]  /*1850*/  ISETP.GE.U32.AND P0, PT, R3, c[0x0][0x178], PT ;  /* 0x00005e0003007a0c */ /* 0x000fe20003f06070 */
[----:B------:R-:W-:Y:S01]  /*1860*/  IMAD.X R3, RZ, RZ, R5, P1 ;  /* 0x000000ffff037224 */ /* 0x000fe200008e0605 */
[----:B------:R-:W-:-:S04]  /*1870*/  F2FP.BF16.PACK_AB R2, RZ, R2 ;  /* 0x00000002ff02723e */ /* 0x000fc800000010ff */
[----:B------:R-:W-:Y:S01]  /*1880*/  ISETP.GE.AND.EX P0, PT, R3, c[0x0][0x17c], PT, P0 ;  /* 0x00005f0003007a0c */ /* 0x000fe20003f06300 */
[----:B------:R0:W-:-:S12]  /*1890*/  STG.E.U16 [R6.64+0x2], R2 ;  /* 0x0000020206007986 */ /* 0x0001d8000c101508 */
[----:B------:R-:W-:Y:S05]  /*18a0*/  @P0 EXIT ;  /* 0x000000000000094d */ /* 0x000fea0003800000 */
[----:B0-----:R-:W-:Y:S01]  /*18b0*/  IADD3 R2, P1, R4, 0x3, RZ ;  /* 0x0000000304027810 */ /* 0x001fe20007f3e0ff */
[----:B------:R-:W-:-:S03]  /*18c0*/  FFMA.FTZ R8, R8, R9, c[0x0][0x184] ;  /* 0x0000610008087623 */ /* 0x000fc60000010009 */
[----:B------:R-:W-:Y:S02]  /*18d0*/  ISETP.GE.U32.AND P0, PT, R2, c[0x0][0x178], PT ;  /* 0x00005e0002007a0c */ /* 0x000fe40003f06070 */
[----:B------:R-:W-:Y:S02]  /*18e0*/  IADD3.X R4, RZ, R5, RZ, P1, !PT ;  /* 0x00000005ff047210 */ /* 0x000fe40000ffe4ff */
[----:B------:R-:W-:Y:S02]  /*18f0*/  F2FP.BF16.PACK_AB R8, RZ, R8 ;  /* 0x00000008ff08723e */ /* 0x000fe400000010ff */
[----:B------:R-:W-:-:S03]  /*1900*/  ISETP.GE.AND.EX P0, PT, R4, c[0x0][0x17c], PT, P0 ;  /* 0x00005f0004007a0c */ /* 0x000fc60003f06300 */
[----:B------:R0:W-:Y:S10]  /*1910*/  STG.E.U16 [R6.64+0x4], R8 ;  /* 0x0000040806007986 */ /* 0x0001f4000c101508 */
[----:B------:R-:W-:Y:S05]  /*1920*/  @P0 EXIT ;  /* 0x000000000000094d */ /* 0x000fea0003800000 */
[----:B------:R-:W-:-:S05]  /*1930*/  FFMA.FTZ R0, R0, R9, c[0x0][0x184] ;  /* 0x0000610000007623 */ /* 0x000fca0000010009 */
[----:B------:R-:W-:-:S05]  /*1940*/  F2FP.BF16.PACK_AB R0, RZ, R0 ;  /* 0x00000000ff00723e */ /* 0x000fca00000010ff */
[----:B------:R-:W-:Y:S01]  /*1950*/  STG.E.U16 [R6.64+0x6], R0 ;  /* 0x0000060006007986 */ /* 0x000fe2000c101508 */
[----:B------:R-:W-:Y:S05]  /*1960*/  EXIT ;  /* 0x000000000000794d */ /* 0x000fea0003800000 */
.L_x_4:
[----:B------:R-:W-:Y:S01]  /*1970*/  IMAD.MOV.U32 R3, RZ, RZ, c[0x0][0x188] ;  /* 0x00006200ff037624 */ /* 0x000fe200078e00ff */
[----:B------:R-:W-:-:S03]  /*1980*/  LEA R4, P0, R2, c[0x0][0x160], 0x1 ;  /* 0x0000580002047a11 */ /* 0x000fc600078008ff */
[-C--:B------:R-:W-:Y:S01]  /*1990*/  FFMA.FTZ R14, R14, R3.reuse, c[0x0][0x184] ;  /* 0x000061000e0e7623 */ /* 0x080fe20000010003 */
[----:B------:R-:W-:Y:S01]  /*19a0*/  LEA.HI.X R5, R2, c[0x0][0x164], R13, 0x1, P0 ;  /* 0x0000590002057a11 */ /* 0x000fe200000f0c0d */
[-C--:B------:R-:W-:Y:S02]  /*19b0*/  FFMA.FTZ R7, R16, R3.reuse, c[0x0][0x184] ;  /* 0x0000610010077623 */ /* 0x080fe40000010003 */
[-C--:B------:R-:W-:Y:S02]  /*19c0*/  FFMA.FTZ R8, R8, R3.reuse, c[0x0][0x184] ;  /* 0x0000610008087623 */ /* 0x080fe40000010003 */
[----:B------:R-:W-:Y:S01]  /*19d0*/  FFMA.FTZ R3, R0, R3, c[0x0][0x184] ;  /* 0x0000610000037623 */ /* 0x000fe20000010003 */
[----:B------:R-:W-:-:S04]  /*19e0*/  F2FP.BF16.PACK_AB R2, R7, R14 ;  /* 0x0000000e0702723e */ /* 0x000fc800000010ff */
[----:B------:R-:W-:-:S05]  /*19f0*/  F2FP.BF16.PACK_AB R3, R3, R8 ;  /* 0x000000080303723e */ /* 0x000fca00000010ff */
[----:B------:R-:W-:Y:S01]  /*1a00*/  STG.E.64 [R4.64], R2 ;  /* 0x0000000204007986 */ /* 0x000fe2000c101b08 */
[----:B------:R-:W-:Y:S05]  /*1a10*/  EXIT ;  /* 0x000000000000794d */ /* 0x000fea0003800000 */
        .weak           $__internal_0_$__cuda_sm20_div_s64
        .type           $__internal_0_$__cuda_sm20_div_s64,@function
        .size           $__internal_0_$__cuda_sm20_div_s64,(.L_x_161 - $__internal_0_$__cuda_sm20_div_s64)
$__internal_0_$__cuda_sm20_div_s64:
[----:B------:R-:W-:Y:S01]  /*1a20*/  UIADD3 UR4, UP1, URZ, -UR6, URZ ;  /* 0x800000063f047290 */ /* 0x000fe2000ff3e03f */
[----:B------:R-:W-:Y:S01]  /*1a30*/  ISETP.GE.AND P3, PT, R5, RZ, PT ;  /* 0x000000ff0500720c */ /* 0x000fe20003f66270 */
[----:B------:R-:W-:Y:S02]  /*1a40*/  UISETP.GE.AND UP0, UPT, UR10, URZ, UPT ;  /* 0x0000003f0a00728c */ /* 0x000fe4000bf06270 */
[----:B------:R-:W-:Y:S02]  /*1a50*/  UIADD3.X UR5, URZ, ~UR10, URZ, UP1, !UPT ;  /* 0x8000000a3f057290 */ /* 0x000fe40008ffe43f */
[----:B------:R-:W-:Y:S02]  /*1a60*/  USEL UR4, UR4, UR6, !UP0 ;  /* 0x0000000604047287 */ /* 0x000fe4000c000000 */
[----:B------:R-:W-:-:S09]  /*1a70*/  USEL UR5, UR5, UR10, !UP0 ;  /* 0x0000000a05057287 */ /* 0x000fd2000c000000 */
[----:B------:R-:W0:Y:S08]  /*1a80*/  I2F.U64.RP R8, UR4 ;  /* 0x0000000400087d12 */ /* 0x000e300008309000 */
[----:B0-----:R-:W0:Y:S02]  /*1a90*/  MUFU.RCP R8, R8 ;  /* 0x0000000800087308 */ /* 0x001e240000001000 */
[----:B0-----:R-:W-:-:S06]  /*1aa0*/  IADD3 R2, R8, 0x1ffffffe, RZ ;  /* 0x1ffffffe08027810 */ /* 0x001fcc0007ffe0ff */
[----:B------:R-:W0:Y:S02]  /*1ab0*/  F2I.U64.TRUNC R2, R2 ;  /* 0x0000000200027311 */ /* 0x000e24000020d800 */
[----:B0-----:R-:W-:-:S04]  /*1ac0*/  IMAD.WIDE.U32 R6, R2, UR4, RZ ;  /* 0x0000000402067c25 */ /* 0x001fc8000f8e00ff */
[----:B------:R-:W-:Y:S01]  /*1ad0*/  IMAD R7, R2, UR5, R7 ;  /* 0x0000000502077c24 */ /* 0x000fe2000f8e0207 */
[----:B------:R-:W-:-:S03]  /*1ae0*/  IADD3 R9, P0, RZ, -R6, RZ ;  /* 0x80000006ff097210 */ /* 0x000fc60007f1e0ff */
[----:B------:R-:W-:Y:S02]  /*1af0*/  IMAD R7, R3, UR4, R7 ;  /* 0x0000000403077c24 */ /* 0x000fe4000f8e0207 */
[----:B------:R-:W-:-:S03]  /*1b00*/  IMAD.HI.U32 R6, R2, R9, RZ ;  /* 0x0000000902067227 */ /* 0x000fc600078e00ff */
[----:B------:R-:W-:Y:S01]  /*1b10*/  IADD3.X R11, RZ, ~R7, RZ, P0, !PT ;  /* 0x80000007ff0b7210 */ /* 0x000fe200007fe4ff */
[----:B------:R-:W-:-:S04]  /*1b20*/  IMAD.MOV.U32 R7, RZ, RZ, R2 ;  /* 0x000000ffff077224 */ /* 0x000fc800078e0002 */
[----:B------:R-:W-:-:S04]  /*1b30*/  IMAD.WIDE.U32 R6, P0, R2, R11, R6 ;  /* 0x0000000b02067225 */ /* 0x000fc80007800006 */
[C---:B------:R-:W-:Y:S02]  /*1b40*/  IMAD R13, R3.reuse, R11, RZ ;  /* 0x0000000b030d7224 */ /* 0x040fe400078e02ff */
[----:B------:R-:W-:-:S04]  /*1b50*/  IMAD.HI.U32 R6, P1, R3, R9, R6 ;  /* 0x0000000903067227 */ /* 0x000fc80007820006 */
[----:B------:R-:W-:Y:S01]  /*1b60*/  IMAD.HI.U32 R11, R3, R11, RZ ;  /* 0x0000000b030b7227 */ /* 0x000fe200078e00ff */
[----:B------:R-:W-:-:S04]  /*1b70*/  IADD3 R7, P2, R13, R6, RZ ;  /* 0x000000060d077210 */ /* 0x000fc80007f5e0ff */
[----:B------:R-:W-:Y:S01]  /*1b80*/  IADD3.X R6, R11, R3, RZ, P0, !PT ;  /* 0x000000030b067210 */ /* 0x000fe200007fe4ff */
[----:B------:R-:W-:-:S03]  /*1b90*/  IMAD.WIDE.U32 R2, R7, UR4, RZ ;  /* 0x0000000407027c25 */ /* 0x000fc6000f8e00ff */
[----:B------:R-:W-:Y:S01]  /*1ba0*/  IADD3.X R9, RZ, RZ, R6, P2, P1 ;  /* 0x000000ffff097210 */ /* 0x000fe200017e2406 */
[----:B------:R-:W-:Y:S01]  /*1bb0*/  IMAD R6, R7, UR5, R3 ;  /* 0x0000000507067c24 */ /* 0x000fe2000f8e0203 */
[----:B------:R-:W-:Y:S02]  /*1bc0*/  IADD3 R11, P0, RZ, -R2, RZ ;  /* 0x80000002ff0b7210 */ /* 0x000fe40007f1e0ff */
[-C--:B------:R-:W-:Y:S01]  /*1bd0*/  IADD3 R3, P4, RZ, -R4.reuse, RZ ;  /* 0x80000004ff037210 */ /* 0x080fe20007f9e0ff */
[----:B------:R-:W-:Y:S02]  /*1be0*/  IMAD R2, R9, UR4, R6 ;  /* 0x0000000409027c24 */ /* 0x000fe4000f8e0206 */
[----:B------:R-:W-:Y:S01]  /*1bf0*/  IMAD.HI.U32 R6, R7, R11, RZ ;  /* 0x0000000b07067227 */ /* 0x000fe200078e00ff */
[----:B------:R-:W-:Y:S02]  /*1c00*/  SEL R8, R3, R4, !P3 ;  /* 0x0000000403087207 */ /* 0x000fe40005800000 */
[----:B------:R-:W-:Y:S01]  /*1c10*/  IADD3.X R3, RZ, ~R5, RZ, P4, !PT ;  /* 0x80000005ff037210 */ /* 0x000fe200027fe4ff */
[----:B------:R-:W-:-:S03]  /*1c20*/  IMAD.X R2, RZ, RZ, ~R2, P0 ;  /* 0x000000ffff027224 */ /* 0x000fc600000e0e02 */
[----:B------:R-:W-:Y:S01]  /*1c30*/  SEL R10, R3, R5, !P3 ;  /* 0x00000005030a7207 */ /* 0x000fe20005800000 */
[----:B------:R-:W-:Y:S01]  /*1c40*/  IMAD.WIDE.U32 R6, P0, R7, R2, R6 ;  /* 0x0000000207067225 */ /* 0x000fe20007800006 */
[----:B------:R-:W-:-:S05]  /*1c50*/  HFMA2.MMA R3, -RZ, RZ, 0, 0 ;  /* 0x00000000ff037435 */ /* 0x000fca00000001ff */
[----:B------:R-:W-:-:S04]  /*1c60*/  IMAD.HI.U32 R7, P1, R9, R11, R6 ;  /* 0x0000000b09077227 */ /* 0x000fc80007820006 */
[CC--:B------:R-:W-:Y:S02]  /*1c70*/  IMAD R6, R9.reuse, R2.reuse, RZ ;  /* 0x0000000209067224 */ /* 0x0c0fe400078e02ff */
[----:B------:R-:W-:-:S03]  /*1c80*/  IMAD.HI.U32 R2, R9, R2, RZ ;  /* 0x0000000209027227 */ /* 0x000fc600078e00ff */
[----:B------:R-:W-:Y:S01]  /*1c90*/  IADD3 R7, P2, R6, R7, RZ ;  /* 0x0000000706077210 */ /* 0x000fe20007f5e0ff */
[----:B------:R-:W-:-:S04]  /*1ca0*/  IMAD.X R9, R2, 0x1, R9, P0 ;  /* 0x0000000102097824 */ /* 0x000fc800000e0609 */
[----:B------:R-:W-:Y:S01]  /*1cb0*/  IMAD.HI.U32 R2, R7, R8, RZ ;  /* 0x0000000807027227 */ /* 0x000fe200078e00ff */
[----:B------:R-:W-:-:S05]  /*1cc0*/  IADD3.X R9, RZ, RZ, R9, P2, P1 ;  /* 0x000000ffff097210 */ /* 0x000fca00017e2409 */
[----:B------:R-:W-:-:S04]  /*1cd0*/  IMAD.WIDE.U32 R2, R7, R10, R2 ;  /* 0x0000000a07027225 */ /* 0x000fc800078e0002 */
[C---:B------:R-:W-:Y:S02]  /*1ce0*/  IMAD R7, R9.reuse, R10, RZ ;  /* 0x0000000a09077224 */ /* 0x040fe400078e02ff */
[----:B------:R-:W-:-:S04]  /*1cf0*/  IMAD.HI.U32 R2, P0, R9, R8, R2 ;  /* 0x0000000809027227 */ /* 0x000fc80007800002 */
[----:B------:R-:W-:Y:S01]  /*1d00*/  IMAD.HI.U32 R6, R9, R10, RZ ;  /* 0x0000000a09067227 */ /* 0x000fe200078e00ff */
[----:B------:R-:W-:-:S03]  /*1d10*/  IADD3 R7, P1, R7, R2, RZ ;  /* 0x0000000207077210 */ /* 0x000fc60007f3e0ff */
[----:B------:R-:W-:Y:S02]  /*1d20*/  IMAD.X R6, RZ, RZ, R6, P0 ;  /* 0x000000ffff067224 */ /* 0x000fe400000e0606 */
[----:B------:R-:W-:-:S03]  /*1d30*/  IMAD.WIDE.U32 R2, R7, UR4, RZ ;  /* 0x0000000407027c25 */ /* 0x000fc6000f8e00ff */
[----:B------:R-:W-:Y:S01]  /*1d40*/  IADD3.X R6, RZ, R6, RZ, P1, !PT ;  /* 0x00000006ff067210 */ /* 0x000fe20000ffe4ff */
[C---:B------:R-:W-:Y:S01]  /*1d50*/  IMAD R3, R7.reuse, UR5, R3 ;  /* 0x0000000507037c24 */ /* 0x040fe2000f8e0203 */
[----:B------:R-:W-:Y:S02]  /*1d60*/  IADD3 R9, P1, -R2, R8, RZ ;  /* 0x0000000802097210 */ /* 0x000fe40007f3e1ff */
[----:B------:R-:W-:Y:S01]  /*1d70*/  IADD3 R2, P2, R7, 0x1, RZ ;  /* 0x0000000107027810 */ /* 0x000fe20007f5e0ff */
[----:B------:R-:W-:Y:S01]  /*1d80*/  IMAD R3, R6, UR4, R3 ;  /* 0x0000000406037c24 */ /* 0x000fe2000f8e0203 */
[----:B------:R-:W-:-:S03]  /*1d90*/  ISETP.GE.U32.AND P0, PT, R9, UR4, PT ;  /* 0x0000000409007c0c */ /* 0x000fc6000bf06070 */
[----:B------:R-:W-:Y:S01]  /*1da0*/  IMAD.X R3, R10, 0x1, ~R3, P1 ;  /* 0x000000010a037824 */ /* 0x000fe200008e0e03 */
[----:B------:R-:W-:-:S04]  /*1db0*/  IADD3 R8, P1, R9, -UR4, RZ ;  /* 0x8000000409087c10 */ /* 0x000fc8000ff3e0ff */
[C---:B------:R-:W-:Y:S02]  /*1dc0*/  ISETP.GE.U32.AND.EX P0, PT, R3.reuse, UR5, PT, P0 ;  /* 0x0000000503007c0c */ /* 0x040fe4000bf06100 */
[----:B------:R-:W-:Y:S02]  /*1dd0*/  IADD3.X R10, R3, ~UR5, RZ, P1, !PT ;  /* 0x80000005030a7c10 */ /* 0x000fe40008ffe4ff */
[----:B------:R-:W-:Y:S02]  /*1de0*/  SEL R8, R8, R9, P0 ;  /* 0x0000000908087207 */ /* 0x000fe40000000000 */
[----:B------:R-:W-:Y:S02]  /*1df0*/  IADD3.X R9, RZ, R6, RZ, P2, !PT ;  /* 0x00000006ff097210 */ /* 0x000fe400017fe4ff */
[----:B------:R-:W-:Y:S02]  /*1e00*/  SEL R10, R10, R3, P0 ;  /* 0x000000030a0a7207 */ /* 0x000fe40000000000 */
[----:B------:R-:W-:-:S02]  /*1e10*/  SEL R3, R2, R7, P0 ;  /* 0x0000000702037207 */ /* 0x000fc40000000000 */
[----:B------:R-:W-:Y:S02]  /*1e20*/  ISETP.GE.U32.AND P1, PT, R8, UR4, PT ;  /* 0x0000000408007c0c */ /* 0x000fe4000bf26070 */
[----:B------:R-:W-:Y:S02]  /*1e30*/  SEL R2, R9, R6, P0 ;  /* 0x0000000609027207 */ /* 0x000fe40000000000 */
[----:B------:R-:W-:Y:S02]  /*1e40*/  IADD3 R6, P2, R3, 0x1, RZ ;  /* 0x0000000103067810 */ /* 0x000fe40007f5e0ff */
[----:B------:R-:W-:Y:S02]  /*1e50*/  ISETP.GE.U32.AND.EX P0, PT, R10, UR5, PT, P1 ;  /* 0x000000050a007c0c */ /* 0x000fe4000bf06110 */
[----:B------:R-:W-:Y:S01]  /*1e60*/  LOP3.LUT R8, R5, UR10, RZ, 0x3c, !PT ;  /* 0x0000000a05087c12 */ /* 0x000fe2000f8e3cff */
[----:B------:R-:W-:Y:S01]  /*1e70*/  IMAD.X R7, RZ, RZ, R2, P2 ;  /* 0x000000ffff077224 */ /* 0x000fe200010e0602 */
[----:B------:R-:W-:-:S02]  /*1e80*/  SEL R6, R6, R3, P0 ;  /* 0x0000000306067207 */ /* 0x000fc40000000000 */
[----:B------:R-:W-:Y:S02]  /*1e90*/  ISETP.GE.AND P1, PT, R8, RZ, PT ;  /* 0x000000ff0800720c */ /* 0x000fe40003f26270 */
[----:B------:R-:W-:Y:S02]  /*1ea0*/  SEL R7, R7, R2, P0 ;  /* 0x0000000207077207 */ /* 0x000fe40000000000 */
[-C--:B------:R-:W-:Y:S02]  /*1eb0*/  IADD3 R3, P2, RZ, -R6.reuse, RZ ;  /* 0x80000006ff037210 */ /* 0x080fe40007f5e0ff */
[----:B------:R-:W-:Y:S02]  /*1ec0*/  ISETP.NE.U32.AND P0, PT, RZ, UR6, PT ;  /* 0x00000006ff007c0c */ /* 0x000fe4000bf05070 */
[----:B------:R-:W-:Y:S02]  /*1ed0*/  IADD3.X R2, RZ, ~R7, RZ, P2, !PT ;  /* 0x80000007ff027210 */ /* 0x000fe400017fe4ff */
[----:B------:R-:W-:-:S02]  /*1ee0*/  SEL R6, R3, R6, !P1 ;  /* 0x0000000603067207 */ /* 0x000fc40004800000 */
[----:B------:R-:W-:Y:S01]  /*1ef0*/  SEL R7, R2, R7, !P1 ;  /* 0x0000000702077207 */ /* 0x000fe20004800000 */
[----:B------:R-:W-:Y:S01]  /*1f00*/  IMAD.MOV.U32 R2, RZ, RZ, R0 ;  /* 0x000000ffff027224 */ /* 0x000fe200078e0000 */
[----:B------:R-:W-:Y:S02]  /*1f10*/  MOV R3, 0x0 ;  /* 0x0000000000037802 */ /* 0x000fe40000000f00 */
[----:B------:R-:W-:-:S04]  /*1f20*/  ISETP.NE.AND.EX P0, PT, RZ, UR10, PT, P0 ;  /* 0x0000000aff007c0c */ /* 0x000fc8000bf05300 */
[----:B------:R-:W-:Y:S02]  /*1f30*/  SEL R6, R6, 0xffffffff, P0 ;  /* 0xffffffff06067807 */ /* 0x000fe40000000000 */
[----:B------:R-:W-:Y:S01]  /*1f40*/  SEL R7, R7, 0xffffffff, P0 ;  /* 0xffffffff07077807 */ /* 0x000fe20000000000 */
[----:B------:R-:W-:Y:S06]  /*1f50*/  RET.REL.NODEC R2 `(_ZN2at6native54_GLOBAL__N__f6d41790_21_PhiloxDistribution_cu_0636f2c123philox_multi_key_kernelIN3c108BFloat16EZZZZNS0_20_philox_normal_cuda_ERNS_6TensorERKS5_ddENKUlvE_clEvENKUlvE2_clEvENKUlvE_clEvEUlmmE0_ZZZNS0_20_philox_normal_cuda_ES6_S8_ddENKS9_clEvENKSA_clEvEUlfE_EEvPT_PKmllT0_T1_16OffsetCalculatorILi1EjLb0EE) ;  /* 0xffffe0a002007950 */ /* 0x000fec0003c3ffff */
.L_x_5:
[----:B------:R-:W-:-:S00]  /*1f60*/  BRA `(.L_x_5) ;  /* 0xfffffff000007947 */ /* 0x000fc0000383ffff */
[----:B------:R-:W-:-:S00]  /*1f70*/  NOP ;  /* 0x0000000000007918 */ /* 0x000fc00000000000 */
        /* <DEDUP_REMOVED lines=8> */
.L_x_161:


//--------------------- .text._ZN2at6native54_GLOBAL__N__f6d41790_21_PhiloxDistribution_cu_0636f2c124philox_single_key_kernelIN3c108BFloat16EZZZZNS0_20_philox_normal_cuda_ERNS_6TensorERKS5_ddENKUlvE_clEvENKUlvE2_clEvENKUlvE_clEvEUlmmE0_ZZZNS0_20_philox_normal_cuda_ES6_S8_ddENKS9_clEvENKSA_clEvEUlfE_EEvPT_PKmlT0_T1_ --------------------------
	.section	.text._ZN2at6native54_GLOBAL__N__f6d41790_21_PhiloxDistribution_cu_0636f2c124philox_single_key_kernelIN3c108BFloat16EZZZZNS0_20_philox_normal_cuda_ERNS_6TensorERKS5_ddENKUlvE_clEvENKUlvE2_clEvENKUlvE_clEvEUlmmE0_ZZZNS0_20_philox_normal_cuda_ES6_S8_ddENKS9_clEvENKSA_clEvEUlfE_EEvPT_PKmlT0_T1_,"ax",@progbits
	.sectioninfo	@"SHI_REGISTERS=26"
	.align	128
.text._ZN2at6native54_GLOBAL__N__f6d41790_21_PhiloxDistribution_cu_0636f2c124philox_single_key_kernelIN3c108BFloat16EZZZZNS0_20_philox_normal_cuda_ERNS_6TensorERKS5_ddENKUlvE_clEvENKUlvE2_clEvENKUlvE_clEvEUlmmE0_ZZZNS0_20_philox_normal_cuda_ES6_S8_ddENKS9_clEvENKSA_clEvEUlfE_EEvPT_PKmlT0_T1_:
        .type           _ZN2at6native54_GLOBAL__N__f6d41790_21_PhiloxDistribution_cu_0636f2c124philox_single_key_kernelIN3c108BFloat16EZZZZNS0_20_philox_normal_cuda_ERNS_6TensorERKS5_ddENKUlvE_clEvENKUlvE2_clEvENKUlvE_clEvEUlmmE0_ZZZNS0_20_philox_normal_cuda_ES6_S8_ddENKS9_clEvENKSA_clEvEUlfE_EEvPT_PKmlT0_T1_,@function
        .size           _ZN2at6native54_GLOBAL__N__f6d41790_21_PhiloxDistribution_cu_0636f2c124philox_single_key_kernelIN3c108BFloat16EZZZZNS0_20_philox_normal_cuda_ERNS_6TensorERKS5_ddENKUlvE_clEvENKUlvE2_clEvENKUlvE_clEvEUlmmE0_ZZZNS0_20_philox_normal_cuda_ES6_S8_ddENKS9_clEvENKSA_clEvEUlfE_EEvPT_PKmlT0_T1_,(.L_x_163 - _ZN2at6native54_GLOBAL__N__f6d41790_21_PhiloxDistribution_cu_0636f2c124philox_single_key_kernelIN3c108BFloat16EZZZZNS0_20_philox_normal_cuda_ERNS_6TensorERKS5_ddENKUlvE_clEvENKUlvE2_clEvENKUlvE_clEvEUlmmE0_ZZZNS0_20_philox_normal_cuda_ES6_S8_ddENKS9_clEvENKSA_clEvEUlfE_EEvPT_PKmlT0_T1_)
        .other          _ZN2at6native54_GLOBAL__N__f6d41790_21_PhiloxDistribution_cu_0636f2c124philox_single_key_kernelIN3c108BFloat16EZZZZNS0_20_philox_normal_cuda_ERNS_6TensorERKS5_ddENKUlvE_clEvENKUlvE2_clEvENKUlvE_clEvEUlmmE0_ZZZNS0_20_philox_normal_cuda_ES6_S8_ddENKS9_clEvENKSA_clEvEUlfE_EEvPT_PKmlT0_T1_,@"STO_CUDA_ENTRY STV_DEFAULT"
_ZN2at6native54_GLOBAL__N__f6d41790_21_PhiloxDistribution_cu_0636f2c124philox_single_key_kernelIN3c108BFloat16EZZZZNS0_20_philox_normal_cuda_ERNS_6TensorERKS5_ddENKUlvE_clEvENKUlvE2_clEvENKUlvE_clEvEUlmmE0_ZZZNS0_20_philox_normal_cuda_ES6_S8_ddENKS9_clEvENKSA_clEvEUlfE_EEvPT_PKmlT0_T1_:
[----:B------:R-:W-:Y:S02]  /*0000*/  IMAD.MOV.U32 R1, RZ, RZ, c[0x0][0x28] ;  /* 0x00000a00ff017624 */ /* 0x000fe400078e00ff */
[----:B------:R-:W-:Y:S01]  /*0010*/  IMAD.MOV.U32 R4, RZ, RZ, c[0x0][0x168] ;  /* 0x00005a00ff047624 */ /* 0x000fe200078e00ff */
[----:B------:R-:W-:Y:S01]  /*0020*/  ULDC.64 UR4, c[0x0][0x118] ;  /* 0x0000460000047ab9 */ /* 0x000fe20000000a00 */
[----:B------:R-:W-:-:S06]  /*0030*/  IMAD.MOV.U32 R5, RZ, RZ, c[0x0][0x16c] ;  /* 0x00005b00ff057624 */ /* 0x000fcc00078e00ff */
[----:B------:R-:W5:Y:S01]  /*0040*/  LDG.E.128 R4, [R4.64] ;  /* 0x0000000404047981 */ /* 0x000f62000c1e1d00 */
[----:B------:R-:W-:Y:S01]  /*0050*/  IMAD.MOV.U32 R0, RZ, RZ, c[0x0][0x174] ;  /* 0x00005d00ff007624 */ /* 0x000fe200078e00ff */
[----:B------:R-:W-:Y:S01]  /*0060*/  BSSY B0, `(.L_x_6) ;  /* 0x0000071000007945 */ /* 0x000fe20003800000 */
[----:B------:R-:W-:Y:S01]  /*0070*/  IMAD.MOV.U32 R3, RZ, RZ, RZ ;  /* 0x000000ffff037224 */ /* 0x000fe200078e00ff */
[----:B------:R-:W0:Y:S02]  /*0080*/  S2R R2, SR_TID.X ;  /* 0x0000000000027919 */ /* 0x000e240000002100 */
[----:B------:R-:W-:Y:S02]  /*0090*/  SHF.R.S32.HI R0, RZ, 0x1f, R0 ;  /* 0x0000001fff007819 */ /* 0x000fe40000011400 */
[----:B------:R-:W0:Y:S02]  /*00a0*/  S2R R9, SR_CTAID.X ;  /* 0x0000000000097919 */ /* 0x000e240000002500 */
[----:B------:R-:W-:-:S05]  /*00b0*/  LEA.HI R0, P0, R0, c[0x0][0x170], RZ, 0x2 ;  /* 0x00005c0000007a11 */ /* 0x000fca00078110ff */
[----:B------:R-:W-:Y:S02]  /*00c0*/  IMAD.X R11, RZ, RZ, c[0x0][0x174], P0 ;  /* 0x00005d00ff0b7624 */ /* 0x000fe400000e06ff */
[----:B0-----:R-:W-:-:S03]  /*00d0*/  IMAD.WIDE.U32 R2, R9, c[0x0][0x0], R2 ;  /* 0x0000000009027a25 */ /* 0x001fc600078e0002 */
[--C-:B------:R-:W-:Y:S02]  /*00e0*/  SHF.R.S64 R9, R0, 0x2, R11.reuse ;  /* 0x0000000200097819 */ /* 0x100fe4000000100b */
[----:B------:R-:W-:Y:S02]  /*00f0*/  SHF.R.S32.HI R0, RZ, 0x2, R11 ;  /* 0x00000002ff007819 */ /* 0x000fe4000001140b */
[CC--:B------:R-:W-:Y:S02]  /*0100*/  ISETP.GE.U32.AND P0, PT, R2.reuse, R9.reuse, PT ;  /* 0x000000090200720c */ /* 0x0c0fe40003f06070 */
[----:B------:R-:W-:Y:S02]  /*0110*/  ISETP.NE.U32.AND P1, PT, R2, R9, PT ;  /* 0x000000090200720c */ /* 0x000fe40003f25070 */
[CC--:B------:R-:W-:Y:S02]  /*0120*/  ISETP.GE.AND.EX P0, PT, R3.reuse, R0.reuse, PT, P0 ;  /* 0x000000000300720c */ /* 0x0c0fe40003f06300 */
[----:B------:R-:W-:-:S11]  /*0130*/  ISETP.NE.AND.EX P1, PT, R3, R0, PT, P1 ;  /* 0x000000000300720c */ /* 0x000fd60003f25310 */
[----:B------:R-:W-:Y:S05]  /*0140*/  @P0 BRA `(.L_x_7) ;  /* 0x0000062000000947 */ /* 0x000fea0003800000 */
[----:B-----5:R-:W-:Y:S01]  /*0150*/  IADD3 R14, P0, R6, R2, RZ ;  /* 0x00000002060e7210 */ /* 0x020fe20007f1e0ff */
[----:B------:R-:W-:Y:S01]  /*0160*/  IMAD.MOV.U32 R18, RZ, RZ, c[0x0][0x180] ;  /* 0x00006000ff127624 */ /* 0x000fe200078e00ff */
[----:B------:R-:W-:-:S03]  /*0170*/  IADD3 R13, R4, -0x61c88647, RZ ;  /* 0x9e3779b9040d7810 */ /* 0x000fc60007ffe0ff */
[----:B------:R-:W-:-:S05]  /*0180*/  IMAD.WIDE.U32 R14, R14, -0x2daee0ad, RZ ;  /* 0xd2511f530e0e7825 */ /* 0x000fca00078e00ff */
[----:B------:R-:W-:Y:S01]  /*0190*/  LOP3.LUT R10, R5, R15, RZ, 0x3c, !PT ;  /* 0x0000000f050a7212 */ /* 0x000fe200078e3cff */
[----:B------:R-:W-:-:S04]  /*01a0*/  IMAD.X R15, R7, 0x1, R3, P0 ;  /* 0x00000001070f7824 */ /* 0x000fc800000e0603 */
[----:B------:R-:W-:Y:S01]  /*01b0*/  IMAD.WIDE.U32 R10, R10, -0x326172a9, RZ ;  /* 0xcd9e8d570a0a7825 */ /* 0x000fe200078e00ff */
[----:B------:R-:W-:Y:S02]  /*01c0*/  LOP3.LUT R16, R15, R4, RZ, 0x3c, !PT ;  /* 0x000000040f107212 */ /* 0x000fe400078e3cff */
[----:B------:R-:W-:Y:S02]  /*01d0*/  IADD3 R15, R5, 0x76cf5d0a, RZ ;  /* 0x76cf5d0a050f7810 */ /* 0x000fe40007ffe0ff */
[----:B------:R-:W-:Y:S01]  /*01e0*/  LOP3.LUT R13, R13, R11, RZ, 0x3c, !PT ;  /* 0x0000000b0d0d7212 */ /* 0x000fe200078e3cff */
[----:B------:R-:W-:Y:S01]  /*01f0*/  IMAD.WIDE.U32 R16, R16, -0x2daee0ad, RZ ;  /* 0xd2511f5310107825 */ /* 0x000fe200078e00ff */
[----:B------:R-:W-:-:S03]  /*0200*/  IADD3 R11, R5, -0x4498517b, RZ ;  /* 0xbb67ae85050b7810 */ /* 0x000fc60007ffe0ff */
[----:B------:R-:W-:Y:S01]  /*0210*/  IMAD.WIDE.U32 R12, R13, -0x2daee0ad, RZ ;  /* 0xd2511f530d0c7825 */ /* 0x000fe200078e00ff */
[----:B------:R-:W-:-:S04]  /*0220*/  LOP3.LUT R11, R17, R14, R11, 0x96, !PT ;  /* 0x0000000e110b7212 */ /* 0x000fc800078e960b */
[----:B------:R-:W-:Y:S01]  /*0230*/  LOP3.LUT R15, R13, R16, R15, 0x96, !PT ;  /* 0x000000100d0f7212 */ /* 0x000fe200078e960f */
[----:B------:R-:W-:Y:S01]  /*0240*/  IMAD.WIDE.U32 R16, R11, -0x326172a9, RZ ;  /* 0xcd9e8d570b107825 */ /* 0x000fe200078e00ff */
[C---:B------:R-:W-:Y:S02]  /*0250*/  IADD3 R13, R4.reuse, 0x3c6ef372, RZ ;  /* 0x3c6ef372040d7810 */ /* 0x040fe40007ffe0ff */
[----:B------:R-:W-:Y:S01]  /*0260*/  IADD3 R11, R4, -0x255992d5, RZ ;  /* 0xdaa66d2b040b7810 */ /* 0x000fe20007ffe0ff */
        /* <DEDUP_REMOVED lines=35> */
[----:B------:R-:W-:-:S03]  /*04a0*/  IADD3 R13, R4, -0x700cb87f, RZ ;  /* 0x8ff34781040d7810 */ /* 0x000fc60007ffe0ff */
[----:B------:R-:W-:Y:S01]  /*04b0*/  IMAD.WIDE.U32 R16, R16, -0x326172a9, RZ ;  /* 0xcd9e8d5710107825 */ /* 0x000fe200078e00ff */
[----:B------:R-:W-:Y:S02]  /*04c0*/  LOP3.LUT R11, R15, R10, R11, 0x96, !PT ;  /* 0x0000000a0f0b7212 */ /* 0x000fe400078e960b */
[----:B------:R-:W-:Y:S01]  /*04d0*/  IADD3 R15, R5, -0x695add53, RZ ;  /* 0x96a522ad050f7810 */ /* 0x000fe20007ffe0ff */
[----:B------:R-:W0:Y:S01]  /*04e0*/  I2F.U32 R8, R16 ;  /* 0x0000001000087306 */ /* 0x000e220000201000 */
[----:B------:R-:W-:Y:S01]  /*04f0*/  LOP3.LUT R13, R17, R14, R13, 0x96, !PT ;  /* 0x0000000e110d7212 */ /* 0x000fe200078e960d */
[----:B------:R-:W-:-:S04]  /*0500*/  IMAD.WIDE.U32 R10, R11, -0x2daee0ad, RZ ;  /* 0xd2511f530b0a7825 */ /* 0x000fc800078e00ff */
[----:B------:R-:W-:Y:S01]  /*0510*/  IMAD.MOV.U32 R17, RZ, RZ, 0x2f800000 ;  /* 0x2f800000ff117424 */ /* 0x000fe200078e00ff */
[----:B------:R-:W-:Y:S01]  /*0520*/  LOP3.LUT R15, R11, R12, R15, 0x96, !PT ;  /* 0x0000000c0b0f7212 */ /* 0x000fe200078e960f */
        /* <DEDUP_REMOVED lines=15> */
[----:B------:R-:W-:Y:S02]  /*0620*/  FMUL.FTZ R8, R11, -2 ;  /* 0xc00000000b087820 */ /* 0x000fe40000410000 */
[----:B--2---:R-:W-:-:S03]  /*0630*/  FMUL.FTZ R10, R12, 0.69314718246459960938 ;  /* 0x3f3172180c0a7820 */ /* 0x004fc60000410000 */
[----:B------:R-:W-:Y:S01]  /*0640*/  MUFU.COS R15, R14 ;  /* 0x0000000e000f7308 */ /* 0x000fe20000000000 */
[----:B------:R-:W-:Y:S01]  /*0650*/  FMUL.FTZ R12, R10, -2 ;  /* 0xc00000000a0c7820 */ /* 0x000fe20000410000 */
[----:B------:R-:W-:-:S06]  /*0660*/  LEA R10, P0, R2, c[0x0][0x160], 0x3 ;  /* 0x00005800020a7a11 */ /* 0x000fcc00078018ff */
[----:B------:R-:W-:Y:S08]  /*0670*/  MUFU.COS R17, R16 ;  /* 0x0000001000117308 */ /* 0x000ff00000000000 */
[----:B------:R-:W0:Y:S08]  /*0680*/  MUFU.SQRT R8, R8 ;  /* 0x0000000800087308 */ /* 0x000e300000002000 */
[----:B------:R-:W1:Y:S08]  /*0690*/  MUFU.SQRT R12, R12 ;  /* 0x0000000c000c7308 */ /* 0x000e700000002000 */
[----:B------:R-:W2:Y:S01]  /*06a0*/  MUFU.SIN R11, R16 ;  /* 0x00000010000b7308 */ /* 0x000ea20000000400 */
[----:B0-----:R-:W-:-:S02]  /*06b0*/  FMUL.FTZ R15, R8, R15 ;  /* 0x0000000f080f7220 */ /* 0x001fc40000410000 */
[----:B------:R-:W-:Y:S02]  /*06c0*/  FMUL.FTZ R13, R8, R13 ;  /* 0x0000000d080d7220 */ /* 0x000fe40000410000 */
[-C--:B------:R-:W-:Y:S02]  /*06d0*/  FFMA.FTZ R15, R15, R18.reuse, c[0x0][0x17c] ;  /* 0x00005f000f0f7623 */ /* 0x080fe40000010012 */
[----:B------:R-:W-:Y:S02]  /*06e0*/  FFMA.FTZ R8, R13, R18, c[0x0][0x17c] ;  /* 0x00005f000d087623 */ /* 0x000fe40000010012 */
[----:B-1----:R-:W-:-:S04]  /*06f0*/  FMUL.FTZ R17, R12, R17 ;  /* 0x000000110c117220 */ /* 0x002fc80000410000 */
[----:B------:R-:W-:Y:S02]  /*0700*/  FFMA.FTZ R17, R17, R18, c[0x0][0x17c] ;  /* 0x00005f0011117623 */ /* 0x000fe40000010012 */
[----:B--2---:R-:W-:-:S04]  /*0710*/  FMUL.FTZ R11, R12, R11 ;  /* 0x0000000b0c0b7220 */ /* 0x004fc80000410000 */
[----:B------:R-:W-:Y:S01]  /*0720*/  FFMA.FTZ R12, R11, R18, c[0x0][0x17c] ;  /* 0x00005f000b0c7623 */ /* 0x000fe20000010012 */
[----:B------:R-:W-:Y:S02]  /*0730*/  LEA.HI.X R11, R2, c[0x0][0x164], R3, 0x3, P0 ;  /* 0x00005900020b7a11 */ /* 0x000fe400000f1c03 */
[----:B------:R-:W-:Y:S02]  /*0740*/  F2FP.BF16.PACK_AB R2, R8, R15 ;  /* 0x0000000f0802723e */ /* 0x000fe400000010ff */
[----:B------:R-:W-:-:S05]  /*0750*/  F2FP.BF16.PACK_AB R3, R12, R17 ;  /* 0x000000110c03723e */ /* 0x000fca00000010ff */
[----:B------:R0:W-:Y:S02]  /*0760*/  STG.E.64 [R10.64], R2 ;  /* 0x000000020a007986 */ /* 0x0001e4000c101b04 */
.L_x_7:
[----:B------:R-:W-:Y:S05]  /*0770*/  BSYNC B0 ;  /* 0x0000000000007941 */ /* 0x000fea0003800000 */
.L_x_6:
[----:B------:R-:W-:Y:S05]  /*0780*/  @P1 EXIT ;  /* 0x000000000000194d */ /* 0x000fea0003800000 */
[----:B-----5:R-:W-:Y:S02]  /*0790*/  IADD3 R12, P0, R6, R9, RZ ;  /* 0x00000009060c7210 */ /* 0x020fe40007f1e0ff */
[----:B0-----:R-:W-:-:S03]  /*07a0*/  IADD3 R3, R4, -0x61c88647, RZ ;  /* 0x9e3779b904037810 */ /* 0x001fc60007ffe0ff */
[----:B------:R-:W-:-:S04]  /*07b0*/  IMAD.WIDE.U32 R12, R12, -0x2daee0ad, RZ ;  /* 0xd2511f530c0c7825 */ /* 0x000fc800078e00ff */
[----:B------:R-:W-:Y:S01]  /*07c0*/  IMAD.X R7, R7, 0x1, R0, P0 ;  /* 0x0000000107077824 */ /* 0x000fe200000e0600 */
[C---:B------:R-:W-:Y:S02]  /*07d0*/  LOP3.LUT R10, R5.reuse, R13, RZ, 0x3c, !PT ;  /* 0x0000000d050a7212 */ /* 0x040fe400078e3cff */
[----:B------:R-:W-:Y:S02]  /*07e0*/  IADD3 R13, R5, 0x76cf5d0a, RZ ;  /* 0x76cf5d0a050d7810 */ /* 0x000fe40007ffe0ff */
[----:B------:R-:W-:Y:S01]  /*07f0*/  LOP3.LUT R6, R7, R4, RZ, 0x3c, !PT ;  /* 0x0000000407067212 */ /* 0x000fe200078e3cff */
[----:B------:R-:W-:-:S04]  /*0800*/  IMAD.WIDE.U32 R10, R10, -0x326172a9, RZ ;  /* 0xcd9e8d570a0a7825 */ /* 0x000fc800078e00ff */
[----:B------:R-:W-:Y:S01]  /*0810*/  IMAD.WIDE.U32 R6, R6, -0x2daee0ad, RZ ;  /* 0xd2511f5306067825 */ /* 0x000fe200078e00ff */
[----:B------:R-:W-:Y:S02]  /*0820*/  LOP3.LUT R2, R3, R11, RZ, 0x3c, !PT ;  /* 0x0000000b03027212 */ /* 0x000fe400078e3cff */
[----:B------:R-:W-:-:S03]  /*0830*/  IADD3 R11, R5, -0x4498517b, RZ ;  /* 0xbb67ae85050b7810 */ /* 0x000fc60007ffe0ff */
[----:B------:R-:W-:Y:S01]  /*0840*/  IMAD.WIDE.U32 R2, R2, -0x2daee0ad, RZ ;  /* 0xd2511f5302027825 */ /* 0x000fe200078e00ff */
[----:B------:R-:W-:Y:S02]  /*0850*/  LOP3.LUT R12, R7, R12, R11, 0x96, !PT ;  /* 0x0000000c070c7212 */ /* 0x000fe400078e960b */
[----:B------:R-:W-:Y:S02]  /*0860*/  IADD3 R11, R4, -0x255992d5, RZ ;  /* 0xdaa66d2b040b7810 */ /* 0x000fe40007ffe0ff */
[----:B------:R-:W-:Y:S01]  /*0870*/  LOP3.LUT R6, R3, R6, R13, 0x96, !PT ;  /* 0x0000000603067212 */ /* 0x000fe200078e960d */
[----:B------:R-:W-:Y:S01]  /*0880*/  IMAD.WIDE.U32 R12, R12, -0x326172a9, RZ ;  /* 0xcd9e8d570c0c7825 */ /* 0x000fe200078e00ff */
[----:B------:R-:W-:-:S03]  /*0890*/  IADD3 R3, R4, 0x3c6ef372, RZ ;  /* 0x3c6ef37204037810 */ /* 0x000fc60007ffe0ff */
[----:B------:R-:W-:Y:S01]  /*08a0*/  IMAD.WIDE.U32 R6, R6, -0x326172a9, RZ ;  /* 0xcd9e8d5706067825 */ /* 0x000fe200078e00ff */
[----:B------:R-:W-:Y:S02]  /*08b0*/  LOP3.LUT R13, R13, R10, R3, 0x96, !PT ;  /* 0x0000000a0d0d7212 */ /* 0x000fe400078e9603 */
[----:B------:R-:W-:Y:S02]  /*08c0*/  IADD3 R3, R5, 0x32370b8f, RZ ;  /* 0x32370b8f05037810 */ /* 0x000fe40007ffe0ff */
[----:B------:R-:W-:Y:S01]  /*08d0*/  LOP3.LUT R10, R7, R12, R11, 0x96, !PT ;  /* 0x0000000c070a7212 */ /* 0x000fe200078e960b */
[----:B------:R-:W-:Y:S01]  /*08e0*/  IMAD.WIDE.U32 R12, R13, -0x2daee0ad, RZ ;  /* 0xd2511f530d0c7825 */ /* 0x000fe200078e00ff */
[----:B------:R-:W-:-:S03]  /*08f0*/  IADD3 R7, R5, -0x126145ec, RZ ;  /* 0xed9eba1405077810 */ /* 0x000fc60007ffe0ff */
        /* <DEDUP_REMOVED lines=28> */
[C---:B------:R-:W-:Y:S02]  /*0ac0*/  IADD3 R3, R4.reuse, -0xe443238, RZ ;  /* 0xf1bbcdc804037810 */ /* 0x040fe40007ffe0ff */
[----:B------:R-:W-:Y:S01]  /*0ad0*/  IADD3 R11, R4, -0x700cb87f, RZ ;  /* 0x8ff34781040b7810 */ /* 0x000fe20007ffe0ff */
[----:B------:R-:W-:Y:S01]  /*0ae0*/  IMAD.WIDE.U32 R12, R12, -0x326172a9, RZ ;  /* 0xcd9e8d570c0c7825 */ /* 0x000fe200078e00ff */
[----:B------:R-:W-:Y:S02]  /*0af0*/  LOP3.LUT R4, R7, R10, R3, 0x96, !PT ;  /* 0x0000000a07047212 */ /* 0x000fe400078e9603 */
[----:B------:R-:W-:Y:S01]  /*0b00*/  IADD3 R3, R5, -0x695add53, RZ ;  /* 0x96a522ad05037810 */ /* 0x000fe20007ffe0ff */
[----:B------:R-:W-:Y:S01]  /*0b10*/  IMAD.MOV.U32 R7, RZ, RZ, 0x2f800000 ;  /* 0x2f800000ff077424 */ /* 0x000fe200078e00ff */
[----:B------:R-:W-:Y:S01]  /*0b20*/  LOP3.LUT R6, R13, R6, R11, 0x96, !PT ;  /* 0x000000060d067212 */ /* 0x000fe200078e960b */
[----:B------:R-:W-:Y:S01]  /*0b30*/  IMAD.WIDE.U32 R4, R4, -0x2daee0ad, RZ ;  /* 0xd2511f5304047825 */ /* 0x000fe200078e00ff */
[----:B------:R-:W0:Y:S04]  /*0b40*/  I2F.U32 R8, R12 ;  /* 0x0000000c00087306 */ /* 0x000e280000201000 */
[----:B------:R-:W-:-:S04]  /*0b50*/  LOP3.LUT R2, R5, R2, R3, 0x96, !PT ;  /* 0x0000000205027212 */ /* 0x000fc800078e9603 */
[----:B------:R-:W1:Y:S08]  /*0b60*/  I2F.U32 R6, R6 ;  /* 0x0000000600067306 */ /* 0x000e700000201000 */
[----:B------:R-:W2:Y:S01]  /*0b70*/  I2F.U32 R2, R2 ;  /* 0x0000000200027306 */ /* 0x000ea20000201000 */
[----:B0-----:R-:W-:-:S04]  /*0b80*/  FFMA.FTZ R8, R8, R7, 1.1641532182693481445e-10 ;  /* 0x2f00000008087423 */ /* 0x001fc80000010007 */
[----:B------:R-:W-:-:S03]  /*0b90*/  FMUL.FTZ R8, R8, 6.2831854820251464844 ;  /* 0x40c90fdb08087820 */ /* 0x000fc60000410000 */
[----:B------:R-:W0:Y:S01]  /*0ba0*/  I2F.U32 R4, R4 ;  /* 0x0000000400047306 */ /* 0x000e220000201000 */
[-C--:B-1----:R-:W-:Y:S02]  /*0bb0*/  FFMA.FTZ R3, R6, R7.reuse, 1.1641532182693481445e-10 ;  /* 0x2f00000006037423 */ /* 0x082fe40000010007 */
[----:B------:R-:W-:Y:S02]  /*0bc0*/  FMUL.RZ R10, R8, 0.15915493667125701904 ;  /* 0x3e22f983080a7820 */ /* 0x000fe4000040c000 */
[----:B--2---:R-:W-:-:S03]  /*0bd0*/  FFMA.FTZ R5, R2, R7, 1.1641532182693481445e-10 ;  /* 0x2f00000002057423 */ /* 0x004fc60000010007 */
[----:B------:R-:W1:Y:S01]  /*0be0*/  MUFU.LG2 R3, R3 ;  /* 0x0000000300037308 */ /* 0x000e620000000c00 */
[----:B0-----:R-:W-:-:S07]  /*0bf0*/  FFMA.FTZ R2, R4, R7, 1.1641532182693481445e-10 ;  /* 0x2f00000004027423 */ /* 0x001fce0000010007 */
[----:B------:R-:W0:Y:S01]  /*0c00*/  MUFU.LG2 R5, R5 ;  /* 0x0000000500057308 */ /* 0x000e220000000c00 */
[----:B------:R-:W-:Y:S02]  /*0c10*/  FMUL.FTZ R7, R2, 6.2831854820251464844 ;  /* 0x40c90fdb02077820 */ /* 0x000fe40000410000 */
[C---:B------:R-:W-:Y:S01]  /*0c20*/  IMAD.SHL.U32 R2, R9.reuse, 0x4, RZ ;  /* 0x0000000409027824 */ /* 0x040fe200078e00ff */
[----:B------:R-:W-:Y:S01]  /*0c30*/  SHF.L.U64.HI R9, R9, 0x2, R0 ;  /* 0x0000000209097819 */ /* 0x000fe20000010200 */
[----:B------:R-:W-:-:S03]  /*0c40*/  FMUL.RZ R11, R7, 0.15915493667125701904 ;  /* 0x3e22f983070b7820 */ /* 0x000fc6000040c000 */
[----:B------:R2:W3:Y:S01]  /*0c50*/  MUFU.SIN R6, R10 ;  /* 0x0000000a00067308 */ /* 0x0004e20000000400 */
[----:B-1----:R-:W-:Y:S01]  /*0c60*/  FMUL.FTZ R3, R3, 0.69314718246459960938 ;  /* 0x3f31721803037820 */ /* 0x002fe20000410000 */
[----:B------:R-:W-:-:S03]  /*0c70*/  ISETP.GE.U32.AND P0, PT, R2, c[0x0][0x170], PT ;  /* 0x00005c0002007a0c */ /* 0x000fc60003f06070 */
[----:B------:R-:W-:Y:S01]  /*0c80*/  FMUL.FTZ R3, R3, -2 ;  /* 0xc000000003037820 */ /* 0x000fe20000410000 */
[----:B------:R-:W-:Y:S01]  /*0c90*/  ISETP.GE.AND.EX P0, PT, R9, c[0x0][0x174], PT, P0 ;  /* 0x00005d0009007a0c */ /* 0x000fe20003f06300 */
[----:B0-----:R-:W-:Y:S01]  /*0ca0*/  FMUL.FTZ R5, R5, 0.69314718246459960938 ;  /* 0x3f31721805057820 */ /* 0x001fe20000410000 */
[----:B------:R2:W0:Y:S03]  /*0cb0*/  MUFU.COS R4, R10 ;  /* 0x0000000a00047308 */ /* 0x0004260000000000 */
[----:B------:R-:W-:-:S05]  /*0cc0*/  FMUL.FTZ R5, R5, -2 ;  /* 0xc000000005057820 */ /* 0x000fca0000410000 */
[----:B------:R2:W1:Y:S08]  /*0cd0*/  MUFU.SIN R8, R11 ;  /* 0x0000000b00087308 */ /* 0x0004700000000400 */
[----:B------:R-:W4:Y:S08]  /*0ce0*/  MUFU.SQRT R3, R3 ;  /* 0x0000000300037308 */ /* 0x000f300000002000 */
[----:B------:R-:W0:Y:S01]  /*0cf0*/  MUFU.SQRT R5, R5 ;  /* 0x0000000500057308 */ /* 0x000e220000002000 */
[----:B------:R-:W-:Y:S05]  /*0d00*/  @P0 EXIT ;  /* 0x000000000000094d */ /* 0x000fea0003800000 */
[----:B-123--:R-:W-:Y:S01]  /*0d10*/  LOP3.LUT R0, RZ, R2, RZ, 0x33, !PT ;  /* 0x00000002ff007212 */ /* 0x00efe200078e33ff */
[----:B------:R-:W1:Y:S01]  /*0d20*/  MUFU.COS R10, R11 ;  /* 0x0000000b000a7308 */ /* 0x000e620000000000 */
[----:B------:R-:W-:-:S02]  /*0d30*/  LOP3.LUT R7, RZ, R9, RZ, 0x33, !PT ;  /* 0x00000009ff077212 */ /* 0x000fc400078e33ff */
[----:B------:R-:W-:-:S04]  /*0d40*/  IADD3 R0, P1, R0, c[0x0][0x170], RZ ;  /* 0x00005c0000007a10 */ /* 0x000fc80007f3e0ff */
[----:B------:R-:W-:Y:S02]  /*0d50*/  ISETP.GE.U32.AND P0, PT, R0, 0x3, PT ;  /* 0x000000030000780c */ /* 0x000fe40003f06070 */
[----:B------:R-:W-:-:S04]  /*0d60*/  IADD3.X R0, R7, c[0x0][0x174], RZ, P1, !PT ;  /* 0x00005d0007007a10 */ /* 0x000fc80000ffe4ff */
[----:B------:R-:W-:Y:S01]  /*0d70*/  ISETP.GE.U32.AND.EX P0, PT, R0, RZ, PT, P0 ;  /* 0x000000ff0000720c */ /* 0x000fe20003f06100 */
[C---:B----4-:R-:W-:Y:S02]  /*0d80*/  FMUL.FTZ R0, R3.reuse, R6 ;  /* 0x0000000603007220 */ /* 0x050fe40000410000 */
[----:B0-----:R-:W-:Y:S01]  /*0d90*/  FMUL.FTZ R3, R3, R4 ;  /* 0x0000000403037220 */ /* 0x001fe20000410000 */
[----:B------:R-:W-:Y:S01]  /*0da0*/  IADD3 R4, -R2, c[0x0][0x170], RZ ;  /* 0x00005c0002047a10 */ /* 0x000fe20007ffe1ff */
[C---:B------:R-:W-:Y:S02]  /*0db0*/  FMUL.FTZ R6, R5.reuse, R8 ;  /* 0x0000000805067220 */ /* 0x040fe40000410000 */
[----:B-1----:R-:W-:Y:S01]  /*0dc0*/  FMUL.FTZ R7, R5, R10 ;  /* 0x0000000a05077220 */ /* 0x002fe20000410000 */
[----:B------:R-:W-:Y:S01]  /*0dd0*/  LOP3.LUT R11, R4, 0x3, RZ, 0xc0, !PT ;  /* 0x00000003040b7812 */ /* 0x000fe200078ec0ff */
[----:B------:R-:W-:-:S04]  /*0de0*/  IMAD.MOV.U32 R8, RZ, RZ, RZ ;  /* 0x000000ffff087224 */ /* 0x000fc800078e00ff */
[----:B------:R-:W-:Y:S05]  /*0df0*/  @!P0 BRA `(.L_x_8) ;  /* 0x000007f000008947 */ /* 0x000fea0003800000 */
[C---:B------:R-:W-:Y:S01]  /*0e00*/  IADD3 R12, P0, P1, R2.reuse, -c[0x0][0x170], R11 ;  /* 0x80005c00020c7a10 */ /* 0x040fe2000791e00b */
[----:B------:R-:W-:Y:S01]  /*0e10*/  IMAD.MOV.U32 R8, RZ, RZ, RZ ;  /* 0x000000ffff087224 */ /* 0x000fe200078e00ff */
[----:B------:R-:W-:Y:S02]  /*0e20*/  LEA R4, P2, R2, c[0x0][0x160], 0x1 ;  /* 0x0000580002047a11 */ /* 0x000fe400078408ff */
[----:B------:R-:W-:Y:S02]  /*0e30*/  IADD3.X R10, R9, ~c[0x0][0x174], RZ, P0, P1 ;  /* 0x80005d00090a7a10 */ /* 0x000fe400007e24ff */
[----:B------:R-:W-:Y:S02]  /*0e40*/  IADD3 R4, P1, R4, 0x4, RZ ;  /* 0x0000000404047810 */ /* 0x000fe40007f3e0ff */
[----:B------:R-:W-:Y:S02]  /*0e50*/  ISETP.GE.AND P0, PT, R10, RZ, PT ;  /* 0x000000ff0a00720c */ /* 0x000fe40003f06270 */
[----:B------:R-:W-:-:S05]  /*0e60*/  LEA.HI.X R5, R2, c[0x0][0x164], R9, 0x1, P2 ;  /* 0x0000590002057a11 */ /* 0x000fca00010f0c09 */
[----:B------:R-:W-:-:S06]  /*0e70*/  IMAD.X R5, RZ, RZ, R5, P1 ;  /* 0x000000ffff057224 */ /* 0x000fcc00008e0605 */
[----:B------:R-:W-:Y:S05]  /*0e80*/  @P0 BRA `(.L_x_9) ;  /* 0x000005f000000947 */ /* 0x000fea0003800000 */
[----:B------:R-:W-:-:S04]  /*0e90*/  IADD3 R13, P0, RZ, -R12, RZ ;  /* 0x8000000cff0d7210 */ /* 0x000fc80007f1e0ff */
[----:B------:R-:W-:Y:S01]  /*0ea0*/  ISETP.GT.U32.AND P1, PT, R13, 0xc, PT ;  /* 0x0000000c0d00780c */ /* 0x000fe20003f24070 */
[----:B------:R-:W-:Y:S01]  /*0eb0*/  IMAD.X R13, RZ, RZ, ~R10, P0 ;  /* 0x000000ffff0d7224 */ /* 0x000fe200000e0e0a */
[----:B------:R-:W-:-:S04]  /*0ec0*/  PLOP3.LUT P0, PT, PT, PT, PT, 0x80, 0x0 ;  /* 0x000000000000781c */ /* 0x000fc80003f0f070 */
[----:B------:R-:W-:-:S13]  /*0ed0*/  ISETP.GT.AND.EX P1, PT, R13, RZ, PT, P1 ;  /* 0x000000ff0d00720c */ /* 0x000fda0003f24310 */
[----:B------:R-:W-:Y:S05]  /*0ee0*/  @!P1 BRA `(.L_x_10) ;  /* 0x0000031000009947 */ /* 0x000fea0003800000 */
[----:B------:R-:W-:Y:S02]  /*0ef0*/  PLOP3.LUT P0, PT, PT, PT, PT, 0x8, 0x0 ;  /* 0x000000000000781c */ /* 0x000fe40003f0e170 */
.L_x_11:
[----:B------:R-:W-:Y:S01]  /*0f00*/  IMAD.MOV.U32 R15, RZ, RZ, c[0x0][0x180] ;  /* 0x00006000ff0f7624 */ /* 0x000fe200078e00ff */
[----:B------:R-:W-:Y:S02]  /*0f10*/  IADD3 R12, P1, R12, 0x10, RZ ;  /* 0x000000100c0c7810 */ /* 0x000fe40007f3e0ff */
[----:B------:R-:W-:Y:S01]  /*0f20*/  IADD3 R8, R8, 0x10, RZ ;  /* 0x0000001008087810 */ /* 0x000fe20007ffe0ff */
[-C--:B------:R-:W-:Y:S02]  /*0f30*/  FFMA.FTZ R13, R3, R15.reuse, c[0x0][0x17c] ;  /* 0x00005f00030d7623 */ /* 0x080fe4000001000f */
[----:B------:R-:W-:Y:S02]  /*0f40*/  FFMA.FTZ R14, R0, R15, c[0x0][0x17c] ;  /* 0x00005f00000e7623 */ /* 0x000fe4000001000f */
[----:B------:R-:W-:Y:S01]  /*0f50*/  IMAD.X R10, RZ, RZ, R10, P1 ;  /* 0x000000ffff0a7224 */ /* 0x000fe200008e060a */
[----:B------:R-:W-:Y:S02]  /*0f60*/  F2FP.BF16.PACK_AB R13, RZ, R13 ;  /* 0x0000000dff0d723e */ /* 0x000fe400000010ff */
[----:B------:R-:W-:-:S02]  /*0f70*/  F2FP.BF16.PACK_AB R14, RZ, R14 ;  /* 0x0000000eff0e723e */ /* 0x000fc400000010ff */
[C---:B------:R-:W-:Y:S02]  /*0f80*/  PRMT R16, R13.reuse, 0x7610, R16 ;  /* 0x000076100d107816 */ /* 0x040fe40000000010 */
[C---:B------:R-:W-:Y:S01]  /*0f90*/  PRMT R17, R13.reuse, 0x7610, R17 ;  /* 0x000076100d117816 */ /* 0x040fe20000000011 */
[----:B------:R-:W-:Y:S01]  /*0fa0*/  STG.E.U16 [R4.64+-0x2], R14 ;  /* 0xfffffe0e04007986 */ /* 0x000fe2000c101504 */
[C---:B------:R-:W-:Y:S02]  /*0fb0*/  PRMT R19, R13.reuse, 0x7610, R19 ;  /* 0x000076100d137816 */ /* 0x040fe40000000013 */
[----:B------:R-:W-:Y:S01]  /*0fc0*/  PRMT R20, R13, 0x7610, R20 ;  /* 0x000076100d147816 */ /* 0x000fe20000000014 */
[-C--:B------:R-:W-:Y:S01]  /*0fd0*/  FFMA.FTZ R13, R7, R15.reuse, c[0x0][0x17c] ;  /* 0x00005f00070d7623 */ /* 0x080fe2000001000f */
[----:B------:R-:W-:Y:S01]  /*0fe0*/  ISETP.GE.U32.AND P1, PT, R12, -0xc, PT ;  /* 0xfffffff40c00780c */ /* 0x000fe20003f26070 */
[----:B------:R-:W-:Y:S01]  /*0ff0*/  FFMA.FTZ R15, R6, R15, c[0x0][0x17c] ;  /* 0x00005f00060f7623 */ /* 0x000fe2000001000f */
[----:B------:R-:W-:Y:S01]  /*1000*/  PRMT R18, R14, 0x7610, R18 ;  /* 0x000076100e127816 */ /* 0x000fe20000000012 */
[----:B------:R0:W-:Y:S01]  /*1010*/  STG.E.U16 [R4.64+-0x4], R16 ;  /* 0xfffffc1004007986 */ /* 0x0001e2000c101504 */
[----:B------:R-:W-:-:S02]  /*1020*/  F2FP.BF16.PACK_AB R13, RZ, R13 ;  /* 0x0000000dff0d723e */ /* 0x000fc400000010ff */
[----:B------:R-:W-:Y:S01]  /*1030*/  ISETP.GE.AND.EX P1, PT, R10, -0x1, PT, P1 ;  /* 0xffffffff0a00780c */ /* 0x000fe20003f26310 */
[----:B------:R1:W-:Y:S01]  /*1040*/  STG.E.U16 [R4.64+0x6], R18 ;  /* 0x0000061204007986 */ /* 0x0003e2000c101504 */
[----:B------:R-:W-:Y:S02]  /*1050*/  F2FP.BF16.PACK_AB R15, RZ, R15 ;  /* 0x0000000fff0f723e */ /* 0x000fe400000010ff */
[----:B------:R-:W-:Y:S01]  /*1060*/  PRMT R22, R13, 0x7610, R22 ;  /* 0x000076100d167816 */ /* 0x000fe20000000016 */
[----:B------:R2:W-:Y:S01]  /*1070*/  STG.E.U16 [R4.64], R13 ;  /* 0x0000000d04007986 */ /* 0x0005e2000c101504 */
[----:B------:R-:W-:Y:S02]  /*1080*/  PRMT R21, R14, 0x7610, R21 ;  /* 0x000076100e157816 */ /* 0x000fe40000000015 */
[----:B------:R-:W-:Y:S01]  /*1090*/  PRMT R23, R15, 0x7610, R23 ;  /* 0x000076100f177816 */ /* 0x000fe20000000017 */
[----:B------:R3:W-:Y:S01]  /*10a0*/  STG.E.U16 [R4.64+0x4], R17 ;  /* 0x0000041104007986 */ /* 0x0007e2000c101504 */
[----:B0-----:R-:W-:-:S02]  /*10b0*/  PRMT R16, R13, 0x7610, R16 ;  /* 0x000076100d107816 */ /* 0x001fc40000000010 */
[----:B-1----:R-:W-:Y:S01]  /*10c0*/  PRMT R18, R13, 0x7610, R18 ;  /* 0x000076100d127816 */ /* 0x002fe20000000012 */
[----:B------:R0:W-:Y:S01]  /*10d0*/  STG.E.U16 [R4.64+0xc], R19 ;  /* 0x00000c1304007986 */ /* 0x0001e2000c101504 */
[----:B--2---:R-:W-:-:S03]  /*10e0*/  IADD3 R13, P2, R4, 0x20, RZ ;  /* 0x00000020040d7810 */ /* 0x004fc60007f5e0ff */
[----:B------:R1:W-:Y:S01]  /*10f0*/  STG.E.U16 [R4.64+0x14], R20 ;  /* 0x0000141404007986 */ /* 0x0003e2000c101504 */
[----:B---3--:R-:W-:-:S03]  /*1100*/  PRMT R17, R15, 0x7610, R17 ;  /* 0x000076100f117816 */ /* 0x008fc60000000011 */
[----:B------:R-:W-:Y:S01]  /*1110*/  STG.E.U16 [R4.64+0x16], R21 ;  /* 0x0000161504007986 */ /* 0x000fe2000c101504 */
[----:B0-----:R-:W-:Y:S01]  /*1120*/  PRMT R19, R14, 0x7610, R19 ;  /* 0x000076100e137816 */ /* 0x001fe20000000013 */
[----:B------:R-:W-:Y:S02]  /*1130*/  IMAD.X R14, RZ, RZ, R5, P2 ;  /* 0x000000ffff0e7224 */ /* 0x000fe400010e0605 */
[----:B------:R-:W-:Y:S01]  /*1140*/  STG.E.U16 [R4.64+0x2], R15 ;  /* 0x0000020f04007986 */ /* 0x000fe2000c101504 */
[----:B-1----:R-:W-:-:S03]  /*1150*/  PRMT R20, R15, 0x7610, R20 ;  /* 0x000076100f147816 */ /* 0x002fc60000000014 */
[----:B------:R-:W-:Y:S04]  /*1160*/  STG.E.U16 [R4.64+0xe], R19 ;  /* 0x00000e1304007986 */ /* 0x000fe8000c101504 */
[----:B------:R-:W-:Y:S04]  /*1170*/  STG.E.U16 [R4.64+0x8], R16 ;  /* 0x0000081004007986 */ /* 0x000fe8000c101504 */
[----:B------:R-:W-:Y:S04]  /*1180*/  STG.E.U16 [R4.64+0x10], R18 ;  /* 0x0000101204007986 */ /* 0x000fe8000c101504 */
[----:B------:R-:W-:Y:S04]  /*1190*/  STG.E.U16 [R4.64+0x18], R22 ;  /* 0x0000181604007986 */ /* 0x000fe8000c101504 */
[----:B------:R-:W-:Y:S04]  /*11a0*/  STG.E.U16 [R4.64+0xa], R17 ;  /* 0x00000a1104007986 */ /* 0x000fe8000c101504 */
[----:B------:R-:W-:Y:S04]  /*11b0*/  STG.E.U16 [R4.64+0x12], R20 ;  /* 0x0000121404007986 */ /* 0x000fe8000c101504 */
[----:B------:R0:W-:Y:S02]  /*11c0*/  STG.E.U16 [R4.64+0x1a], R23 ;  /* 0x00001a1704007986 */ /* 0x0001e4000c101504 */
[----:B0-----:R-:W-:-:S02]  /*11d0*/  IMAD.MOV.U32 R4, RZ, RZ, R13 ;  /* 0x000000ffff047224 */ /* 0x001fc400078e000d */
[----:B------:R-:W-:Y:S01]  /*11e0*/  IMAD.MOV.U32 R5, RZ, RZ, R14 ;  /* 0x000000ffff057224 */ /* 0x000fe200078e000e */
[----:B------:R-:W-:Y:S05]  /*11f0*/  @!P1 BRA `(.L_x_11) ;  /* 0xfffffd0000009947 */ /* 0x000fea000383ffff */
.L_x_10:
[----:B------:R-:W-:-:S04]  /*1200*/  IADD3 R13, P2, RZ, -R12, RZ ;  /* 0x8000000cff0d7210 */ /* 0x000fc80007f5e0ff */
[----:B------:R-:W-:Y:S01]  /*1210*/  ISETP.GT.U32.AND P1, PT, R13, 0x4, PT ;  /* 0x000000040d00780c */ /* 0x000fe20003f24070 */
[----:B------:R-:W-:-:S05]  /*1220*/  IMAD.X R13, RZ, RZ, ~R10, P2 ;  /* 0x000000ffff0d7224 */ /* 0x000fca00010e0e0a */
[----:B------:R-:W-:-:S13]  /*1230*/  ISETP.GT.AND.EX P1, PT, R13, RZ, PT, P1 ;  /* 0x000000ff0d00720c */ /* 0x000fda0003f24310 */
[----:B------:R-:W-:Y:S05]  /*1240*/  @!P1 BRA `(.L_x_12) ;  /* 0x0000020000009947 */ /* 0x000fea0003800000 */
[----:B------:R-:W-:Y:S01]  /*1250*/  IMAD.MOV.U32 R13, RZ, RZ, c[0x0][0x180] ;  /* 0x00006000ff0d7624 */ /* 0x000fe200078e00ff */
[----:B------:R-:W-:Y:S02]  /*1260*/  IADD3 R12, P2, R12, 0x8, RZ ;  /* 0x000000080c0c7810 */ /* 0x000fe40007f5e0ff */
[----:B------:R-:W-:Y:S01]  /*1270*/  PLOP3.LUT P0, PT, PT, PT, PT, 0x8, 0x0 ;  /* 0x000000000000781c */ /* 0x000fe20003f0e170 */
[-C--:B------:R-:W-:Y:S01]  /*1280*/  FFMA.FTZ R14, R3, R13.reuse, c[0x0][0x17c] ;  /* 0x00005f00030e7623 */ /* 0x080fe2000001000d */
[----:B------:R-:W-:Y:S01]  /*1290*/  IADD3 R8, R8, 0x8, RZ ;  /* 0x0000000808087810 */ /* 0x000fe20007ffe0ff */
[----:B------:R-:W-:Y:S02]  /*12a0*/  FFMA.FTZ R15, R0, R13, c[0x0][0x17c] ;  /* 0x00005f00000f7623 */ /* 0x000fe4000001000d */
[----:B------:R-:W-:Y:S01]  /*12b0*/  IMAD.X R10, RZ, RZ, R10, P2 ;  /* 0x000000ffff0a7224 */ /* 0x000fe200010e060a */
[----:B------:R-:W-:Y:S02]  /*12c0*/  F2FP.BF16.PACK_AB R14, RZ, R14 ;  /* 0x0000000eff0e723e */ /* 0x000fe400000010ff */
[----:B------:R-:W-:-:S02]  /*12d0*/  F2FP.BF16.PACK_AB R15, RZ, R15 ;  /* 0x0000000fff0f723e */ /* 0x000fc400000010ff */
[C---:B------:R-:W-:Y:S02]  /*12e0*/  PRMT R16, R14.reuse, 0x7610, R16 ;  /* 0x000076100e107816 */ /* 0x040fe40000000010 */
[----:B------:R-:W-:Y:S01]  /*12f0*/  PRMT R19, R14, 0x7610, R19 ;  /* 0x000076100e137816 */ /* 0x000fe20000000013 */
[-C--:B------:R-:W-:Y:S01]  /*1300*/  FFMA.FTZ R14, R7, R13.reuse, c[0x0][0x17c] ;  /* 0x00005f00070e7623 */ /* 0x080fe2000001000d */
[----:B------:R-:W-:Y:S01]  /*1310*/  PRMT R20, R15, 0x7610, R20 ;  /* 0x000076100f147816 */ /* 0x000fe20000000014 */
[----:B------:R-:W-:Y:S01]  /*1320*/  FFMA.FTZ R13, R6, R13, c[0x0][0x17c] ;  /* 0x00005f00060d7623 */ /* 0x000fe2000001000d */
[----:B------:R-:W-:Y:S02]  /*1330*/  STG.E.U16 [R4.64+-0x4], R16 ;  /* 0xfffffc1004007986 */ /* 0x000fe4000c101504 */
[----:B------:R-:W-:Y:S02]  /*1340*/  F2FP.BF16.PACK_AB R14, RZ, R14 ;  /* 0x0000000eff0e723e */ /* 0x000fe400000010ff */
[----:B------:R-:W-:Y:S01]  /*1350*/  F2FP.BF16.PACK_AB R13, RZ, R13 ;  /* 0x0000000dff0d723e */ /* 0x000fe200000010ff */
[----:B------:R-:W-:Y:S01]  /*1360*/  STG.E.U16 [R4.64+0x4], R19 ;  /* 0x0000041304007986 */ /* 0x000fe2000c101504 */
[----:B------:R-:W-:-:S02]  /*1370*/  PRMT R17, R14, 0x7610, R17 ;  /* 0x000076100e117816 */ /* 0x000fc40000000011 */
[C---:B------:R-:W-:Y:S01]  /*1380*/  PRMT R18, R13.reuse, 0x7610, R18 ;  /* 0x000076100d127816 */ /* 0x040fe20000000012 */
[----:B------:R-:W-:Y:S01]  /*1390*/  STG.E.U16 [R4.64+-0x2], R15 ;  /* 0xfffffe0f04007986 */ /* 0x000fe2000c101504 */
[----:B------:R-:W-:Y:S02]  /*13a0*/  PRMT R22, R13, 0x7610, R22 ;  /* 0x000076100d167816 */ /* 0x000fe40000000016 */
[----:B------:R-:W-:Y:S01]  /*13b0*/  IADD3 R13, P1, R4, 0x10, RZ ;  /* 0x00000010040d7810 */ /* 0x000fe20007f3e0ff */
[----:B------:R-:W-:Y:S01]  /*13c0*/  STG.E.U16 [R4.64+0x6], R20 ;  /* 0x0000061404007986 */ /* 0x000fe2000c101504 */
[----:B------:R-:W-:-:S03]  /*13d0*/  PRMT R21, R14, 0x7610, R21 ;  /* 0x000076100e157816 */ /* 0x000fc60000000015 */
[----:B------:R-:W-:Y:S01]  /*13e0*/  IMAD.X R14, RZ, RZ, R5, P1 ;  /* 0x000000ffff0e7224 */ /* 0x000fe200008e0605 */
[----:B------:R-:W-:Y:S04]  /*13f0*/  STG.E.U16 [R4.64], R17 ;  /* 0x0000001104007986 */ /* 0x000fe8000c101504 */
[----:B------:R-:W-:Y:S04]  /*1400*/  STG.E.U16 [R4.64+0x8], R21 ;  /* 0x0000081504007986 */ /* 0x000fe8000c101504 */
[----:B------:R-:W-:Y:S04]  /*1410*/  STG.E.U16 [R4.64+0x2], R18 ;  /* 0x0000021204007986 */ /* 0x000fe8000c101504 */
[----:B------:R0:W-:Y:S02]  /*1420*/  STG.E.U16 [R4.64+0xa], R22 ;  /* 0x00000a1604007986 */ /* 0x0001e4000c101504 */
[----:B0-----:R-:W-:-:S02]  /*1430*/  IMAD.MOV.U32 R4, RZ, RZ, R13 ;  /* 0x000000ffff047224 */ /* 0x001fc400078e000d */
[----:B------:R-:W-:Y:S02]  /*1440*/  IMAD.MOV.U32 R5, RZ, RZ, R14 ;  /* 0x000000ffff057224 */ /* 0x000fe400078e000e */
.L_x_12:
[----:B------:R-:W-:-:S04]  /*1450*/  ISETP.NE.U32.AND P1, PT, R12, RZ, PT ;  /* 0x000000ff0c00720c */ /* 0x000fc80003f25070 */
[----:B------:R-:W-:-:S13]  /*1460*/  ISETP.NE.OR.EX P0, PT, R10, RZ, P0, P1 ;  /* 0x000000ff0a00720c */ /* 0x000fda0000705710 */
[----:B------:R-:W-:Y:S05]  /*1470*/  @!P0 BRA `(.L_x_8) ;  /* 0x0000017000008947 */ /* 0x000fea0003800000 */
.L_x_9:
[----:B------:R-:W-:-:S04]  /*1480*/  IMAD.MOV.U32 R13, RZ, RZ, c[0x0][0x180] ;  /* 0x00006000ff0d7624 */ /* 0x000fc800078e00ff */
[-C--:B------:R-:W-:Y:S02]  /*1490*/  FFMA.FTZ R14, R3, R13.reuse, c[0x0][0x17c] ;  /* 0x00005f00030e7623 */ /* 0x080fe4000001000d */
[-C--:B------:R-:W-:Y:S02]  /*14a0*/  FFMA.FTZ R16, R0, R13.reuse, c[0x0][0x17c] ;  /* 0x00005f0000107623 */ /* 0x080fe4000001000d */
[-C--:B------:R-:W-:Y:S01]  /*14b0*/  FFMA.FTZ R17, R7, R13.reuse, c[0x0][0x17c] ;  /* 0x00005f0007117623 */ /* 0x080fe2000001000d */
[----:B------:R-:W-:Y:S01]  /*14c0*/  F2FP.BF16.PACK_AB R15, RZ, R14 ;  /* 0x0000000eff0f723e */ /* 0x000fe200000010ff */
[----:B------:R-:W-:Y:S01]  /*14d0*/  FFMA.FTZ R13, R6, R13, c[0x0][0x17c] ;  /* 0x00005f00060d7623 */ /* 0x000fe2000001000d */
[----:B------:R-:W-:Y:S02]  /*14e0*/  F2FP.BF16.PACK_AB R16, RZ, R16 ;  /* 0x00000010ff10723e */ /* 0x000fe400000010ff */
[----:B------:R-:W-:Y:S02]  /*14f0*/  F2FP.BF16.PACK_AB R17, RZ, R17 ;  /* 0x00000011ff11723e */ /* 0x000fe400000010ff */
[----:B------:R-:W-:-:S02]  /*1500*/  F2FP.BF16.PACK_AB R18, RZ, R13 ;  /* 0x0000000dff12723e */ /* 0x000fc400000010ff */
.L_x_13:
[----:B------:R-:W-:Y:S01]  /*1510*/  IADD3 R12, P0, R12, 0x4, RZ ;  /* 0x000000040c0c7810 */ /* 0x000fe20007f1e0ff */
[----:B------:R-:W-:Y:S01]  /*1520*/  STG.E.U16 [R4.64+-0x4], R15 ;  /* 0xfffffc0f04007986 */ /* 0x000fe2000c101504 */
[----:B------:R-:W-:-:S02]  /*1530*/  IADD3 R13, P1, R4, 0x8, RZ ;  /* 0x00000008040d7810 */ /* 0x000fc40007f3e0ff */
[----:B------:R-:W-:Y:S01]  /*1540*/  IADD3 R8, R8, 0x4, RZ ;  /* 0x0000000408087810 */ /* 0x000fe20007ffe0ff */
[----:B------:R-:W-:Y:S01]  /*1550*/  IMAD.X R10, RZ, RZ, R10, P0 ;  /* 0x000000ffff0a7224 */ /* 0x000fe200000e060a */
[----:B------:R-:W-:Y:S01]  /*1560*/  ISETP.NE.U32.AND P0, PT, R12, RZ, PT ;  /* 0x000000ff0c00720c */ /* 0x000fe20003f05070 */
[----:B------:R-:W-:Y:S01]  /*1570*/  IMAD.X R14, RZ, RZ, R5, P1 ;  /* 0x000000ffff0e7224 */ /* 0x000fe200008e0605 */
[----:B------:R-:W-:Y:S02]  /*1580*/  STG.E.U16 [R4.64+-0x2], R16 ;  /* 0xfffffe1004007986 */ /* 0x000fe4000c101504 */
[----:B------:R-:W-:Y:S02]  /*1590*/  ISETP.NE.AND.EX P0, PT, R10, RZ, PT, P0 ;  /* 0x000000ff0a00720c */ /* 0x000fe40003f05300 */
[----:B------:R-:W-:Y:S04]  /*15a0*/  STG.E.U16 [R4.64], R17 ;  /* 0x0000001104007986 */ /* 0x000fe8000c101504 */
[----:B------:R0:W-:Y:S02]  /*15b0*/  STG.E.U16 [R4.64+0x2], R18 ;  /* 0x0000021204007986 */ /* 0x0001e4000c101504 */
[----:B0-----:R-:W-:-:S02]  /*15c0*/  IMAD.MOV.U32 R4, RZ, RZ, R13 ;  /* 0x000000ffff047224 */ /* 0x001fc400078e000d */
[----:B------:R-:W-:-:S03]  /*15d0*/  IMAD.MOV.U32 R5, RZ, RZ, R14 ;  /* 0x000000ffff057224 */ /* 0x000fc600078e000e */
[----:B------:R-:W-:Y:S05]  /*15e0*/  @P0 BRA `(.L_x_13) ;  /* 0xffffff2000000947 */ /* 0x000fea000383ffff */
.L_x_8:
[----:B------:R-:W-:-:S04]  /*15f0*/  ISETP.NE.U32.AND P0, PT, R11, RZ, PT ;  /* 0x000000ff0b00720c */ /* 0x000fc80003f05070 */
[----:B------:R-:W-:-:S13]  /*1600*/  ISETP.NE.AND.EX P0, PT, RZ, RZ, PT, P0 ;  /* 0x000000ffff00720c */ /* 0x000fda0003f05300 */
[----:B------:R-:W-:Y:S05]  /*1610*/  @!P0 EXIT ;  /* 0x000000000000894d */ /* 0x000fea0003800000 */
[----:B------:R-:W-:Y:S02]  /*1620*/  IADD3 R2, P0, R8, R2, RZ ;  /* 0x0000000208027210 */ /* 0x000fe40007f1e0ff */
[----:B------:R-:W-:Y:S02]  /*1630*/  IADD3 R11, P2, RZ, -R11, RZ ;  /* 0x8000000bff0b7210 */ /* 0x000fe40007f5e0ff */
[----:B------:R-:W-:Y:S02]  /*1640*/  LEA R10, P1, R2, c[0x0][0x160], 0x1 ;  /* 0x00005800020a7a11 */ /* 0x000fe400078208ff */
[C---:B------:R-:W-:Y:S01]  /*1650*/  LEA.HI.X.SX32 R13, R8.reuse, R9, 0x1, P0 ;  /* 0x00000009080d7211 */ /* 0x040fe200000f0eff */
[----:B------:R-:W-:Y:S02]  /*1660*/  IMAD.SHL.U32 R9, R8, 0x4, RZ ;  /* 0x0000000408097824 */ /* 0x000fe400078e00ff */
[----:B------:R-:W-:Y:S01]  /*1670*/  IMAD.X R8, RZ, RZ, -0x1, P2 ;  /* 0xffffffffff087424 */ /* 0x000fe200010e06ff */
[----:B------:R-:W-:-:S02]  /*1680*/  LEA.HI.X R13, R2, c[0x0][0x164], R13, 0x1, P1 ;  /* 0x00005900020d7a11 */ /* 0x000fc400008f0c0d */
.L_x_14:
[C---:B------:R-:W-:Y:S01]  /*1690*/  ISETP.EQ.AND P0, PT, R9.reuse, RZ, PT ;  /* 0x000000ff0900720c */ /* 0x040fe20003f02270 */
[----:B0-----:R-:W-:Y:S01]  /*16a0*/  IMAD.MOV.U32 R5, RZ, RZ, c[0x0][0x180] ;  /* 0x00006000ff057624 */ /* 0x001fe200078e00ff */
[C---:B------:R-:W-:Y:S01]  /*16b0*/  ISETP.EQ.AND P1, PT, R9.reuse, 0x4, PT ;  /* 0x000000040900780c */ /* 0x040fe20003f22270 */
[----:B------:R-:W-:Y:S01]  /*16c0*/  IMAD.MOV.U32 R4, RZ, RZ, R10 ;  /* 0x000000ffff047224 */ /* 0x000fe200078e000a */
[----:B------:R-:W-:-:S02]  /*16d0*/  ISETP.EQ.AND P2, PT, R9, 0x8, PT ;  /* 0x000000080900780c */ /* 0x000fc40003f42270 */
[C---:B------:R-:W-:Y:S02]  /*16e0*/  ISETP.EQ.AND P3, PT, R9.reuse, 0xc, PT ;  /* 0x0000000c0900780c */ /* 0x040fe40003f62270 */
[----:B------:R-:W-:-:S05]  /*16f0*/  IADD3 R9, R9, 0x4, RZ ;  /* 0x0000000409097810 */ /* 0x000fca0007ffe0ff */
[----:B------:R-:W-:Y:S01]  /*1700*/  @P0 IMAD.MOV.U32 R2, RZ, RZ, R3 ;  /* 0x000000ffff020224 */ /* 0x000fe200078e0003 */
[----:B------:R-:W-:Y:S01]  /*1710*/  IADD3 R11, P0, R11, 0x1, RZ ;  /* 0x000000010b0b7810 */ /* 0x000fe20007f1e0ff */
[----:B------:R-:W-:Y:S01]  /*1720*/  @P1 IMAD.MOV.U32 R2, RZ, RZ, R0 ;  /* 0x000000ffff021224 */ /* 0x000fe200078e0000 */
[----:B------:R-:W-:Y:S01]  /*1730*/  IADD3 R10, P1, R10, 0x2, RZ ;  /* 0x000000020a0a7810 */ /* 0x000fe20007f3e0ff */
[----:B------:R-:W-:Y:S02]  /*1740*/  @P2 IMAD.MOV.U32 R2, RZ, RZ, R7 ;  /* 0x000000ffff022224 */ /* 0x000fe400078e0007 */
[----:B------:R-:W-:Y:S02]  /*1750*/  @P3 IMAD.MOV.U32 R2, RZ, RZ, R6 ;  /* 0x000000ffff023224 */ /* 0x000fe400078e0006 */
[----:B------:R-:W-:Y:S01]  /*1760*/  IMAD.X R8, RZ, RZ, R8, P0 ;  /* 0x000000ffff087224 */ /* 0x000fe200000e0608 */
[----:B------:R-:W-:Y:S01]  /*1770*/  ISETP.NE.U32.AND P0, PT, R11, RZ, PT ;  /* 0x000000ff0b00720c */ /* 0x000fe20003f05070 */
[----:B------:R-:W-:-:S02]  /*1780*/  FFMA.FTZ R2, R5, R2, c[0x0][0x17c] ;  /* 0x00005f0005027623 */ /* 0x000fc40000010002 */
[--C-:B------:R-:W-:Y:S01]  /*1790*/  IMAD.MOV.U32 R5, RZ, RZ, R13.reuse ;  /* 0x000000ffff057224 */ /* 0x100fe200078e000d */
[----:B------:R-:W-:Y:S01]  /*17a0*/  ISETP.NE.AND.EX P0, PT, R8, RZ, PT, P0 ;  /* 0x000000ff0800720c */ /* 0x000fe20003f05300 */
[----:B------:R-:W-:Y:S01]  /*17b0*/  IMAD.X R13, RZ, RZ, R13, P1 ;  /* 0x000000ffff0d7224 */ /* 0x000fe200008e060d */
[----:B------:R-:W-:-:S05]  /*17c0*/  F2FP.BF16.PACK_AB R2, RZ, R2 ;  /* 0x00000002ff02723e */ /* 0x000fca00000010ff */
[----:B------:R0:W-:Y:S06]  /*17d0*/  STG.E.U16 [R4.64], R2 ;  /* 0x0000000204007986 */ /* 0x0001ec000c101504 */
[----:B------:R-:W-:Y:S05]  /*17e0*/  @P0 BRA `(.L_x_14) ;  /* 0xfffffea000000947 */ /* 0x000fea000383ffff */
[----:B------:R-:W-:Y:S05]  /*17f0*/  EXIT ;  /* 0x000000000000794d */ /* 0x000fea0003800000 */
.L_x_15:
        /* <DEDUP_REMOVED lines=16> */
.L_x_163:


//--------------------- .text._ZN2at6native54_GLOBAL__N__f6d41790_21_PhiloxDistribution_cu_0636f2c123philox_multi_key_kernelIN3c104HalfEZZZZNS0_20_philox_normal_cuda_ERNS_6TensorERKS5_ddENKUlvE_clEvENKUlvE1_clEvENKUlvE_clEvEUlmmE0_ZZZNS0_20_philox_normal_cuda_ES6_S8_ddENKS9_clEvENKSA_clEvEUlfE_EEvPT_PKmllT0_T1_16OffsetCalculatorILi1EjLb0EE --------------------------
	.section	.text._ZN2at6native54_GLOBAL__N__f6d41790_21_PhiloxDistribution_cu_0636f2c123philox_multi_key_kernelIN3c104HalfEZZZZNS0_20_philox_normal_cuda_ERNS_6TensorERKS5_ddENKUlvE_clEvENKUlvE1_clEvENKUlvE_clEvEUlmmE0_ZZZNS0_20_philox_normal_cuda_ES6_S8_ddENKS9_clEvENKSA_clEvEUlfE_EEvPT_PKmllT0_T1_16OffsetCalculatorILi1EjLb0EE,"ax",@progbits
	.sectioninfo	@"SHI_REGISTERS=19"
	.align	128
.text._ZN2at6native54_GLOBAL__N__f6d41790_21_PhiloxDistribution_cu_0636f2c123philox_multi_key_kernelIN3c104HalfEZZZZNS0_20_philox_normal_cuda_ERNS_6TensorERKS5_ddENKUlvE_clEvENKUlvE1_clEvENKUlvE_clEvEUlmmE0_ZZZNS0_20_philox_normal_cuda_ES6_S8_ddENKS9_clEvENKSA_clEvEUlfE_EEvPT_PKmllT0_T1_16OffsetCalculatorILi1EjLb0EE:
        .type           _ZN2at6native54_GLOBAL__N__f6d41790_21_PhiloxDistribution_cu_0636f2c123philox_multi_key_kernelIN3c104HalfEZZZZNS0_20_philox_normal_cuda_ERNS_6TensorERKS5_ddENKUlvE_clEvENKUlvE1_clEvENKUlvE_clEvEUlmmE0_ZZZNS0_20_philox_normal_cuda_ES6_S8_ddENKS9_clEvENKSA_clEvEUlfE_EEvPT_PKmllT0_T1_16OffsetCalculatorILi1EjLb0EE,@function
        .size           _ZN2at6native54_GLOBAL__N__f6d41790_21_PhiloxDistribution_cu_0636f2c123philox_multi_key_kernelIN3c104HalfEZZZZNS0_20_philox_normal_cuda_ERNS_6TensorERKS5_ddENKUlvE_clEvENKUlvE1_clEvENKUlvE_clEvEUlmmE0_ZZZNS0_20_philox_normal_cuda_ES6_S8_ddENKS9_clEvENKSA_clEvEUlfE_EEvPT_PKmllT0_T1_16OffsetCalculatorILi1EjLb0EE,(.L_x_164 - _ZN2at6native54_GLOBAL__N__f6d41790_21_PhiloxDistribution_cu_0636f2c123philox_multi_key_kernelIN3c104HalfEZZZZNS0_20_philox_normal_cuda_ERNS_6TensorERKS5_ddENKUlvE_clEvENKUlvE1_clEvENKUlvE_clEvEUlmmE0_ZZZNS0_20_philox_normal_cuda_ES6_S8_ddENKS9_clEvENKSA_clEvEUlfE_EEvPT_PKmllT0_T1_16OffsetCalculatorILi1EjLb0EE)
        .other          _ZN2at6native54_GLOBAL__N__f6d41790_21_PhiloxDistribution_cu_0636f2c123philox_multi_key_kernelIN3c104HalfEZZZZNS0_20_philox_normal_cuda_ERNS_6TensorERKS5_ddENKUlvE_clEvENKUlvE1_clEvENKUlvE_clEvEUlmmE0_ZZZNS0_20_philox_normal_cuda_ES6_S8_ddENKS9_clEvENKSA_clEvEUlfE_EEvPT_PKmllT0_T1_16OffsetCalculatorILi1EjLb0EE,@"STO_CUDA_ENTRY STV_DEFAULT"
_ZN2at6native54_GLOBAL__N__f6d41790_21_PhiloxDistribution_cu_0636f2c123philox_multi_key_kernelIN3c104HalfEZZZZNS0_20_philox_normal_cuda_ERNS_6TensorERKS5_ddENKUlvE_clEvENKUlvE1_clEvENKUlvE_clEvEUlmmE0_ZZZNS0_20_philox_normal_cuda_ES6_S8_ddENKS9_clEvENKSA_clEvEUlfE_EEvPT_PKmllT0_T1_16OffsetCalculatorILi1EjLb0EE:
        /* <DEDUP_REMOVED lines=26> */
[----:B------:R-:W-:Y:S05]  /*01a0*/  CALL.REL.NOINC `($__internal_1_$__cuda_sm20_div_s64) ;  /* 0x0000187000007944 */ /* 0x000fea0003c00000 */
        /* <DEDUP_REMOVED lines=9> */
.L_x_17:
        /* <DEDUP_REMOVED lines=22> */
.L_x_18:
[----:B------:R-:W-:Y:S05]  /*03a0*/  BSYNC B0 ;  /* 0x0000000000007941 */ /* 0x000fea0003800000 */
.L_x_16:
        /* <DEDUP_REMOVED lines=203> */
.L_x_19:
        /* <DEDUP_REMOVED lines=121> */
[----:B------:R-:W-:Y:S02]  /*17f0*/  F2FP.PACK_AB R3, RZ, R3 ;  /* 0x00000003ff03723e */ /* 0x000fe400000000ff */
[----:B------:R-:W-:-:S05]  /*1800*/  LEA.HI.X R7, R2, c[0x0][0x164], R13, 0x1, P1 ;  /* 0x0000590002077a11 */ /* 0x000fca00008f0c0d */
[----:B------:R0:W-:Y:S04]  /*1810*/  STG.E.U16 [R6.64], R3 ;  /* 0x0000000306007986 */ /* 0x0001e8000c101508 */
[----:B------:R-:W-:Y:S05]  /*1820*/  @P0 EXIT ;  /* 0x000000000000094d */ /* 0x000fea0003800000 */
[----:B0-----:R-:W-:Y:S01]  /*1830*/  IADD3 R3, P1, R4, 0x2, RZ ;  /* 0x0000000204037810 */ /* 0x001fe20007f3e0ff */
[----:B------:R-:W-:-:S03]  /*1840*/  FFMA.FTZ R2, R16, R9, c[0x0][0x184] ;  /* 0x0000610010027623 */ /* 0x000fc60000010009 */
[----:B------:R-:W-:Y:S01]  /*1850*/  ISETP.GE.U32.AND P0, PT, R3, c[0x0][0x178], PT ;  /* 0x00005e0003007a0c */ /* 0x000fe20003f06070 */
[----:B------:R-:W-:Y:S01]  /*1860*/  IMAD.X R3, RZ, RZ, R5, P1 ;  /* 0x000000ffff037224 */ /* 0x000fe200008e0605 */
[----:B------:R-:W-:-:S04]  /*1870*/  F2FP.PACK_AB R2, RZ, R2 ;  /* 0x00000002ff02723e */ /* 0x000fc800000000ff */
[----:B------:R-:W-:Y:S01]  /*1880*/  ISETP.GE.AND.EX P0, PT, R3, c[0x0][0x17c], PT, P0 ;  /* 0x00005f0003007a0c */ /* 0x000fe20003f06300 */
[----:B------:R0:W-:-:S12]  /*1890*/  STG.E.U16 [R6.64+0x2], R2 ;  /* 0x0000020206007986 */ /* 0x0001d8000c101508 */
[----:B------:R-:W-:Y:S05]  /*18a0*/  @P0 EXIT ;  /* 0x000000000000094d */ /* 0x000fea0003800000 */
[----:B0-----:R-:W-:Y:S01]  /*18b0*/  IADD3 R2, P1, R4, 0x3, RZ ;  /* 0x0000000304027810 */ /* 0x001fe20007f3e0ff */
[----:B------:R-:W-:-:S03]  /*18c0*/  FFMA.FTZ R8, R8, R9, c[0x0][0x184] ;  /* 0x0000610008087623 */ /* 0x000fc60000010009 */
[----:B------:R-:W-:Y:S02]  /*18d0*/  ISETP.GE.U32.AND P0, PT, R2, c[0x0][0x178], PT ;  /* 0x00005e0002007a0c */ /* 0x000fe40003f06070 */
[----:B------:R-:W-:Y:S02]  /*18e0*/  IADD3.X R4, RZ, R5, RZ, P1, !PT ;  /* 0x00000005ff047210 */ /* 0x000fe40000ffe4ff */
[----:B------:R-:W-:Y:S02]  /*18f0*/  F2FP.PACK_AB R8, RZ, R8 ;  /* 0x00000008ff08723e */ /* 0x000fe400000000ff */
[----:B------:R-:W-:-:S03]  /*1900*/  ISETP.GE.AND.EX P0, PT, R4, c[0x0][0x17c], PT, P0 ;  /* 0x00005f0004007a0c */ /* 0x000fc60003f06300 */
[----:B------:R0:W-:Y:S10]  /*1910*/  STG.E.U16 [R6.64+0x4], R8 ;  /* 0x0000040806007986 */ /* 0x0001f4000c101508 */
[----:B------:R-:W-:Y:S05]  /*1920*/  @P0 EXIT ;  /* 0x000000000000094d */ /* 0x000fea0003800000 */
[----:B------:R-:W-:-:S05]  /*1930*/  FFMA.FTZ R0, R0, R9, c[0x0][0x184] ;  /* 0x0000610000007623 */ /* 0x000fca0000010009 */
[----:B------:R-:W-:-:S05]  /*1940*/  F2FP.PACK_AB R0, RZ, R0 ;  /* 0x00000000ff00723e */ /* 0x000fca00000000ff */
[----:B------:R-:W-:Y:S01]  /*1950*/  STG.E.U16 [R6.64+0x6], R0 ;  /* 0x0000060006007986 */ /* 0x000fe2000c101508 */
[----:B------:R-:W-:Y:S05]  /*1960*/  EXIT ;  /* 0x000000000000794d */ /* 0x000fea0003800000 */
.L_x_20:
[----:B------:R-:W-:Y:S01]  /*1970*/  IMAD.MOV.U32 R3, RZ, RZ, c[0x0][0x188] ;  /* 0x00006200ff037624 */ /* 0x000fe200078e00ff */
[----:B------:R-:W-:-:S03]  /*1980*/  LEA R4, P0, R2, c[0x0][0x160], 0x1 ;  /* 0x0000580002047a11 */ /* 0x000fc600078008ff */
[-C--:B------:R-:W-:Y:S01]  /*1990*/  FFMA.FTZ R14, R14, R3.reuse, c[0x0][0x184] ;  /* 0x000061000e0e7623 */ /* 0x080fe20000010003 */
[----:B------:R-:W-:Y:S01]  /*19a0*/  LEA.HI.X R5, R2, c[0x0][0x164], R13, 0x1, P0 ;  /* 0x0000590002057a11 */ /* 0x000fe200000f0c0d */
[-C--:B------:R-:W-:Y:S02]  /*19b0*/  FFMA.FTZ R7, R16, R3.reuse, c[0x0][0x184] ;  /* 0x0000610010077623 */ /* 0x080fe40000010003 */
[-C--:B------:R-:W-:Y:S02]  /*19c0*/  FFMA.FTZ R8, R8, R3.reuse, c[0x0][0x184] ;  /* 0x0000610008087623 */ /* 0x080fe40000010003 */
[----:B------:R-:W-:Y:S01]  /*19d0*/  FFMA.FTZ R3, R0, R3, c[0x0][0x184] ;  /* 0x0000610000037623 */ /* 0x000fe20000010003 */
[----:B------:R-:W-:-:S04]  /*19e0*/  F2FP.PACK_AB R2, R7, R14 ;  /* 0x0000000e0702723e */ /* 0x000fc800000000ff */
[----:B------:R-:W-:-:S05]  /*19f0*/  F2FP.PACK_AB R3, R3, R8 ;  /* 0x000000080303723e */ /* 0x000fca00000000ff */
[----:B------:R-:W-:Y:S01]  /*1a00*/  STG.E.64 [R4.64], R2 ;  /* 0x0000000204007986 */ /* 0x000fe2000c101b08 */
[----:B------:R-:W-:Y:S05]  /*1a10*/  EXIT ;  /* 0x000000000000794d */ /* 0x000fea0003800000 */
        .weak           $__internal_1_$__cuda_sm20_div_s64
        .type           $__internal_1_$__cuda_sm20_div_s64,@function
        .size           $__internal_1_$__cuda_sm20_div_s64,(.L_x_164 - $__internal_1_$__cuda_sm20_div_s64)
$__internal_1_$__cuda_sm20_div_s64:
        /* <DEDUP_REMOVED lines=83> */
[----:B------:R-:W-:Y:S06]  /*1f50*/  RET.REL.NODEC R2 `(_ZN2at6native54_GLOBAL__N__f6d41790_21_PhiloxDistribution_cu_0636f2c123philox_multi_key_kernelIN3c104HalfEZZZZNS0_20_philox_normal_cuda_ERNS_6TensorERKS5_ddENKUlvE_clEvENKUlvE1_clEvENKUlvE_clEvEUlmmE0_ZZZNS0_20_philox_normal_cuda_ES6_S8_ddENKS9_clEvENKSA_clEvEUlfE_EEvPT_PKmllT0_T1_16OffsetCalculatorILi1EjLb0EE) ;  /* 0xffffe0a002007950 */ /* 0x000fec0003c3ffff */
.L_x_21:
        /* <DEDUP_REMOVED lines=10> */
.L_x_164:


//--------------------- .text._ZN2at6native54_GLOBAL__N__f6d41790_21_PhiloxDistribution_cu_0636f2c124philox_single_key_kernelIN3c104HalfEZZZZNS0_20_philox_normal_cuda_ERNS_6TensorERKS5_ddENKUlvE_clEvENKUlvE1_clEvENKUlvE_clEvEUlmmE0_ZZZNS0_20_philox_normal_cuda_ES6_S8_ddENKS9_clEvENKSA_clEvEUlfE_EEvPT_PKmlT0_T1_ --------------------------
	.section	.text._ZN2at6native54_GLOBAL__N__f6d41790_21_PhiloxDistribution_cu_0636f2c124philox_single_key_kernelIN3c104HalfEZZZZNS0_20_philox_normal_cuda_ERNS_6TensorERKS5_ddENKUlvE_clEvENKUlvE1_clEvENKUlvE_clEvEUlmmE0_ZZZNS0_20_philox_normal_cuda_ES6_S8_ddENKS9_clEvENKSA_clEvEUlfE_EEvPT_PKmlT0_T1_,"ax",@progbits
	.sectioninfo	@"SHI_REGISTERS=26"
	.align	128
.text._ZN2at6native54_GLOBAL__N__f6d41790_21_PhiloxDistribution_cu_0636f2c124philox_single_key_kernelIN3c104HalfEZZZZNS0_20_philox_normal_cuda_ERNS_6TensorERKS5_ddENKUlvE_clEvENKUlvE1_clEvENKUlvE_clEvEUlmmE0_ZZZNS0_20_philox_normal_cuda_ES6_S8_ddENKS9_clEvENKSA_clEvEUlfE_EEvPT_PKmlT0_T1_:
        .type           _ZN2at6native54_GLOBAL__N__f6d41790_21_PhiloxDistribution_cu_0636f2c124philox_single_key_kernelIN3c104HalfEZZZZNS0_20_philox_normal_cuda_ERNS_6TensorERKS5_ddENKUlvE_clEvENKUlvE1_clEvENKUlvE_clEvEUlmmE0_ZZZNS0_20_philox_normal_cuda_ES6_S8_ddENKS9_clEvENKSA_clEvEUlfE_EEvPT_PKmlT0_T1_,@function
        .size           _ZN2at6native54_GLOBAL__N__f6d41790_21_PhiloxDistribution_cu_0636f2c124philox_single_key_kernelIN3c104HalfEZZZZNS0_20_philox_normal_cuda_ERNS_6TensorERKS5_ddENKUlvE_clEvENKUlvE1_clEvENKUlvE_clEvEUlmmE0_ZZZNS0_20_philox_normal_cuda_ES6_S8_ddENKS9_clEvENKSA_clEvEUlfE_EEvPT_PKmlT0_T1_,(.L_x_166 - _ZN2at6native54_GLOBAL__N__f6d41790_21_PhiloxDistribution_cu_0636f2c124philox_single_key_kernelIN3c104HalfEZZZZNS0_20_philox_normal_cuda_ERNS_6TensorERKS5_ddENKUlvE_clEvENKUlvE1_clEvENKUlvE_clEvEUlmmE0_ZZZNS0_20_philox_normal_cuda_ES6_S8_ddENKS9_clEvENKSA_clEvEUlfE_EEvPT_PKmlT0_T1_)
        .other          _ZN2at6native54_GLOBAL__N__f6d41790_21_PhiloxDistribution_cu_0636f2c124philox_single_key_kernelIN3c104HalfEZZZZNS0_20_philox_normal_cuda_ERNS_6TensorERKS5_ddENKUlvE_clEvENKUlvE1_clEvENKUlvE_clEvEUlmmE0_ZZZNS0_20_philox_normal_cuda_ES6_S8_ddENKS9_clEvENKSA_clEvEUlfE_EEvPT_PKmlT0_T1_,@"STO_CUDA_ENTRY STV_DEFAULT"
_ZN2at6native54_GLOBAL__N__f6d41790_21_PhiloxDistribution_cu_0636f2c124philox_single_key_kernelIN3c104HalfEZZZZNS0_20_philox_normal_cuda_ERNS_6TensorERKS5_ddENKUlvE_clEvENKUlvE1_clEvENKUlvE_clEvEUlmmE0_ZZZNS0_20_philox_normal_cuda_ES6_S8_ddENKS9_clEvENKSA_clEvEUlfE_EEvPT_PKmlT0_T1_:
        /* <DEDUP_REMOVED lines=116> */
[----:B------:R-:W-:Y:S02]  /*0740*/  F2FP.PACK_AB R2, R8, R15 ;  /* 0x0000000f0802723e */ /* 0x000fe400000000ff */
[----:B------:R-:W-:-:S05]  /*0750*/  F2FP.PACK_AB R3, R12, R17 ;  /* 0x000000110c03723e */ /* 0x000fca00000000ff */
[----:B------:R0:W-:Y:S02]  /*0760*/  STG.E.64 [R10.64], R2 ;  /* 0x000000020a007986 */ /* 0x0001e4000c101b04 */
.L_x_23:
[----:B------:R-:W-:Y:S05]  /*0770*/  BSYNC B0 ;  /* 0x0000000000007941 */ /* 0x000fea0003800000 */
.L_x_22:
        /* <DEDUP_REMOVED lines=120> */
.L_x_27:
[----:B------:R-:W-:Y:S01]  /*0f00*/  IMAD.MOV.U32 R15, RZ, RZ, c[0x0][0x180] ;  /* 0x00006000ff0f7624 */ /* 0x000fe200078e00ff */
[----:B------:R-:W-:Y:S02]  /*0f10*/  IADD3 R12, P1, R12, 0x10, RZ ;  /* 0x000000100c0c7810 */ /* 0x000fe40007f3e0ff */
[----:B------:R-:W-:Y:S01]  /*0f20*/  IADD3 R8, R8, 0x10, RZ ;  /* 0x0000001008087810 */ /* 0x000fe20007ffe0ff */
[-C--:B------:R-:W-:Y:S02]  /*0f30*/  FFMA.FTZ R13, R3, R15.reuse, c[0x0][0x17c] ;  /* 0x00005f00030d7623 */ /* 0x080fe4000001000f */
[----:B------:R-:W-:Y:S02]  /*0f40*/  FFMA.FTZ R14, R0, R15, c[0x0][0x17c] ;  /* 0x00005f00000e7623 */ /* 0x000fe4000001000f */
[----:B------:R-:W-:Y:S01]  /*0f50*/  IMAD.X R10, RZ, RZ, R10, P1 ;  /* 0x000000ffff0a7224 */ /* 0x000fe200008e060a */
[----:B------:R-:W-:Y:S02]  /*0f60*/  F2FP.PACK_AB R13, RZ, R13 ;  /* 0x0000000dff0d723e */ /* 0x000fe400000000ff */
[----:B------:R-:W-:-:S02]  /*0f70*/  F2FP.PACK_AB R14, RZ, R14 ;  /* 0x0000000eff0e723e */ /* 0x000fc400000000ff */
        /* <DEDUP_REMOVED lines=10> */
[----:B------:R-:W-:-:S02]  /*1020*/  F2FP.PACK_AB R13, RZ, R13 ;  /* 0x0000000dff0d723e */ /* 0x000fc400000000ff */
[----:B------:R-:W-:Y:S01]  /*1030*/  ISETP.GE.AND.EX P1, PT, R10, -0x1, PT, P1 ;  /* 0xffffffff0a00780c */ /* 0x000fe20003f26310 */
[----:B------:R1:W-:Y:S01]  /*1040*/  STG.E.U16 [R4.64+0x6], R18 ;  /* 0x0000061204007986 */ /* 0x0003e2000c101504 */
[----:B------:R-:W-:Y:S02]  /*1050*/  F2FP.PACK_AB R15, RZ, R15 ;  /* 0x0000000fff0f723e */ /* 0x000fe400000000ff */
        /* <DEDUP_REMOVED lines=26> */
.L_x_26:
        /* <DEDUP_REMOVED lines=12> */
[----:B------:R-:W-:Y:S02]  /*12c0*/  F2FP.PACK_AB R14, RZ, R14 ;  /* 0x0000000eff0e723e */ /* 0x000fe400000000ff */
[----:B------:R-:W-:-:S02]  /*12d0*/  F2FP.PACK_AB R15, RZ, R15 ;  /* 0x0000000fff0f723e */ /* 0x000fc400000000ff */
[C---:B------:R-:W-:Y:S02]  /*12e0*/  PRMT R16, R14.reuse, 0x7610, R16 ;  /* 0x000076100e107816 */ /* 0x040fe40000000010 */
[----:B------:R-:W-:Y:S01]  /*12f0*/  PRMT R19, R14, 0x7610, R19 ;  /* 0x000076100e137816 */ /* 0x000fe20000000013 */
[-C--:B------:R-:W-:Y:S01]  /*1300*/  FFMA.FTZ R14, R7, R13.reuse, c[0x0][0x17c] ;  /* 0x00005f00070e7623 */ /* 0x080fe2000001000d */
[----:B------:R-:W-:Y:S01]  /*1310*/  PRMT R20, R15, 0x7610, R20 ;  /* 0x000076100f147816 */ /* 0x000fe20000000014 */
[----:B------:R-:W-:Y:S01]  /*1320*/  FFMA.FTZ R13, R6, R13, c[0x0][0x17c] ;  /* 0x00005f00060d7623 */ /* 0x000fe2000001000d */
[----:B------:R-:W-:Y:S02]  /*1330*/  STG.E.U16 [R4.64+-0x4], R16 ;  /* 0xfffffc1004007986 */ /* 0x000fe4000c101504 */
[----:B------:R-:W-:Y:S02]  /*1340*/  F2FP.PACK_AB R14, RZ, R14 ;  /* 0x0000000eff0e723e */ /* 0x000fe400000000ff */
[----:B------:R-:W-:Y:S01]  /*1350*/  F2FP.PACK_AB R13, RZ, R13 ;  /* 0x0000000dff0d723e */ /* 0x000fe200000000ff */
        /* <DEDUP_REMOVED lines=15> */
.L_x_28:
[----:B------:R-:W-:-:S04]  /*1450*/  ISETP.NE.U32.AND P1, PT, R12, RZ, PT ;  /* 0x000000ff0c00720c */ /* 0x000fc80003f25070 */
[----:B------:R-:W-:-:S13]  /*1460*/  ISETP.NE.OR.EX P0, PT, R10, RZ, P0, P1 ;  /* 0x000000ff0a00720c */ /* 0x000fda0000705710 */
[----:B------:R-:W-:Y:S05]  /*1470*/  @!P0 BRA `(.L_x_24) ;  /* 0x0000017000008947 */ /* 0x000fea0003800000 */
.L_x_25:
[----:B------:R-:W-:-:S04]  /*1480*/  IMAD.MOV.U32 R13, RZ, RZ, c[0x0][0x180] ;  /* 0x00006000ff0d7624 */ /* 0x000fc800078e00ff */
[-C--:B------:R-:W-:Y:S02]  /*1490*/  FFMA.FTZ R14, R3, R13.reuse, c[0x0][0x17c] ;  /* 0x00005f00030e7623 */ /* 0x080fe4000001000d */
[-C--:B------:R-:W-:Y:S02]  /*14a0*/  FFMA.FTZ R16, R0, R13.reuse, c[0x0][0x17c] ;  /* 0x00005f0000107623 */ /* 0x080fe4000001000d */
[-C--:B------:R-:W-:Y:S01]  /*14b0*/  FFMA.FTZ R17, R7, R13.reuse, c[0x0][0x17c] ;  /* 0x00005f0007117623 */ /* 0x080fe2000001000d */
[----:B------:R-:W-:Y:S01]  /*14c0*/  F2FP.PACK_AB R15, RZ, R14 ;  /* 0x0000000eff0f723e */ /* 0x000fe200000000ff */
[----:B------:R-:W-:Y:S01]  /*14d0*/  FFMA.FTZ R13, R6, R13, c[0x0][0x17c] ;  /* 0x00005f00060d7623 */ /* 0x000fe2000001000d */
[----:B------:R-:W-:Y:S02]  /*14e0*/  F2FP.PACK_AB R16, RZ, R16 ;  /* 0x00000010ff10723e */ /* 0x000fe400000000ff */
[----:B------:R-:W-:Y:S02]  /*14f0*/  F2FP.PACK_AB R17, RZ, R17 ;  /* 0x00000011ff11723e */ /* 0x000fe400000000ff */
[----:B------:R-:W-:-:S02]  /*1500*/  F2FP.PACK_AB R18, RZ, R13 ;  /* 0x0000000dff12723e */ /* 0x000fc400000000ff */
.L_x_29:
        /* <DEDUP_REMOVED lines=14> */
.L_x_24:
        /* <DEDUP_REMOVED lines=10> */
.L_x_30:
        /* <DEDUP_REMOVED lines=19> */
[----:B------:R-:W-:-:S05]  /*17c0*/  F2FP.PACK_AB R2, RZ, R2 ;  /* 0x00000002ff02723e */ /* 0x000fca00000000ff */
[----:B------:R0:W-:Y:S06]  /*17d0*/  STG.E.U16 [R4.64], R2 ;  /* 0x0000000204007986 */ /* 0x0001ec000c101504 */
[----:B------:R-:W-:Y:S05]  /*17e0*/  @P0 BRA `(.L_x_30) ;  /* 0xfffffea000000947 */ /* 0x000fea000383ffff */
[----:B------:R-:W-:Y:S05]  /*17f0*/  EXIT ;  /* 0x000000000000794d */ /* 0x000fea0003800000 */
.L_x_31:
        /* <DEDUP_REMOVED lines=16> */
.L_x_166:


//--------------------- .text._ZN2at6native54_GLOBAL__N__f6d41790_21_PhiloxDistribution_cu_0636f2c123philox_multi_key_kernelIfZZZZNS0_20_philox_normal_cuda_ERNS_6TensorERKS3_ddENKUlvE_clEvENKUlvE0_clEvENKUlvE_clEvEUlmmE0_ZZZNS0_20_philox_normal_cuda_ES4_S6_ddENKS7_clEvENKS8_clEvEUlfE_EEvPT_PKmllT0_T1_16OffsetCalculatorILi1EjLb0EE --------------------------
	.section	.text._ZN2at6native54_GLOBAL__N__f6d41790_21_PhiloxDistribution_cu_0636f2c123philox_multi_key_kernelIfZZZZNS0_20_philox_normal_cuda_ERNS_6TensorERKS3_ddENKUlvE_clEvENKUlvE0_clEvENKUlvE_clEvEUlmmE0_ZZZNS0_20_philox_normal_cuda_ES4_S6_ddENKS7_clEvENKS8_clEvEUlfE_EEvPT_PKmllT0_T1_16OffsetCalculatorILi1EjLb0EE,"ax",@progbits
	.sectioninfo	@"SHI_REGISTERS=20"
	.align	128
.text._ZN2at6native54_GLOBAL__N__f6d41790_21_PhiloxDistribution_cu_0636f2c123philox_multi_key_kernelIfZZZZNS0_20_philox_normal_cuda_ERNS_6TensorERKS3_ddENKUlvE_clEvENKUlvE0_clEvENKUlvE_clEvEUlmmE0_ZZZNS0_20_philox_normal_cuda_ES4_S6_ddENKS7_clEvENKS8_clEvEUlfE_EEvPT_PKmllT0_T1_16OffsetCalculatorILi1EjLb0EE:
        .type           _ZN2at6native54_GLOBAL__N__f6d41790_21_PhiloxDistribution_cu_0636f2c123philox_multi_key_kernelIfZZZZNS0_20_philox_normal_cuda_ERNS_6TensorERKS3_ddENKUlvE_clEvENKUlvE0_clEvENKUlvE_clEvEUlmmE0_ZZZNS0_20_philox_normal_cuda_ES4_S6_ddENKS7_clEvENKS8_clEvEUlfE_EEvPT_PKmllT0_T1_16OffsetCalculatorILi1EjLb0EE,@function
        .size           _ZN2at6native54_GLOBAL__N__f6d41790_21_PhiloxDistribution_cu_0636f2c123philox_multi_key_kernelIfZZZZNS0_20_philox_normal_cuda_ERNS_6TensorERKS3_ddENKUlvE_clEvENKUlvE0_clEvENKUlvE_clEvEUlmmE0_ZZZNS0_20_philox_normal_cuda_ES4_S6_ddENKS7_clEvENKS8_clEvEUlfE_EEvPT_PKmllT0_T1_16OffsetCalculatorILi1EjLb0EE,(.L_x_167 - _ZN2at6native54_GLOBAL__N__f6d41790_21_PhiloxDistribution_cu_0636f2c123philox_multi_key_kernelIfZZZZNS0_20_philox_normal_cuda_ERNS_6TensorERKS3_ddENKUlvE_clEvENKUlvE0_clEvENKUlvE_clEvEUlmmE0_ZZZNS0_20_philox_normal_cuda_ES4_S6_ddENKS7_clEvENKS8_clEvEUlfE_EEvPT_PKmllT0_T1_16OffsetCalculatorILi1EjLb0EE)
        .other          _ZN2at6native54_GLOBAL__N__f6d41790_21_PhiloxDistribution_cu_0636f2c123philox_multi_key_kernelIfZZZZNS0_20_philox_normal_cuda_ERNS_6TensorERKS3_ddENKUlvE_clEvENKUlvE0_clEvENKUlvE_clEvEUlmmE0_ZZZNS0_20_philox_normal_cuda_ES4_S6_ddENKS7_clEvENKS8_clEvEUlfE_EEvPT_PKmllT0_T1_16OffsetCalculatorILi1EjLb0EE,@"STO_CUDA_ENTRY STV_DEFAULT"
_ZN2at6native54_GLOBAL__N__f6d41790_21_PhiloxDistribution_cu_0636f2c123philox_multi_key_kernelIfZZZZNS0_20_philox_normal_cuda_ERNS_6TensorERKS3_ddENKUlvE_clEvENKUlvE0_clEvENKUlvE_clEvEUlmmE0_ZZZNS0_20_philox_normal_cuda_ES4_S6_ddENKS7_clEvENKS8_clEvEUlfE_EEvPT_PKmllT0_T1_16OffsetCalculatorILi1EjLb0EE:
        /* <DEDUP_REMOVED lines=26> */
[----:B------:R-:W-:Y:S05]  /*01a0*/  CALL.REL.NOINC `($__internal_2_$__cuda_sm20_div_s64) ;  /* 0x0000181000007944 */ /* 0x000fea0003c00000 */
[----:B------:R-:W-:Y:S01]  /*01b0*/  IADD3 R9, P0, RZ, -R6, RZ ;  /* 0x80000006ff097210 */ /* 0x000fe20007f1e0ff */
[----:B------:R-:W-:Y:S01]  /*01c0*/  IMAD.MOV.U32 R2, RZ, RZ, R6 ;  /* 0x000000ffff027224 */ /* 0x000fe200078e0006 */
[-C--:B------:R-:W-:Y:S02]  /*01d0*/  MOV R3, R7.reuse ;  /* 0x0000000700037202 */ /* 0x080fe40000000f00 */
[----:B------:R-:W-:Y:S01]  /*01e0*/  IADD3.X R0, RZ, ~R7, RZ, P0, !PT ;  /* 0x80000007ff007210 */ /* 0x000fe200007fe4ff */
[----:B------:R-:W-:-:S04]  /*01f0*/  IMAD.WIDE.U32 R4, R9, UR6, R4 ;  /* 0x0000000609047c25 */ /* 0x000fc8000f8e0004 */
[----:B------:R-:W-:-:S04]  /*0200*/  IMAD R0, R0, UR6, RZ ;  /* 0x0000000600007c24 */ /* 0x000fc8000f8e02ff */
[----:B------:R-:W-:-:S04]  /*0210*/  IMAD R9, R9, UR10, R0 ;  /* 0x0000000a09097c24 */ /* 0x000fc8000f8e0200 */
[----:B------:R-:W-:Y:S01]  /*0220*/  IMAD.IADD R0, R5, 0x1, R9 ;  /* 0x0000000105007824 */ /* 0x000fe200078e0209 */
[----:B------:R-:W-:Y:S05]  /*0230*/  BRA `(.L_x_34) ;  /* 0x0000016000007947 */ /* 0x000fea0003800000 */
.L_x_33:
[----:B------:R-:W0:Y:S01]  /*0240*/  I2F.U32.RP R0, UR6 ;  /* 0x0000000600007d06 */ /* 0x000e220008209000 */
[----:B------:R-:W-:-:S07]  /*0250*/  ISETP.NE.U32.AND P2, PT, RZ, UR6, PT ;  /* 0x00000006ff007c0c */ /* 0x000fce000bf45070 */
[----:B0-----:R-:W0:Y:S02]  /*0260*/  MUFU.RCP R0, R0 ;  /* 0x0000000000007308 */ /* 0x001e240000001000 */
[----:B0-----:R-:W-:Y:S01]  /*0270*/  IADD3 R2, R0, 0xffffffe, RZ ;  /* 0x0ffffffe00027810 */ /* 0x001fe20007ffe0ff */
[----:B------:R-:W-:-:S05]  /*0280*/  HFMA2.MMA R0, -RZ, RZ, 0, 0 ;  /* 0x00000000ff007435 */ /* 0x000fca00000001ff */
[----:B------:R0:W1:Y:S02]  /*0290*/  F2I.FTZ.U32.TRUNC.NTZ R3, R2 ;  /* 0x0000000200037305 */ /* 0x000064000021f000 */
[----:B0-----:R-:W-:Y:S01]  /*02a0*/  IMAD.MOV.U32 R2, RZ, RZ, RZ ;  /* 0x000000ffff027224 */ /* 0x001fe200078e00ff */
[----:B-1----:R-:W-:-:S05]  /*02b0*/  IADD3 R5, RZ, -R3, RZ ;  /* 0x80000003ff057210 */ /* 0x002fca0007ffe0ff */
        /* <DEDUP_REMOVED lines=12> */
[----:B------:R-:W-:Y:S02]  /*0380*/  IMAD R4, R3, UR6, R4 ;  /* 0x0000000603047c24 */ /* 0x000fe4000f8e0204 */
[----:B------:R-:W-:Y:S02]  /*0390*/  IMAD.MOV.U32 R3, RZ, RZ, RZ ;  /* 0x000000ffff037224 */ /* 0x000fe400078e00ff */
.L_x_34:
[----:B------:R-:W-:Y:S05]  /*03a0*/  BSYNC B0 ;  /* 0x0000000000007941 */ /* 0x000fea0003800000 */
.L_x_32:
[----:B------:R-:W-:Y:S01]  /*03b0*/  ISETP.NE.AND P0, PT, RZ, c[0x0][0x18c], PT ;  /* 0x00006300ff007a0c */ /* 0x000fe20003f05270 */
[----:B------:R-:W-:Y:S01]  /*03c0*/  ULDC.64 UR8, c[0x0][0x118] ;  /* 0x0000460000087ab9 */ /* 0x000fe20000000a00 */
[----:B------:R-:W-:-:S11]  /*03d0*/  MOV R5, RZ ;  /* 0x000000ff00057202 */ /* 0x000fd60000000f00 */
[----:B------:R-:W-:Y:S05]  /*03e0*/  @!P0 BRA `(.L_x_35) ;  /* 0x00000c7000008947 */ /* 0x000fea0003800000 */
[----:B------:R-:W-:Y:S01]  /*03f0*/  MOV R7, R2 ;  /* 0x0000000200077202 */ /* 0x000fe20000000f00 */
[----:B------:R-:W-:Y:S02]  /*0400*/  IMAD.MOV.U32 R6, RZ, RZ, RZ ;  /* 0x000000ffff067224 */ /* 0x000fe400078e00ff */
[----:B------:R-:W-:Y:S02]  /*0410*/  IMAD.MOV.U32 R10, RZ, RZ, c[0x0][0x18c] ;  /* 0x00006300ff0a7624 */ /* 0x000fe400078e00ff */
[----:B------:R-:W-:-:S03]  /*0420*/  IMAD.HI.U32 R6, R2, c[0x0][0x194], R6 ;  /* 0x0000650002067a27 */ /* 0x000fc600078e0006 */
[----:B------:R-:W-:Y:S02]  /*0430*/  ISETP.NE.AND P0, PT, R10, 0x1, PT ;  /* 0x000000010a00780c */ /* 0x000fe40003f05270 */
[----:B------:R-:W-:-:S04]  /*0440*/  SHF.R.U32.HI R7, RZ, c[0x0][0x198], R6 ;  /* 0x00006600ff077a19 */ /* 0x000fc80000011606 */
[----:B------:R-:W-:-:S05]  /*0450*/  IADD3 R5, -R7, RZ, RZ ;  /* 0x000000ff07057210 */ /* 0x000fca0007ffe1ff */
[----:B------:R-:W-:-:S04]  /*0460*/  IMAD R5, R5, c[0x0][0x190], R2 ;  /* 0x0000640005057a24 */ /* 0x000fc800078e0202 */
[----:B------:R-:W-:Y:S01]  /*0470*/  IMAD R5, R5, c[0x0][0x2bc], RZ ;  /* 0x0000af0005057a24 */ /* 0x000fe200078e02ff */
        /* <DEDUP_REMOVED lines=190> */
.L_x_35:
        /* <DEDUP_REMOVED lines=102> */
[----:B------:R-:W-:Y:S08]  /*16c0*/  MUFU.COS R12, R11 ;  /* 0x0000000b000c7308 */ /* 0x000ff00000000000 */
[----:B------:R-:W0:Y:S08]  /*16d0*/  MUFU.SQRT R9, R9 ;  /* 0x0000000900097308 */ /* 0x000e300000002000 */
[----:B------:R-:W1:Y:S08]  /*16e0*/  MUFU.SQRT R7, R7 ;  /* 0x0000000700077308 */ /* 0x000e700000002000 */
[----:B------:R2:W3:Y:S01]  /*16f0*/  MUFU.SIN R10, R11 ;  /* 0x0000000b000a7308 */ /* 0x0004e20000000400 */
[----:B0-----:R-:W-:-:S02]  /*1700*/  FMUL.FTZ R17, R9, R12 ;  /* 0x0000000c09117220 */ /* 0x001fc40000410000 */
[C---:B-1----:R-:W-:Y:S02]  /*1710*/  FMUL.FTZ R15, R7.reuse, R6 ;  /* 0x00000006070f7220 */ /* 0x042fe40000410000 */
[----:B--2---:R-:W-:Y:S02]  /*1720*/  FMUL.FTZ R11, R7, R8 ;  /* 0x00000008070b7220 */ /* 0x004fe40000410000 */
[----:B---3--:R-:W-:Y:S01]  /*1730*/  FMUL.FTZ R9, R9, R10 ;  /* 0x0000000a09097220 */ /* 0x008fe20000410000 */
[----:B------:R-:W-:Y:S05]  /*1740*/  @!P1 BRA P0, `(.L_x_36) ;  /* 0x000001e000009947 */ /* 0x000fea0000000000 */
[----:B------:R-:W-:-:S04]  /*1750*/  ISETP.GE.U32.AND P0, PT, R4, c[0x0][0x178], PT ;  /* 0x00005e0004007a0c */ /* 0x000fc80003f06070 */
[----:B------:R-:W-:-:S13]  /*1760*/  ISETP.GE.AND.EX P0, PT, R5, c[0x0][0x17c], PT, P0 ;  /* 0x00005f0005007a0c */ /* 0x000fda0003f06300 */
[----:B------:R-:W-:Y:S05]  /*1770*/  @P0 EXIT ;  /* 0x000000000000094d */ /* 0x000fea0003800000 */
[----:B------:R-:W-:Y:S02]  /*1780*/  IADD3 R0, P2, R4, 0x1, RZ ;  /* 0x0000000104007810 */ /* 0x000fe40007f5e0ff */
[----:B------:R-:W-:Y:S02]  /*1790*/  LEA R6, P1, R2, c[0x0][0x160], 0x2 ;  /* 0x0000580002067a11 */ /* 0x000fe400078210ff */
[----:B------:R-:W-:Y:S01]  /*17a0*/  ISETP.GE.U32.AND P0, PT, R0, c[0x0][0x178], PT ;  /* 0x00005e0000007a0c */ /* 0x000fe20003f06070 */
[----:B------:R-:W-:Y:S01]  /*17b0*/  IMAD.X R3, RZ, RZ, R5, P2 ;  /* 0x000000ffff037224 */ /* 0x000fe200010e0605 */
[----:B------:R-:W-:Y:S02]  /*17c0*/  MOV R0, c[0x0][0x188] ;  /* 0x0000620000007a02 */ /* 0x000fe40000000f00 */
[----:B------:R-:W-:Y:S02]  /*17d0*/  LEA.HI.X R7, R2, c[0x0][0x164], R13, 0x2, P1 ;  /* 0x0000590002077a11 */ /* 0x000fe400008f140d */
[----:B------:R-:W-:Y:S01]  /*17e0*/  ISETP.GE.AND.EX P0, PT, R3, c[0x0][0x17c], PT, P0 ;  /* 0x00005f0003007a0c */ /* 0x000fe20003f06300 */
[----:B------:R-:W-:-:S05]  /*17f0*/  FFMA.FTZ R3, R11, R0, c[0x0][0x184] ;  /* 0x000061000b037623 */ /* 0x000fca0000010000 */
[----:B------:R0:W-:Y:S07]  /*1800*/  STG.E [R6.64], R3 ;  /* 0x0000000306007986 */ /* 0x0001ee000c101908 */
[----:B------:R-:W-:Y:S05]  /*1810*/  @P0 EXIT ;  /* 0x000000000000094d */ /* 0x000fea0003800000 */
[----:B------:R-:W-:Y:S01]  /*1820*/  IADD3 R2, P1, R4, 0x2, RZ ;  /* 0x0000000204027810 */ /* 0x000fe20007f3e0ff */
[----:B0-----:R-:W-:-:S03]  /*1830*/  FFMA.FTZ R3, R15, R0, c[0x0][0x184] ;  /* 0x000061000f037623 */ /* 0x001fc60000010000 */
[----:B------:R-:W-:Y:S01]  /*1840*/  ISETP.GE.U32.AND P0, PT, R2, c[0x0][0x178], PT ;  /* 0x00005e0002007a0c */ /* 0x000fe20003f06070 */
[----:B------:R-:W-:Y:S01]  /*1850*/  IMAD.X R2, RZ, RZ, R5, P1 ;  /* 0x000000ffff027224 */ /* 0x000fe200008e0605 */
[----:B------:R0:W-:Y:S04]  /*1860*/  STG.E [R6.64+0x4], R3 ;  /* 0x0000040306007986 */ /* 0x0001e8000c101908 */
[----:B------:R-:W-:-:S13]  /*1870*/  ISETP.GE.AND.EX P0, PT, R2, c[0x0][0x17c], PT, P0 ;  /* 0x00005f0002007a0c */ /* 0x000fda0003f06300 */
[----:B------:R-:W-:Y:S05]  /*1880*/  @P0 EXIT ;  /* 0x000000000000094d */ /* 0x000fea0003800000 */
[----:B0-----:R-:W-:Y:S01]  /*1890*/  IADD3 R2, P1, R4, 0x3, RZ ;  /* 0x0000000304027810 */ /* 0x001fe20007f3e0ff */
[----:B------:R-:W-:-:S03]  /*18a0*/  FFMA.FTZ R3, R17, R0, c[0x0][0x184] ;  /* 0x0000610011037623 */ /* 0x000fc60000010000 */
[----:B------:R-:W-:Y:S02]  /*18b0*/  ISETP.GE.U32.AND P0, PT, R2, c[0x0][0x178], PT ;  /* 0x00005e0002007a0c */ /* 0x000fe40003f06070 */
[----:B------:R-:W-:Y:S01]  /*18c0*/  IADD3.X R4, RZ, R5, RZ, P1, !PT ;  /* 0x00000005ff047210 */ /* 0x000fe20000ffe4ff */
[----:B------:R0:W-:Y:S03]  /*18d0*/  STG.E [R6.64+0x8], R3 ;  /* 0x0000080306007986 */ /* 0x0001e6000c101908 */
[----:B------:R-:W-:-:S13]  /*18e0*/  ISETP.GE.AND.EX P0, PT, R4, c[0x0][0x17c], PT, P0 ;  /* 0x00005f0004007a0c */ /* 0x000fda0003f06300 */
[----:B------:R-:W-:Y:S05]  /*18f0*/  @P0 EXIT ;  /* 0x000000000000094d */ /* 0x000fea0003800000 */
[----:B0-----:R-:W-:-:S05]  /*1900*/  FFMA.FTZ R3, R9, R0, c[0x0][0x184] ;  /* 0x0000610009037623 */ /* 0x001fca0000010000 */
[----:B------:R-:W-:Y:S01]  /*1910*/  STG.E [R6.64+0xc], R3 ;  /* 0x00000c0306007986 */ /* 0x000fe2000c101908 */
[----:B------:R-:W-:Y:S05]  /*1920*/  EXIT ;  /* 0x000000000000794d */ /* 0x000fea0003800000 */
.L_x_36:
[----:B------:R-:W-:Y:S01]  /*1930*/  LEA R4, P0, R2, c[0x0][0x160], 0x2 ;  /* 0x0000580002047a11 */ /* 0x000fe200078010ff */
[----:B------:R-:W-:-:S03]  /*1940*/  IMAD.MOV.U32 R0, RZ, RZ, c[0x0][0x188] ;  /* 0x00006200ff007624 */ /* 0x000fc600078e00ff */
[----:B------:R-:W-:Y:S01]  /*1950*/  LEA.HI.X R5, R2, c[0x0][0x164], R13, 0x2, P0 ;  /* 0x0000590002057a11 */ /* 0x000fe200000f140d */
[-C--:B------:R-:W-:Y:S02]  /*1960*/  FFMA.FTZ R13, R15, R0.reuse, c[0x0][0x184] ;  /* 0x000061000f0d7623 */ /* 0x080fe40000010000 */
[-C--:B------:R-:W-:Y:S02]  /*1970*/  FFMA.FTZ R12, R11, R0.reuse, c[0x0][0x184] ;  /* 0x000061000b0c7623 */ /* 0x080fe40000010000 */
[-C--:B------:R-:W-:Y:S02]  /*1980*/  FFMA.FTZ R14, R17, R0.reuse, c[0x0][0x184] ;  /* 0x00006100110e7623 */ /* 0x080fe40000010000 */
[----:B------:R-:W-:-:S05]  /*1990*/  FFMA.FTZ R15, R9, R0, c[0x0][0x184] ;  /* 0x00006100090f7623 */ /* 0x000fca0000010000 */
[----:B------:R-:W-:Y:S01]  /*19a0*/  STG.E.128 [R4.64], R12 ;  /* 0x0000000c04007986 */ /* 0x000fe2000c101d08 */
[----:B------:R-:W-:Y:S05]  /*19b0*/  EXIT ;  /* 0x000000000000794d */ /* 0x000fea0003800000 */
        .weak           $__internal_2_$__cuda_sm20_div_s64
        .type           $__internal_2_$__cuda_sm20_div_s64,@function
        .size           $__internal_2_$__cuda_sm20_div_s64,(.L_x_167 - $__internal_2_$__cuda_sm20_div_s64)
$__internal_2_$__cuda_sm20_div_s64:
        /* <DEDUP_REMOVED lines=83> */
[----:B------:R-:W-:Y:S06]  /*1ef0*/  RET.REL.NODEC R2 `(_ZN2at6native54_GLOBAL__N__f6d41790_21_PhiloxDistribution_cu_0636f2c123philox_multi_key_kernelIfZZZZNS0_20_philox_normal_cuda_ERNS_6TensorERKS3_ddENKUlvE_clEvENKUlvE0_clEvENKUlvE_clEvEUlmmE0_ZZZNS0_20_philox_normal_cuda_ES4_S6_ddENKS7_clEvENKS8_clEvEUlfE_EEvPT_PKmllT0_T1_16OffsetCalculatorILi1EjLb0EE) ;  /* 0xffffe10002007950 */ /* 0x000fec0003c3ffff */
.L_x_37:
        /* <DEDUP_REMOVED lines=16> */
.L_x_167:


//--------------------- .text._ZN2at6native54_GLOBAL__N__f6d41790_21_PhiloxDistribution_cu_0636f2c124philox_single_key_kernelIfZZZZNS0_20_philox_normal_cuda_ERNS_6TensorERKS3_ddENKUlvE_clEvENKUlvE0_clEvENKUlvE_clEvEUlmmE0_ZZZNS0_20_philox_normal_cuda_ES4_S6_ddENKS7_clEvENKS8_clEvEUlfE_EEvPT_PKmlT0_T1_ --------------------------
	.section	.text._ZN2at6native54_GLOBAL__N__f6d41790_21_PhiloxDistribution_cu_0636f2c124philox_single_key_kernelIfZZZZNS0_20_philox_normal_cuda_ERNS_6TensorERKS3_ddENKUlvE_clEvENKUlvE0_clEvENKUlvE_clEvEUlmmE0_ZZZNS0_20_philox_normal_cuda_ES4_S6_ddENKS7_clEvENKS8_clEvEUlfE_EEvPT_PKmlT0_T1_,"ax",@progbits
	.sectioninfo	@"SHI_REGISTERS=24"
	.align	128
.text._ZN2at6native54_GLOBAL__N__f6d41790_21_PhiloxDistribution_cu_0636f2c124philox_single_key_kernelIfZZZZNS0_20_philox_normal_cuda_ERNS_6TensorERKS3_ddENKUlvE_clEvENKUlvE0_clEvENKUlvE_clEvEUlmmE0_ZZZNS0_20_philox_normal_cuda_ES4_S6_ddENKS7_clEvENKS8_clEvEUlfE_EEvPT_PKmlT0_T1_:
        .type           _ZN2at6native54_GLOBAL__N__f6d41790_21_PhiloxDistribution_cu_0636f2c124philox_single_key_kernelIfZZZZNS0_20_philox_normal_cuda_ERNS_6TensorERKS3_ddENKUlvE_clEvENKUlvE0_clEvENKUlvE_clEvEUlmmE0_ZZZNS0_20_philox_normal_cuda_ES4_S6_ddENKS7_clEvENKS8_clEvEUlfE_EEvPT_PKmlT0_T1_,@function
        .size           _ZN2at6native54_GLOBAL__N__f6d41790_21_PhiloxDistribution_cu_0636f2c124philox_single_key_kernelIfZZZZNS0_20_philox_normal_cuda_ERNS_6TensorERKS3_ddENKUlvE_clEvENKUlvE0_clEvENKUlvE_clEvEUlmmE0_ZZZNS0_20_philox_normal_cuda_ES4_S6_ddENKS7_clEvENKS8_clEvEUlfE_EEvPT_PKmlT0_T1_,(.L_x_169 - _ZN2at6native54_GLOBAL__N__f6d41790_21_PhiloxDistribution_cu_0636f2c124philox_single_key_kernelIfZZZZNS0_20_philox_normal_cuda_ERNS_6TensorERKS3_ddENKUlvE_clEvENKUlvE0_clEvENKUlvE_clEvEUlmmE0_ZZZNS0_20_philox_normal_cuda_ES4_S6_ddENKS7_clEvENKS8_clEvEUlfE_EEvPT_PKmlT0_T1_)
        .other          _ZN2at6native54_GLOBAL__N__f6d41790_21_PhiloxDistribution_cu_0636f2c124philox_single_key_kernelIfZZZZNS0_20_philox_normal_cuda_ERNS_6TensorERKS3_ddENKUlvE_clEvENKUlvE0_clEvENKUlvE_clEvEUlmmE0_ZZZNS0_20_philox_normal_cuda_ES4_S6_ddENKS7_clEvENKS8_clEvEUlfE_EEvPT_PKmlT0_T1_,@"STO_CUDA_ENTRY STV_DEFAULT"
_ZN2at6native54_GLOBAL__N__f6d41790_21_PhiloxDistribution_cu_0636f2c124philox_single_key_kernelIfZZZZNS0_20_philox_normal_cuda_ERNS_6TensorERKS3_ddENKUlvE_clEvENKUlvE0_clEvENKUlvE_clEvEUlmmE0_ZZZNS0_20_philox_normal_cuda_ES4_S6_ddENKS7_clEvENKS8_clEvEUlfE_EEvPT_PKmlT0_T1_:
        /* <DEDUP_REMOVED lines=21> */
[----:B-----5:R-:W-:Y:S02]  /*0150*/  IADD3 R14, P0, R6, R2, RZ ;  /* 0x00000002060e7210 */ /* 0x020fe40007f1e0ff */
        /* <DEDUP_REMOVED lines=80> */
[----:B------:R-:W-:Y:S01]  /*0660*/  MUFU.COS R17, R19 ;  /* 0x0000001300117308 */ /* 0x000fe20000000000 */
[----:B------:R-:W-:Y:S01]  /*0670*/  LEA.HI.X R11, R2, c[0x0][0x164], R3, 0x4, P0 ;  /* 0x00005900020b7a11 */ /* 0x000fe200000f2403 */
[----:B------:R-:W-:-:S06]  /*0680*/  IMAD.MOV.U32 R2, RZ, RZ, c[0x0][0x180] ;  /* 0x00006000ff027624 */ /* 0x000fcc00078e00ff */
[----:B------:R-:W0:Y:S08]  /*0690*/  MUFU.SQRT R13, R13 ;  /* 0x0000000d000d7308 */ /* 0x000e300000002000 */
[----:B------:R-:W1:Y:S08]  /*06a0*/  MUFU.SQRT R14, R14 ;  /* 0x0000000e000e7308 */ /* 0x000e700000002000 */
[----:B------:R-:W2:Y:S01]  /*06b0*/  MUFU.SIN R15, R19 ;  /* 0x00000013000f7308 */ /* 0x000ea20000000400 */
[----:B0-----:R-:W-:-:S02]  /*06c0*/  FMUL.FTZ R12, R13, R16 ;  /* 0x000000100d0c7220 */ /* 0x001fc40000410000 */
[----:B------:R-:W-:Y:S02]  /*06d0*/  FMUL.FTZ R8, R13, R8 ;  /* 0x000000080d087220 */ /* 0x000fe40000410000 */
[-C--:B------:R-:W-:Y:S02]  /*06e0*/  FFMA.FTZ R12, R12, R2.reuse, c[0x0][0x17c] ;  /* 0x00005f000c0c7623 */ /* 0x080fe40000010002 */
[-C--:B------:R-:W-:Y:S02]  /*06f0*/  FFMA.FTZ R13, R8, R2.reuse, c[0x0][0x17c] ;  /* 0x00005f00080d7623 */ /* 0x080fe40000010002 */
[C---:B-1----:R-:W-:Y:S02]  /*0700*/  FMUL.FTZ R17, R14.reuse, R17 ;  /* 0x000000110e117220 */ /* 0x042fe40000410000 */
[----:B--2---:R-:W-:Y:S02]  /*0710*/  FMUL.FTZ R15, R14, R15 ;  /* 0x0000000f0e0f7220 */ /* 0x004fe40000410000 */
[----:B------:R-:W-:-:S02]  /*0720*/  FFMA.FTZ R14, R17, R2, c[0x0][0x17c] ;  /* 0x00005f00110e7623 */ /* 0x000fc40000010002 */
[----:B------:R-:W-:-:S05]  /*0730*/  FFMA.FTZ R15, R15, R2, c[0x0][0x17c] ;  /* 0x00005f000f0f7623 */ /* 0x000fca0000010002 */
[----:B------:R0:W-:Y:S02]  /*0740*/  STG.E.128 [R10.64], R12 ;  /* 0x0000000c0a007986 */ /* 0x0001e4000c101d04 */
.L_x_39:
[----:B------:R-:W-:Y:S05]  /*0750*/  BSYNC B0 ;  /* 0x0000000000007941 */ /* 0x000fea0003800000 */
.L_x_38:
[----:B------:R-:W-:Y:S05]  /*0760*/  @P1 EXIT ;  /* 0x000000000000194d */ /* 0x000fea0003800000 */
[----:B0----5:R-:W-:Y:S02]  /*0770*/  IADD3 R12, P0, R6, R9, RZ ;  /* 0x00000009060c7210 */ /* 0x021fe40007f1e0ff */
[----:B------:R-:W-:-:S03]  /*0780*/  IADD3 R3, R4, -0x61c88647, RZ ;  /* 0x9e3779b904037810 */ /* 0x000fc60007ffe0ff */
        /* <DEDUP_REMOVED lines=117> */
.L_x_43:
[----:B------:R-:W-:Y:S01]  /*0ee0*/  IADD3 R10, P1, R10, 0x10, RZ ;  /* 0x000000100a0a7810 */ /* 0x000fe20007f3e0ff */
[----:B------:R-:W-:Y:S01]  /*0ef0*/  IMAD.MOV.U32 R19, RZ, RZ, c[0x0][0x180] ;  /* 0x00006000ff137624 */ /* 0x000fe200078e00ff */
[----:B------:R-:W-:-:S03]  /*0f00*/  IADD3 R8, R8, 0x10, RZ ;  /* 0x0000001008087810 */ /* 0x000fc60007ffe0ff */
[----:B------:R-:W-:Y:S01]  /*0f10*/  IMAD.X R12, RZ, RZ, R12, P1 ;  /* 0x000000ffff0c7224 */ /* 0x000fe200008e060c */
[----:B------:R-:W-:Y:S01]  /*0f20*/  ISETP.GE.U32.AND P1, PT, R10, -0xc, PT ;  /* 0xfffffff40a00780c */ /* 0x000fe20003f26070 */
[-C--:B------:R-:W-:Y:S02]  /*0f30*/  FFMA.FTZ R13, R3, R19.reuse, c[0x0][0x17c] ;  /* 0x00005f00030d7623 */ /* 0x080fe40000010013 */
[-C--:B------:R-:W-:Y:S01]  /*0f40*/  FFMA.FTZ R15, R0, R19.reuse, c[0x0][0x17c] ;  /* 0x00005f00000f7623 */ /* 0x080fe20000010013 */
[----:B------:R-:W-:Y:S01]  /*0f50*/  ISETP.GE.AND.EX P1, PT, R12, -0x1, PT, P1 ;  /* 0xffffffff0c00780c */ /* 0x000fe20003f26310 */
[-C--:B------:R-:W-:Y:S01]  /*0f60*/  FFMA.FTZ R17, R7, R19.reuse, c[0x0][0x17c] ;  /* 0x00005f0007117623 */ /* 0x080fe20000010013 */
[----:B------:R-:W-:Y:S01]  /*0f70*/  STG.E [R4.64+-0x8], R13 ;  /* 0xfffff80d04007986 */ /* 0x000fe2000c101904 */
[----:B------:R-:W-:-:S03]  /*0f80*/  FFMA.FTZ R19, R6, R19, c[0x0][0x17c] ;  /* 0x00005f0006137623 */ /* 0x000fc60000010013 */
[----:B------:R-:W-:Y:S04]  /*0f90*/  STG.E [R4.64+0x8], R13 ;  /* 0x0000080d04007986 */ /* 0x000fe8000c101904 */
[----:B------:R-:W-:Y:S04]  /*0fa0*/  STG.E [R4.64+0x18], R13 ;  /* 0x0000180d04007986 */ /* 0x000fe8000c101904 */
[----:B------:R0:W-:Y:S04]  /*0fb0*/  STG.E [R4.64+0x28], R13 ;  /* 0x0000280d04007986 */ /* 0x0001e8000c101904 */
[----:B------:R-:W-:Y:S04]  /*0fc0*/  STG.E [R4.64+-0x4], R15 ;  /* 0xfffffc0f04007986 */ /* 0x000fe8000c101904 */
[----:B------:R-:W-:Y:S01]  /*0fd0*/  STG.E [R4.64+0xc], R15 ;  /* 0x00000c0f04007986 */ /* 0x000fe2000c101904 */
[----:B0-----:R-:W-:-:S03]  /*0fe0*/  IADD3 R13, P2, R4, 0x40, RZ ;  /* 0x00000040040d7810 */ /* 0x001fc60007f5e0ff */
[----:B------:R-:W-:Y:S02]  /*0ff0*/  STG.E [R4.64+0x1c], R15 ;  /* 0x00001c0f04007986 */ /* 0x000fe4000c101904 */
[----:B------:R-:W-:Y:S02]  /*1000*/  IMAD.X R14, RZ, RZ, R5, P2 ;  /* 0x000000ffff0e7224 */ /* 0x000fe400010e0605 */
[----:B------:R-:W-:Y:S04]  /*1010*/  STG.E [R4.64+0x2c], R15 ;  /* 0x00002c0f04007986 */ /* 0x000fe8000c101904 */
[----:B------:R-:W-:Y:S04]  /*1020*/  STG.E [R4.64], R17 ;  /* 0x0000001104007986 */ /* 0x000fe8000c101904 */
[----:B------:R-:W-:Y:S04]  /*1030*/  STG.E [R4.64+0x10], R17 ;  /* 0x0000101104007986 */ /* 0x000fe8000c101904 */
[----:B------:R-:W-:Y:S04]  /*1040*/  STG.E [R4.64+0x20], R17 ;  /* 0x0000201104007986 */ /* 0x000fe8000c101904 */
[----:B------:R-:W-:Y:S04]  /*1050*/  STG.E [R4.64+0x30], R17 ;  /* 0x0000301104007986 */ /* 0x000fe8000c101904 */
[----:B------:R-:W-:Y:S04]  /*1060*/  STG.E [R4.64+0x4], R19 ;  /* 0x0000041304007986 */ /* 0x000fe8000c101904 */
[----:B------:R-:W-:Y:S04]  /*1070*/  STG.E [R4.64+0x14], R19 ;  /* 0x0000141304007986 */ /* 0x000fe8000c101904 */
[----:B------:R-:W-:Y:S04]  /*1080*/  STG.E [R4.64+0x24], R19 ;  /* 0x0000241304007986 */ /* 0x000fe8000c101904 */
[----:B------:R0:W-:Y:S02]  /*1090*/  STG.E [R4.64+0x34], R19 ;  /* 0x0000341304007986 */ /* 0x0001e4000c101904 */
[----:B0-----:R-:W-:-:S02]  /*10a0*/  IMAD.MOV.U32 R4, RZ, RZ, R13 ;  /* 0x000000ffff047224 */ /* 0x001fc400078e000d */
[----:B------:R-:W-:Y:S01]  /*10b0*/  IMAD.MOV.U32 R5, RZ, RZ, R14 ;  /* 0x000000ffff057224 */ /* 0x000fe200078e000e */
[----:B------:R-:W-:Y:S05]  /*10c0*/  @!P1 BRA `(.L_x_43) ;  /* 0xfffffe1000009947 */ /* 0x000fea000383ffff */
.L_x_42:
        /* <DEDUP_REMOVED lines=10> */
[-C--:B------:R-:W-:Y:S02]  /*1170*/  FFMA.FTZ R17, R0, R13.reuse, c[0x0][0x17c] ;  /* 0x00005f0000117623 */ /* 0x080fe4000001000d */
[-C--:B------:R-:W-:Y:S01]  /*1180*/  FFMA.FTZ R19, R7, R13.reuse, c[0x0][0x17c] ;  /* 0x00005f0007137623 */ /* 0x080fe2000001000d */
[----:B------:R-:W-:Y:S01]  /*1190*/  STG.E [R4.64+-0x8], R15 ;  /* 0xfffff80f04007986 */ /* 0x000fe2000c101904 */
[----:B------:R-:W-:Y:S01]  /*11a0*/  FFMA.FTZ R21, R6, R13, c[0x0][0x17c] ;  /* 0x00005f0006157623 */ /* 0x000fe2000001000d */
[----:B------:R-:W-:Y:S01]  /*11b0*/  IADD3 R13, P1, R4, 0x20, RZ ;  /* 0x00000020040d7810 */ /* 0x000fe20007f3e0ff */
[----:B------:R-:W-:Y:S01]  /*11c0*/  IMAD.X R12, RZ, RZ, R12, P2 ;  /* 0x000000ffff0c7224 */ /* 0x000fe200010e060c */
[----:B------:R-:W-:Y:S03]  /*11d0*/  STG.E [R4.64+0x8], R15 ;  /* 0x0000080f04007986 */ /* 0x000fe6000c101904 */
[----:B------:R-:W-:Y:S01]  /*11e0*/  IMAD.X R14, RZ, RZ, R5, P1 ;  /* 0x000000ffff0e7224 */ /* 0x000fe200008e0605 */
[----:B------:R-:W-:Y:S04]  /*11f0*/  STG.E [R4.64+-0x4], R17 ;  /* 0xfffffc1104007986 */ /* 0x000fe8000c101904 */
[----:B------:R-:W-:Y:S04]  /*1200*/  STG.E [R4.64+0xc], R17 ;  /* 0x00000c1104007986 */ /* 0x000fe8000c101904 */
[----:B------:R-:W-:Y:S04]  /*1210*/  STG.E [R4.64], R19 ;  /* 0x0000001304007986 */ /* 0x000fe8000c101904 */
[----:B------:R-:W-:Y:S04]  /*1220*/  STG.E [R4.64+0x10], R19 ;  /* 0x0000101304007986 */ /* 0x000fe8000c101904 */
[----:B------:R-:W-:Y:S04]  /*1230*/  STG.E [R4.64+0x4], R21 ;  /* 0x0000041504007986 */ /* 0x000fe8000c101904 */
[----:B------:R0:W-:Y:S02]  /*1240*/  STG.E [R4.64+0x14], R21 ;  /* 0x0000141504007986 */ /* 0x0001e4000c101904 */
[----:B0-----:R-:W-:-:S02]  /*1250*/  IMAD.MOV.U32 R4, RZ, RZ, R13 ;  /* 0x000000ffff047224 */ /* 0x001fc400078e000d */
[----:B------:R-:W-:Y:S02]  /*1260*/  IMAD.MOV.U32 R5, RZ, RZ, R14 ;  /* 0x000000ffff057224 */ /* 0x000fe400078e000e */
.L_x_44:
[----:B------:R-:W-:-:S04]  /*1270*/  ISETP.NE.U32.AND P1, PT, R10, RZ, PT ;  /* 0x000000ff0a00720c */ /* 0x000fc80003f25070 */
[----:B------:R-:W-:-:S13]  /*1280*/  ISETP.NE.OR.EX P0, PT, R12, RZ, P0, P1 ;  /* 0x000000ff0c00720c */ /* 0x000fda0000705710 */
[----:B------:R-:W-:Y:S05]  /*1290*/  @!P0 BRA `(.L_x_40) ;  /* 0x0000013000008947 */ /* 0x000fea0003800000 */
.L_x_41:
[----:B------:R-:W-:-:S04]  /*12a0*/  IMAD.MOV.U32 R13, RZ, RZ, c[0x0][0x180] ;  /* 0x00006000ff0d7624 */ /* 0x000fc800078e00ff */
[-C--:B------:R-:W-:Y:S02]  /*12b0*/  FFMA.FTZ R15, R3, R13.reuse, c[0x0][0x17c] ;  /* 0x00005f00030f7623 */ /* 0x080fe4000001000d */
[-C--:B------:R-:W-:Y:S02]  /*12c0*/  FFMA.FTZ R17, R0, R13.reuse, c[0x0][0x17c] ;  /* 0x00005f0000117623 */ /* 0x080fe4000001000d */
[-C--:B------:R-:W-:Y:S02]  /*12d0*/  FFMA.FTZ R19, R7, R13.reuse, c[0x0][0x17c] ;  /* 0x00005f0007137623 */ /* 0x080fe4000001000d */
[----:B------:R-:W-:Y:S02]  /*12e0*/  FFMA.FTZ R21, R6, R13, c[0x0][0x17c] ;  /* 0x00005f0006157623 */ /* 0x000fe4000001000d */
.L_x_45:
[----:B------:R-:W-:Y:S01]  /*12f0*/  IADD3 R10, P0, R10, 0x4, RZ ;  /* 0x000000040a0a7810 */ /* 0x000fe20007f1e0ff */
[----:B------:R-:W-:Y:S01]  /*1300*/  STG.E [R4.64+-0x8], R15 ;  /* 0xfffff80f04007986 */ /* 0x000fe2000c101904 */
[----:B------:R-:W-:Y:S02]  /*1310*/  IADD3 R13, P1, R4, 0x10, RZ ;  /* 0x00000010040d7810 */ /* 0x000fe40007f3e0ff */
[----:B------:R-:W-:Y:S01]  /*1320*/  IADD3 R8, R8, 0x4, RZ ;  /* 0x0000000408087810 */ /* 0x000fe20007ffe0ff */
[----:B------:R-:W-:Y:S01]  /*1330*/  IMAD.X R12, RZ, RZ, R12, P0 ;  /* 0x000000ffff0c7224 */ /* 0x000fe200000e060c */
[----:B------:R-:W-:Y:S01]  /*1340*/  ISETP.NE.U32.AND P0, PT, R10, RZ, PT ;  /* 0x000000ff0a00720c */ /* 0x000fe20003f05070 */
[----:B------:R-:W-:Y:S01]  /*1350*/  IMAD.X R14, RZ, RZ, R5, P1 ;  /* 0x000000ffff0e7224 */ /* 0x000fe200008e0605 */
[----:B------:R-:W-:Y:S02]  /*1360*/  STG.E [R4.64+-0x4], R17 ;  /* 0xfffffc1104007986 */ /* 0x000fe4000c101904 */
[----:B------:R-:W-:-:S02]  /*1370*/  ISETP.NE.AND.EX P0, PT, R12, RZ, PT, P0 ;  /* 0x000000ff0c00720c */ /* 0x000fc40003f05300 */
[----:B------:R-:W-:Y:S04]  /*1380*/  STG.E [R4.64], R19 ;  /* 0x0000001304007986 */ /* 0x000fe8000c101904 */
[----:B------:R0:W-:Y:S02]  /*1390*/  STG.E [R4.64+0x4], R21 ;  /* 0x0000041504007986 */ /* 0x0001e4000c101904 */
[----:B0-----:R-:W-:Y:S02]  /*13a0*/  IMAD.MOV.U32 R4, RZ, RZ, R13 ;  /* 0x000000ffff047224 */ /* 0x001fe400078e000d */
[----:B------:R-:W-:-:S03]  /*13b0*/  IMAD.MOV.U32 R5, RZ, RZ, R14 ;  /* 0x000000ffff057224 */ /* 0x000fc600078e000e */
[----:B------:R-:W-:Y:S05]  /*13c0*/  @P0 BRA `(.L_x_45) ;  /* 0xffffff2000000947 */ /* 0x000fea000383ffff */
.L_x_40:
[----:B------:R-:W-:-:S04]  /*13d0*/  ISETP.NE.U32.AND P0, PT, R11, RZ, PT ;  /* 0x000000ff0b00720c */ /* 0x000fc80003f05070 */
[----:B------:R-:W-:-:S13]  /*13e0*/  ISETP.NE.AND.EX P0, PT, RZ, RZ, PT, P0 ;  /* 0x000000ffff00720c */ /* 0x000fda0003f05300 */
[----:B------:R-:W-:Y:S05]  /*13f0*/  @!P0 EXIT ;  /* 0x000000000000894d */ /* 0x000fea0003800000 */
[C---:B------:R-:W-:Y:S01]  /*1400*/  IADD3 R2, P0, R8.reuse, R2, RZ ;  /* 0x0000000208027210 */ /* 0x040fe20007f1e0ff */
[----:B------:R-:W-:Y:S01]  /*1410*/  IMAD.SHL.U32 R10, R8, 0x4, RZ ;  /* 0x00000004080a7824 */ /* 0x000fe200078e00ff */
[----:B------:R-:W-:Y:S02]  /*1420*/  IADD3 R11, P2, RZ, -R11, RZ ;  /* 0x8000000bff0b7210 */ /* 0x000fe40007f5e0ff */
[----:B------:R-:W-:Y:S02]  /*1430*/  LEA R12, P1, R2, c[0x0][0x160], 0x2 ;  /* 0x00005800020c7a11 */ /* 0x000fe400078210ff */
[----:B------:R-:W-:Y:S01]  /*1440*/  LEA.HI.X.SX32 R9, R8, R9, 0x1, P0 ;  /* 0x0000000908097211 */ /* 0x000fe200000f0eff */
[----:B------:R-:W-:-:S03]  /*1450*/  IMAD.X R8, RZ, RZ, -0x1, P2 ;  /* 0xffffffffff087424 */ /* 0x000fc600010e06ff */
[----:B------:R-:W-:Y:S02]  /*1460*/  LEA.HI.X R13, R2, c[0x0][0x164], R9, 0x2, P1 ;  /* 0x00005900020d7a11 */ /* 0x000fe400008f1409 */
.L_x_46:
[C---:B------:R-:W-:Y:S01]  /*1470*/  ISETP.EQ.AND P0, PT, R10.reuse, RZ, PT ;  /* 0x000000ff0a00720c */ /* 0x040fe20003f02270 */
[----:B0-----:R-:W-:Y:S01]  /*1480*/  IMAD.MOV.U32 R9, RZ, RZ, c[0x0][0x180] ;  /* 0x00006000ff097624 */ /* 0x001fe200078e00ff */
[C---:B------:R-:W-:Y:S01]  /*1490*/  ISETP.EQ.AND P1, PT, R10.reuse, 0x4, PT ;  /* 0x000000040a00780c */ /* 0x040fe20003f22270 */
[----:B------:R-:W-:Y:S01]  /*14a0*/  IMAD.MOV.U32 R4, RZ, RZ, R12 ;  /* 0x000000ffff047224 */ /* 0x000fe200078e000c */
[C---:B------:R-:W-:Y:S01]  /*14b0*/  ISETP.EQ.AND P2, PT, R10.reuse, 0x8, PT ;  /* 0x000000080a00780c */ /* 0x040fe20003f42270 */
[----:B------:R-:W-:Y:S01]  /*14c0*/  IMAD.MOV.U32 R5, RZ, RZ, R13 ;  /* 0x000000ffff057224 */ /* 0x000fe200078e000d */
        /* <DEDUP_REMOVED lines=11> */
[----:B------:R-:W-:Y:S01]  /*1580*/  IMAD.X R13, RZ, RZ, R13, P1 ;  /* 0x000000ffff0d7224 */ /* 0x000fe200008e060d */
[----:B------:R-:W-:Y:S02]  /*1590*/  ISETP.NE.AND.EX P0, PT, R8, RZ, PT, P0 ;  /* 0x000000ff0800720c */ /* 0x000fe40003f05300 */
[----:B------:R0:W-:Y:S11]  /*15a0*/  STG.E [R4.64], R9 ;  /* 0x0000000904007986 */ /* 0x0001f6000c101904 */
[----:B------:R-:W-:Y:S05]  /*15b0*/  @P0 BRA `(.L_x_46) ;  /* 0xfffffeb000000947 */ /* 0x000fea000383ffff */
[----:B------:R-:W-:Y:S05]  /*15c0*/  EXIT ;  /* 0x000000000000794d */ /* 0x000fea0003800000 */
.L_x_47:
        /* <DEDUP_REMOVED lines=11> */
.L_x_169:


//--------------------- .text._ZN2at6native54_GLOBAL__N__f6d41790_21_PhiloxDistribution_cu_0636f2c123philox_multi_key_kernelIdZZZZNS0_20_philox_normal_cuda_ERNS_6TensorERKS3_ddENKUlvE_clEvENKUlvE_clEvENKUlvE_clEvEUlmmE_ZZZNS0_20_philox_normal_cuda_ES4_S6_ddENKS7_clEvENKS8_clEvEUldE_EEvPT_PKmllT0_T1_16OffsetCalculatorILi1EjLb0EE --------------------------
	.section	.text._ZN2at6native54_GLOBAL__N__f6d41790_21_PhiloxDistribution_cu_0636f2c123philox_multi_key_kernelIdZZZZNS0_20_philox_normal_cuda_ERNS_6TensorERKS3_ddENKUlvE_clEvENKUlvE_clEvENKUlvE_clEvEUlmmE_ZZZNS0_20_philox_normal_cuda_ES4_S6_ddENKS7_clEvENKS8_clEvEUldE_EEvPT_PKmllT0_T1_16OffsetCalculatorILi1EjLb0EE,"ax",@progbits
	.sectioninfo	@"SHI_REGISTERS=30"
	.align	128
.text._ZN2at6native54_GLOBAL__N__f6d41790_21_PhiloxDistribution_cu_0636f2c123philox_multi_key_kernelIdZZZZNS0_20_philox_normal_cuda_ERNS_6TensorERKS3_ddENKUlvE_clEvENKUlvE_clEvENKUlvE_clEvEUlmmE_ZZZNS0_20_philox_normal_cuda_ES4_S6_ddENKS7_clEvENKS8_clEvEUldE_EEvPT_PKmllT0_T1_16OffsetCalculatorILi1EjLb0EE:
        .type           _ZN2at6native54_GLOBAL__N__f6d41790_21_PhiloxDistribution_cu_0636f2c123philox_multi_key_kernelIdZZZZNS0_20_philox_normal_cuda_ERNS_6TensorERKS3_ddENKUlvE_clEvENKUlvE_clEvENKUlvE_clEvEUlmmE_ZZZNS0_20_philox_normal_cuda_ES4_S6_ddENKS7_clEvENKS8_clEvEUldE_EEvPT_PKmllT0_T1_16OffsetCalculatorILi1EjLb0EE,@function
        .size           _ZN2at6native54_GLOBAL__N__f6d41790_21_PhiloxDistribution_cu_0636f2c123philox_multi_key_kernelIdZZZZNS0_20_philox_normal_cuda_ERNS_6TensorERKS3_ddENKUlvE_clEvENKUlvE_clEvENKUlvE_clEvEUlmmE_ZZZNS0_20_philox_normal_cuda_ES4_S6_ddENKS7_clEvENKS8_clEvEUldE_EEvPT_PKmllT0_T1_16OffsetCalculatorILi1EjLb0EE,(.L_x_170 - _ZN2at6native54_GLOBAL__N__f6d41790_21_PhiloxDistribution_cu_0636f2c123philox_multi_key_kernelIdZZZZNS0_20_philox_normal_cuda_ERNS_6TensorERKS3_ddENKUlvE_clEvENKUlvE_clEvENKUlvE_clEvEUlmmE_ZZZNS0_20_philox_normal_cuda_ES4_S6_ddENKS7_clEvENKS8_clEvEUldE_EEvPT_PKmllT0_T1_16OffsetCalculatorILi1EjLb0EE)
        .other          _ZN2at6native54_GLOBAL__N__f6d41790_21_PhiloxDistribution_cu_0636f2c123philox_multi_key_kernelIdZZZZNS0_20_philox_normal_cuda_ERNS_6TensorERKS3_ddENKUlvE_clEvENKUlvE_clEvENKUlvE_clEvEUlmmE_ZZZNS0_20_philox_normal_cuda_ES4_S6_ddENKS7_clEvENKS8_clEvEUldE_EEvPT_PKmllT0_T1_16OffsetCalculatorILi1EjLb0EE,@"STO_CUDA_ENTRY STV_DEFAULT"
_ZN2at6native54_GLOBAL__N__f6d41790_21_PhiloxDistribution_cu_0636f2c123philox_multi_key_kernelIdZZZZNS0_20_philox_normal_cuda_ERNS_6TensorERKS3_ddENKUlvE_clEvENKUlvE_clEvENKUlvE_clEvEUlmmE_ZZZNS0_20_philox_normal_cuda_ES4_S6_ddENKS7_clEvENKS8_clEvEUldE_EEvPT_PKmllT0_T1_16OffsetCalculatorILi1EjLb0EE:
[----:B------:R-:W-:Y:S02]  /*0000*/  IMAD.MOV.U32 R1, RZ, RZ, c[0x0][0x28] ;  /* 0x00000a00ff017624 */ /* 0x000fe400078e00ff */
[----:B------:R-:W-:Y:S01]  /*0010*/  ULDC.64 UR6, c[0x0][0x178] ;  /* 0x00005e0000067ab9 */ /* 0x000fe20000000a00 */
[----:B------:R-:W0:Y:S01]  /*0020*/  S2R R4, SR_TID.X ;  /* 0x0000000000047919 */ /* 0x000e220000002100 */
[----:B------:R-:W-:Y:S01]  /*0030*/  UIADD3 UR6, UP0, UR6, 0x1, URZ ;  /* 0x0000000106067890 */ /* 0x000fe2000ff1e03f */
[----:B------:R-:W-:Y:S01]  /*0040*/  IMAD.MOV.U32 R5, RZ, RZ, RZ ;  /* 0x000000ffff057224 */ /* 0x000fe200078e00ff */
[----:B------:R-:W-:Y:S01]  /*0050*/  ULDC.64 UR8, c[0x0][0x170] ;  /* 0x00005c0000087ab9 */ /* 0x000fe20000000a00 */
[----:B------:R-:W0:Y:S01]  /*0060*/  S2R R3, SR_CTAID.X ;  /* 0x0000000000037919 */ /* 0x000e220000002500 */
[----:B------:R-:W-:Y:S01]  /*0070*/  UIADD3.X UR4, URZ, UR7, URZ, UP0, !UPT ;  /* 0x000000073f047290 */ /* 0x000fe200087fe43f */
[----:B------:R-:W-:-:S03]  /*0080*/  IADD3 R1, R1, -0x28, RZ ;  /* 0xffffffd801017810 */ /* 0x000fc60007ffe0ff */
[----:B------:R-:W-:-:S04]  /*0090*/  ULEA.HI UR6, UP0, UR4, UR6, URZ, 0x1 ;  /* 0x0000000604067291 */ /* 0x000fc8000f81083f */
[----:B------:R-:W-:-:S04]  /*00a0*/  UIADD3.X UR4, URZ, UR4, URZ, UP0, !UPT ;  /* 0x000000043f047290 */ /* 0x000fc800087fe43f */
[----:B------:R-:W-:Y:S02]  /*00b0*/  USHF.R.S32.HI UR10, URZ, 0x1, UR4 ;  /* 0x000000013f0a7899 */ /* 0x000fe40008011404 */
[----:B------:R-:W-:Y:S02]  /*00c0*/  USHF.R.S64 UR6, UR6, 0x1, UR4 ;  /* 0x0000000106067899 */ /* 0x000fe40008001004 */
[----:B------:R-:W-:Y:S02]  /*00d0*/  UIMAD UR7, UR10, UR8, URZ ;  /* 0x000000080a0772a4 */ /* 0x000fe4000f8e023f */
[----:B------:R-:W-:Y:S02]  /*00e0*/  UIMAD.WIDE.U32 UR4, UR6, UR8, URZ ;  /* 0x00000008060472a5 */ /* 0x000fe4000f8e003f */
[----:B------:R-:W-:Y:S01]  /*00f0*/  UIMAD UR7, UR6, UR9, UR7 ;  /* 0x00000009060772a4 */ /* 0x000fe2000f8e0207 */
[----:B0-----:R-:W-:-:S03]  /*0100*/  IMAD.WIDE.U32 R4, R3, c[0x0][0x0], R4 ;  /* 0x0000000003047a25 */ /* 0x001fc600078e0004 */
[----:B------:R-:W-:Y:S02]  /*0110*/  UIADD3 UR5, UR5, UR7, URZ ;  /* 0x0000000705057290 */ /* 0x000fe4000fffe03f */
[----:B------:R-:W-:-:S04]  /*0120*/  ISETP.GE.U32.AND P0, PT, R4, UR4, PT ;  /* 0x0000000404007c0c */ /* 0x000fc8000bf06070 */
[----:B------:R-:W-:-:S13]  /*0130*/  ISETP.GE.AND.EX P0, PT, R5, UR5, PT, P0 ;  /* 0x0000000505007c0c */ /* 0x000fda000bf06300 */
[----:B------:R-:W-:Y:S05]  /*0140*/  @P0 EXIT ;  /* 0x000000000000094d */ /* 0x000fea0003800000 */
[----:B------:R-:W-:Y:S01]  /*0150*/  LOP3.LUT R0, R5, UR10, RZ, 0xfc, !PT ;  /* 0x0000000a05007c12 */ /* 0x000fe2000f8efcff */
[----:B------:R-:W-:Y:S03]  /*0160*/  BSSY B0, `(.L_x_48) ;  /* 0x0000022000007945 */ /* 0x000fe60003800000 */
[----:B------:R-:W-:-:S13]  /*0170*/  ISETP.NE.U32.AND P0, PT, R0, RZ, PT ;  /* 0x000000ff0000720c */ /* 0x000fda0003f05070 */
[----:B------:R-:W-:Y:S05]  /*0180*/  @!P0 BRA `(.L_x_49) ;  /* 0x0000009000008947 */ /* 0x000fea0003800000 */
[----:B------:R-:W-:Y:S02]  /*0190*/  MOV R0, 0x1b0 ;  /* 0x000001b000007802 */ /* 0x000fe40000000f00 */
[----:B------:R-:W-:Y:S05]  /*01a0*/  CALL.REL.NOINC `($__internal_3_$__cuda_sm20_div_s64) ;  /* 0x00001eb000007944 */ /* 0x000fea0003c00000 */
[----:B------:R-:W-:-:S05]  /*01b0*/  IADD3 R3, P0, RZ, -R10, RZ ;  /* 0x8000000aff037210 */ /* 0x000fca0007f1e0ff */
[----:B------:R-:W-:Y:S02]  /*01c0*/  IMAD.X R0, RZ, RZ, ~R11, P0 ;  /* 0x000000ffff007224 */ /* 0x000fe400000e0e0b */
[----:B------:R-:W-:-:S04]  /*01d0*/  IMAD.WIDE.U32 R4, R3, UR6, R4 ;  /* 0x0000000603047c25 */ /* 0x000fc8000f8e0004 */
[----:B------:R-:W-:-:S04]  /*01e0*/  IMAD R0, R0, UR6, RZ ;  /* 0x0000000600007c24 */ /* 0x000fc8000f8e02ff */
[----:B------:R-:W-:-:S04]  /*01f0*/  IMAD R3, R3, UR10, R0 ;  /* 0x0000000a03037c24 */ /* 0x000fc8000f8e0200 */
[----:B------:R-:W-:Y:S01]  /*0200*/  IMAD.IADD R3, R5, 0x1, R3 ;  /* 0x0000000105037824 */ /* 0x000fe200078e0203 */
[----:B------:R-:W-:Y:S05]  /*0210*/  BRA `(.L_x_50) ;  /* 0x0000016000007947 */ /* 0x000fea0003800000 */
.L_x_49:
[----:B------:R-:W0:Y:S01]  /*0220*/  I2F.U32.RP R0, UR6 ;  /* 0x0000000600007d06 */ /* 0x000e220008209000 */
[----:B------:R-:W-:Y:S01]  /*0230*/  ISETP.NE.U32.AND P2, PT, RZ, UR6, PT ;  /* 0x00000006ff007c0c */ /* 0x000fe2000bf45070 */
[----:B------:R-:W-:-:S06]  /*0240*/  IMAD.MOV.U32 R11, RZ, RZ, RZ ;  /* 0x000000ffff0b7224 */ /* 0x000fcc00078e00ff */
[----:B0-----:R-:W0:Y:S02]  /*0250*/  MUFU.RCP R0, R0 ;  /* 0x0000000000007308 */ /* 0x001e240000001000 */
[----:B0-----:R-:W-:-:S06]  /*0260*/  IADD3 R2, R0, 0xffffffe, RZ ;  /* 0x0ffffffe00027810 */ /* 0x001fcc0007ffe0ff */
[----:B------:R0:W1:Y:S02]  /*0270*/  F2I.FTZ.U32.TRUNC.NTZ R3, R2 ;  /* 0x0000000200037305 */ /* 0x000064000021f000 */
[----:B0-----:R-:W-:Y:S02]  /*0280*/  IMAD.MOV.U32 R2, RZ, RZ, RZ ;  /* 0x000000ffff027224 */ /* 0x001fe400078e00ff */
[----:B-1----:R-:W-:-:S04]  /*0290*/  IMAD.MOV R5, RZ, RZ, -R3 ;  /* 0x000000ffff057224 */ /* 0x002fc800078e0a03 */
[----:B------:R-:W-:-:S04]  /*02a0*/  IMAD R5, R5, UR6, RZ ;  /* 0x0000000605057c24 */ /* 0x000fc8000f8e02ff */
[----:B------:R-:W-:-:S06]  /*02b0*/  IMAD.HI.U32 R3, R3, R5, R2 ;  /* 0x0000000503037227 */ /* 0x000fcc00078e0002 */
[----:B------:R-:W-:-:S04]  /*02c0*/  IMAD.HI.U32 R10, R3, R4, RZ ;  /* 0x00000004030a7227 */ /* 0x000fc800078e00ff */
[----:B------:R-:W-:-:S04]  /*02d0*/  IMAD.MOV R3, RZ, RZ, -R10 ;  /* 0x000000ffff037224 */ /* 0x000fc800078e0a0a */
[----:B------:R-:W-:-:S05]  /*02e0*/  IMAD R3, R3, UR6, R4 ;  /* 0x0000000603037c24 */ /* 0x000fca000f8e0204 */
[----:B------:R-:W-:-:S13]  /*02f0*/  ISETP.GE.U32.AND P0, PT, R3, UR6, PT ;  /* 0x0000000603007c0c */ /* 0x000fda000bf06070 */
[----:B------:R-:W-:Y:S02]  /*0300*/  @P0 IADD3 R3, R3, -UR6, RZ ;  /* 0x8000000603030c10 */ /* 0x000fe4000fffe0ff */
[----:B------:R-:W-:Y:S02]  /*0310*/  @P0 IADD3 R10, R10, 0x1, RZ ;  /* 0x000000010a0a0810 */ /* 0x000fe40007ffe0ff */
[----:B------:R-:W-:Y:S01]  /*0320*/  ISETP.GE.U32.AND P1, PT, R3, UR6, PT ;  /* 0x0000000603007c0c */ /* 0x000fe2000bf26070 */
[----:B------:R-:W-:-:S12]  /*0330*/  IMAD.MOV.U32 R3, RZ, RZ, RZ ;  /* 0x000000ffff037224 */ /* 0x000fd800078e00ff */
[----:B------:R-:W-:Y:S02]  /*0340*/  @P1 IADD3 R10, R10, 0x1, RZ ;  /* 0x000000010a0a1810 */ /* 0x000fe40007ffe0ff */
[----:B------:R-:W-:-:S04]  /*0350*/  @!P2 LOP3.LUT R10, RZ, UR6, RZ, 0x33, !PT ;  /* 0x00000006ff0aac12 */ /* 0x000fc8000f8e33ff */
[----:B------:R-:W-:-:S05]  /*0360*/  IADD3 R5, -R10, RZ, RZ ;  /* 0x000000ff0a057210 */ /* 0x000fca0007ffe1ff */
[----:B------:R-:W-:Y:S02]  /*0370*/  IMAD R4, R5, UR6, R4 ;  /* 0x0000000605047c24 */ /* 0x000fe4000f8e0204 */
.L_x_50:
[----:B------:R-:W-:Y:S05]  /*0380*/  BSYNC B0 ;  /* 0x0000000000007941 */ /* 0x000fea0003800000 */
.L_x_48:
[----:B------:R-:W-:Y:S01]  /*0390*/  ISETP.NE.AND P0, PT, RZ, c[0x0][0x198], PT ;  /* 0x00006600ff007a0c */ /* 0x000fe20003f05270 */
[----:B------:R-:W-:Y:S01]  /*03a0*/  ULDC.64 UR6, c[0x0][0x118] ;  /* 0x0000460000067ab9 */ /* 0x000fe20000000a00 */
[----:B------:R-:W-:-:S11]  /*03b0*/  IMAD.MOV.U32 R0, RZ, RZ, RZ ;  /* 0x000000ffff007224 */ /* 0x000fd600078e00ff */
[----:B------:R-:W-:Y:S05]  /*03c0*/  @!P0 BRA `(.L_x_51) ;  /* 0x00000c7000008947 */ /* 0x000fea0003800000 */
[----:B------:R-:W-:Y:S02]  /*03d0*/  IMAD.MOV.U32 R6, RZ, RZ, RZ ;  /* 0x000000ffff067224 */ /* 0x000fe400078e00ff */
[----:B------:R-:W-:Y:S02]  /*03e0*/  IMAD.MOV.U32 R7, RZ, RZ, R10 ;  /* 0x000000ffff077224 */ /* 0x000fe400078e000a */
        /* <DEDUP_REMOVED lines=40> */
[----:B------:R-:W-:Y:S02]  /*0670*/  MOV R6, RZ ;  /* 0x000000ff00067202 */ /* 0x000fe40000000f00 */
        /* <DEDUP_REMOVED lines=143> */
[----:B------:R-:W-:Y:S01]  /*0f70*/  ISETP.NE.AND P0, PT, R2, 0x18, PT ;  /* 0x000000180200780c */ /* 0x000fe20003f05270 */
[----:B------:R-:W-:-:S04]  /*0f80*/  IMAD.MOV.U32 R6, RZ, RZ, RZ ;  /* 0x000000ffff067224 */ /* 0x000fc800078e00ff */
[----:B------:R-:W-:-:S05]  /*0f90*/  IMAD.HI.U32 R8, R7, c[0x0][0x2b4], R6 ;  /* 0x0000ad0007087a27 */ /* 0x000fca00078e0006 */
[----:B------:R-:W-:-:S03]  /*0fa0*/  SHF.R.U32.HI R9, RZ, c[0x0][0x2b8], R8 ;  /* 0x0000ae00ff097a19 */ /* 0x000fc60000011608 */
[----:B------:R-:W-:Y:S02]  /*0fb0*/  @P0 IMAD.MOV.U32 R8, RZ, RZ, RZ ;  /* 0x000000ffff080224 */ /* 0x000fe400078e00ff */
[--C-:B------:R-:W-:Y:S02]  /*0fc0*/  IMAD.MOV R5, RZ, RZ, -R9.reuse ;  /* 0x000000ffff057224 */ /* 0x100fe400078e0a09 */
[----:B------:R-:W-:-:S04]  /*0fd0*/  @P0 IMAD.HI.U32 R2, R9, c[0x0][0x2c0], R8 ;  /* 0x0000b00009020a27 */ /* 0x000fc800078e0008 */
[----:B------:R-:W-:Y:S01]  /*0fe0*/  IMAD R7, R5, c[0x0][0x2b0], R7 ;  /* 0x0000ac0005077a24 */ /* 0x000fe200078e0207 */
[----:B------:R-:W-:-:S03]  /*0ff0*/  @P0 SHF.R.U32.HI R2, RZ, c[0x0][0x2c4], R2 ;  /* 0x0000b100ff020a19 */ /* 0x000fc60000011602 */
[----:B------:R-:W-:Y:S01]  /*1000*/  IMAD R0, R7, c[0x0][0x324], R0 ;  /* 0x0000c90007007a24 */ /* 0x000fe200078e0200 */
[----:B------:R-:W-:-:S05]  /*1010*/  @P0 IADD3 R5, -R2, RZ, RZ ;  /* 0x000000ff02050210 */ /* 0x000fca0007ffe1ff */
[----:B------:R-:W-:-:S04]  /*1020*/  @P0 IMAD R9, R5, c[0x0][0x2bc], R9 ;  /* 0x0000af0005090a24 */ /* 0x000fc800078e0209 */
[----:B------:R-:W-:-:S05]  /*1030*/  @P0 IMAD R0, R9, c[0x0][0x328], R0 ;  /* 0x0000ca0009000a24 */ /* 0x000fca00078e0200 */
.L_x_51:
[----:B------:R-:W-:Y:S01]  /*1040*/  IADD3 R12, R0, 0x1, RZ ;  /* 0x00000001000c7810 */ /* 0x000fe20007ffe0ff */
[----:B------:R-:W-:-:S04]  /*1050*/  IMAD.MOV.U32 R7, RZ, RZ, 0x8 ;  /* 0x00000008ff077424 */ /* 0x000fc800078e00ff */
[----:B------:R-:W-:-:S06]  /*1060*/  IMAD.WIDE.U32 R12, R12, R7, c[0x0][0x168] ;  /* 0x00005a000c0c7625 */ /* 0x000fcc00078e0007 */
[----:B------:R-:W2:Y:S01]  /*1070*/  LDG.E.64.CONSTANT R12, [R12.64] ;  /* 0x000000060c0c7981 */ /* 0x000ea2000c1e9b00 */
[----:B------:R-:W-:-:S06]  /*1080*/  IMAD.WIDE.U32 R6, R0, R7, c[0x0][0x168] ;  /* 0x00005a0000067625 */ /* 0x000fcc00078e0007 */
[----:B------:R-:W3:Y:S01]  /*1090*/  LDG.E.64.CONSTANT R6, [R6.64] ;  /* 0x0000000606067981 */ /* 0x000ee2000c1e9b00 */
[----:B------:R-:W-:Y:S01]  /*10a0*/  BSSY B0, `(.L_x_52) ;  /* 0x0000086000007945 */ /* 0x000fe20003800000 */
[----:B--2---:R-:W-:-:S05]  /*10b0*/  IADD3 R14, P0, R12, R4, RZ ;  /* 0x000000040c0e7210 */ /* 0x004fca0007f1e0ff */
[----:B------:R-:W-:Y:S01]  /*10c0*/  IMAD.WIDE.U32 R14, R14, -0x2daee0ad, RZ ;  /* 0xd2511f530e0e7825 */ /* 0x000fe200078e00ff */
[----:B---3--:R-:W-:-:S04]  /*10d0*/  IADD3 R5, R6, -0x61c88647, RZ ;  /* 0x9e3779b906057810 */ /* 0x008fc80007ffe0ff */
[----:B------:R-:W-:Y:S01]  /*10e0*/  LOP3.LUT R8, R15, R7, RZ, 0x3c, !PT ;  /* 0x000000070f087212 */ /* 0x000fe200078e3cff */
[----:B------:R-:W-:-:S04]  /*10f0*/  IMAD.X R15, R13, 0x1, R3, P0 ;  /* 0x000000010d0f7824 */ /* 0x000fc800000e0603 */
[----:B------:R-:W-:Y:S01]  /*1100*/  IMAD.WIDE.U32 R8, R8, -0x326172a9, RZ ;  /* 0xcd9e8d5708087825 */ /* 0x000fe200078e00ff */
[----:B------:R-:W-:-:S04]  /*1110*/  LOP3.LUT R16, R15, R6, RZ, 0x3c, !PT ;  /* 0x000000060f107212 */ /* 0x000fc800078e3cff */
[----:B------:R-:W-:Y:S01]  /*1120*/  LOP3.LUT R0, R5, R9, RZ, 0x3c, !PT ;  /* 0x0000000905007212 */ /* 0x000fe200078e3cff */
        /* <DEDUP_REMOVED lines=22> */
[----:B------:R-:W-:Y:S02]  /*1290*/  LOP3.LUT R14, R17, R14, R9, 0x96, !PT ;  /* 0x0000000e110e7212 */ /* 0x000fe400078e9609 */
[----:B------:R-:W-:Y:S02]  /*12a0*/  IADD3 R9, R7, 0x646e171e, RZ ;  /* 0x646e171e07097810 */ /* 0x000fe40007ffe0ff */
[----:B------:R-:W-:Y:S01]  /*12b0*/  LOP3.LUT R16, R13, R16, R5, 0x96, !PT ;  /* 0x000000100d107212 */ /* 0x000fe200078e9605 */
[----:B------:R-:W-:Y:S01]  /*12c0*/  IMAD.WIDE.U32 R14, R14, -0x2daee0ad, RZ ;  /* 0xd2511f530e0e7825 */ /* 0x000fe200078e00ff */
[----:B------:R-:W-:-:S02]  /*12d0*/  IADD3 R5, R7, -0x56f99767, RZ ;  /* 0xa906689907057810 */ /* 0x000fc40007ffe0ff */
[----:B------:R-:W-:Y:S01]  /*12e0*/  IADD3 R13, R6, 0x5384540f, RZ ;  /* 0x5384540f060d7810 */ /* 0x000fe20007ffe0ff */
[----:B------:R-:W-:Y:S01]  /*12f0*/  IMAD.WIDE.U32 R16, R16, -0x2daee0ad, RZ ;  /* 0xd2511f5310107825 */ /* 0x000fe200078e00ff */
[----:B------:R-:W-:Y:S02]  /*1300*/  LOP3.LUT R8, R15, R8, R5, 0x96, !PT ;  /* 0x000000080f087212 */ /* 0x000fe400078e9605 */
[----:B------:R-:W-:Y:S02]  /*1310*/  IADD3 R5, R6, -0x4ab325aa, RZ ;  /* 0xb54cda5606057810 */ /* 0x000fe40007ffe0ff */
[----:B------:R-:W-:Y:S01]  /*1320*/  LOP3.LUT R14, R17, R14, R9, 0x96, !PT ;  /* 0x0000000e110e7212 */ /* 0x000fe200078e9609 */
[----:B------:R-:W-:-:S04]  /*1330*/  IMAD.WIDE.U32 R8, R8, -0x326172a9, RZ ;  /* 0xcd9e8d5708087825 */ /* 0x000fc800078e00ff */
[----:B------:R-:W-:Y:S01]  /*1340*/  IMAD.WIDE.U32 R14, R14, -0x326172a9, RZ ;  /* 0xcd9e8d570e0e7825 */ /* 0x000fe200078e00ff */
[----:B------:R-:W-:-:S03]  /*1350*/  LOP3.LUT R5, R9, R12, R5, 0x96, !PT ;  /* 0x0000000c09057212 */ /* 0x000fc600078e9605 */
[----:B------:R-:W-:Y:S01]  /*1360*/  IMAD.MOV.U32 R17, RZ, RZ, 0x3df00000 ;  /* 0x3df00000ff117424 */ /* 0x000fe200078e00ff */
[----:B------:R-:W-:Y:S01]  /*1370*/  LOP3.LUT R13, R15, R8, R13, 0x96, !PT ;  /* 0x000000080f0d7212 */ /* 0x000fe200078e960d */
[----:B------:R-:W-:Y:S01]  /*1380*/  IMAD.WIDE.U32 R8, R5, -0x2daee0ad, RZ ;  /* 0xd2511f5305087825 */ /* 0x000fe200078e00ff */
[----:B------:R-:W-:-:S03]  /*1390*/  IADD3 R5, R7, -0x24c28bd8, RZ ;  /* 0xdb3d742807057810 */ /* 0x000fc60007ffe0ff */
[----:B------:R-:W-:-:S05]  /*13a0*/  IMAD.WIDE.U32 R12, R13, -0x2daee0ad, RZ ;  /* 0xd2511f530d0c7825 */ /* 0x000fca00078e00ff */
[----:B------:R-:W-:Y:S02]  /*13b0*/  LOP3.LUT R22, R13, R8, R5, 0x96, !PT ;  /* 0x000000080d167212 */ /* 0x000fe400078e9605 */
[C---:B------:R-:W-:Y:S02]  /*13c0*/  IADD3 R5, R7.reuse, 0x1fd5c5a3, RZ ;  /* 0x1fd5c5a307057810 */ /* 0x040fe40007ffe0ff */
[----:B------:R-:W-:Y:S01]  /*13d0*/  IADD3 R7, R7, -0x695add53, RZ ;  /* 0x96a522ad07077810 */ /* 0x000fe20007ffe0ff */
[----:B------:R-:W-:Y:S01]  /*13e0*/  IMAD.WIDE.U32 R22, R22, -0x326172a9, RZ ;  /* 0xcd9e8d5716167825 */ /* 0x000fe200078e00ff */
[----:B------:R-:W-:-:S03]  /*13f0*/  LOP3.LUT R5, R9, R16, R5, 0x96, !PT ;  /* 0x0000001009057212 */ /* 0x000fc600078e9605 */
[----:B------:R-:W0:Y:S01]  /*1400*/  I2F.F64.U32 R8, R22 ;  /* 0x0000001600087312 */ /* 0x000e220000201800 */
[----:B------:R-:W-:Y:S02]  /*1410*/  IMAD.MOV.U32 R16, RZ, RZ, 0x0 ;  /* 0x00000000ff107424 */ /* 0x000fe400078e00ff */
[----:B------:R-:W-:Y:S01]  /*1420*/  IMAD.WIDE.U32 R20, R5, -0x326172a9, RZ ;  /* 0xcd9e8d5705147825 */ /* 0x000fe200078e00ff */
[----:B------:R-:W-:-:S04]  /*1430*/  IADD3 R5, R6, -0x700cb87f, RZ ;  /* 0x8ff3478106057810 */ /* 0x000fc80007ffe0ff */
[----:B------:R-:W-:Y:S02]  /*1440*/  LOP3.LUT R23, R23, R20, R5, 0x96, !PT ;  /* 0x0000001417177212 */ /* 0x000fe400078e9605 */
[----:B------:R-:W-:Y:S02]  /*1450*/  IADD3 R5, R6, -0xe443238, RZ ;  /* 0xf1bbcdc806057810 */ /* 0x000fe40007ffe0ff */
[----:B------:R-:W1:Y:S02]  /*1460*/  I2F.F64.U32 R18, R23 ;  /* 0x0000001700127312 */ /* 0x000e640000201800 */
[----:B------:R-:W-:Y:S01]  /*1470*/  LOP3.LUT R20, R21, R14, R5, 0x96, !PT ;  /* 0x0000000e15147212 */ /* 0x000fe200078e9605 */
[----:B0-----:R-:W0:-:S04]  /*1480*/  DMUL R8, R8, 2.3283064365386962891e-10 ;  /* 0x3df0000008087828 */ /* 0x001e080000000000 */
[----:B------:R-:W-:Y:S02]  /*1490*/  IMAD.WIDE.U32 R20, R20, -0x2daee0ad, RZ ;  /* 0xd2511f5314147825 */ /* 0x000fe400078e00ff */
[----:B0-----:R-:W1:Y:S02]  /*14a0*/  DFMA R8, R8, R16, 2.710505431213761085e-20 ;  /* 0x3be000000808742b */ /* 0x001e640000000010 */
[----:B------:R-:W0:Y:S01]  /*14b0*/  I2F.F64.U32 R14, R20 ;  /* 0x00000014000e7312 */ /* 0x000e220000201800 */
[----:B------:R-:W-:-:S03]  /*14c0*/  LOP3.LUT R21, R21, R12, R7, 0x96, !PT ;  /* 0x0000000c15157212 */ /* 0x000fc600078e9607 */
[----:B-1----:R-:W1:-:S04]  /*14d0*/  DFMA R18, R18, 2.3283064365386962891e-10, R8 ;  /* 0x3df000001212782b */ /* 0x002e480000000008 */
[----:B------:R-:W2:Y:S06]  /*14e0*/  I2F.F64.U32 R6, R21 ;  /* 0x0000001500067312 */ /* 0x000eac0000201800 */
[----:B-1----:R-:W-:Y:S01]  /*14f0*/  ISETP.GT.AND P0, PT, R19, 0xfffff, PT ;  /* 0x000fffff1300780c */ /* 0x002fe20003f04270 */
[----:B------:R-:W-:Y:S01]  /*1500*/  IMAD.MOV.U32 R8, RZ, RZ, R18 ;  /* 0x000000ffff087224 */ /* 0x000fe200078e0012 */
[----:B------:R-:W-:Y:S01]  /*1510*/  MOV R5, R19 ;  /* 0x0000001300057202 */ /* 0x000fe20000000f00 */
[----:B------:R-:W-:Y:S01]  /*1520*/  IMAD.MOV.U32 R9, RZ, RZ, R19 ;  /* 0x000000ffff097224 */ /* 0x000fe200078e0013 */
[----:B0-----:R-:W0:-:S06]  /*1530*/  DMUL R14, R14, 2.3283064365386962891e-10 ;  /* 0x3df000000e0e7828 */ /* 0x001e0c0000000000 */
[----:B0-----:R-:W2:-:S04]  /*1540*/  DFMA R14, R14, R16, 2.710505431213761085e-20 ;  /* 0x3be000000e0e742b */ /* 0x001e880000000010 */
[----:B------:R-:W0:-:S04]  /*1550*/  @!P0 DMUL R8, R8, 1.80143985094819840000e+16 ;  /* 0x4350000008088828 */ /* 0x000e080000000000 */
[----:B--2---:R-:W1:-:S06]  /*1560*/  DFMA R14, R6, 2.3283064365386962891e-10, R14 ;  /* 0x3df00000060e782b */ /* 0x004e4c000000000e */
[----:B0-----:R-:W-:Y:S02]  /*1570*/  @!P0 IMAD.MOV.U32 R5, RZ, RZ, R9 ;  /* 0x000000ffff058224 */ /* 0x001fe400078e0009 */
[----:B------:R-:W-:-:S03]  /*1580*/  @!P0 IMAD.MOV.U32 R18, RZ, RZ, R8 ;  /* 0x000000ffff128224 */ /* 0x000fc600078e0008 */
[----:B------:R-:W-:-:S04]  /*1590*/  IADD3 R0, R5, -0x1, RZ ;  /* 0xffffffff05007810 */ /* 0x000fc80007ffe0ff */
[----:B------:R-:W-:Y:S01]  /*15a0*/  ISETP.GE.U32.AND P1, PT, R0, 0x7fefffff, PT ;  /* 0x7fefffff0000780c */ /* 0x000fe20003f26070 */
[----:B------:R-:W-:Y:S02]  /*15b0*/  IMAD.MOV.U32 R0, RZ, RZ, -0x3ff ;  /* 0xfffffc01ff007424 */ /* 0x000fe400078e00ff */
[----:B------:R-:W-:-:S10]  /*15c0*/  @!P0 IMAD.MOV.U32 R0, RZ, RZ, -0x435 ;  /* 0xfffffbcbff008424 */ /* 0x000fd400078e00ff */
[----:B------:R-:W-:Y:S01]  /*15d0*/  @P1 IMAD.MOV.U32 R12, RZ, RZ, 0x0 ;  /* 0x00000000ff0c1424 */ /* 0x000fe200078e00ff */
[----:B------:R-:W-:Y:S01]  /*15e0*/  @P1 FSETP.NEU.FTZ.AND P2, PT, R9, RZ, PT ;  /* 0x000000ff0900120b */ /* 0x000fe20003f5d000 */
[----:B------:R-:W-:-:S06]  /*15f0*/  @P1 IMAD.MOV.U32 R13, RZ, RZ, 0x7ff00000 ;  /* 0x7ff00000ff0d1424 */ /* 0x000fcc00078e00ff */
[----:B------:R-:W-:-:S04]  /*1600*/  @P1 DFMA R6, R8, R12, +INF ;  /* 0x7ff000000806142b */ /* 0x000fc8000000000c */
[----:B-1----:R-:W0:-:S06]  /*1610*/  DMUL R12, R14, c[0x2][0x50] ;  /* 0x008014000e0c7a28 */ /* 0x002e0c0000000000 */
[----:B0-----:R0:W1:Y:S01]  /*1620*/  DSETP.NEU.AND P3, PT, |R12|, +INF , PT ;  /* 0x7ff000000c00742a */ /* 0x0010620003f6d200 */
[----:B------:R-:W-:Y:S02]  /*1630*/  @P1 FSEL R14, R6, RZ, P2 ;  /* 0x000000ff060e1208 */ /* 0x000fe40001000000 */
[----:B------:R-:W-:Y:S01]  /*1640*/  @P1 FSEL R15, R7, -QNAN , P2 ;  /* 0xfff00000070f1808 */ /* 0x000fe20001000000 */
[----:B------:R-:W-:Y:S05]  /*1650*/  @P1 BRA `(.L_x_53) ;  /* 0x000002a000001947 */ /* 0x000fea0003800000 */
[C---:B01----:R-:W-:Y:S01]  /*1660*/  LOP3.LUT R2, R5.reuse, 0x800fffff, RZ, 0xc0, !PT ;  /* 0x800fffff05027812 */ /* 0x043fe200078ec0ff */
[----:B------:R-:W-:Y:S01]  /*1670*/  IMAD.MOV.U32 R8, RZ, RZ, RZ ;  /* 0x000000ffff087224 */ /* 0x000fe200078e00ff */
[----:B------:R-:W-:Y:S01]  /*1680*/  MOV R6, R18 ;  /* 0x0000001200067202 */ /* 0x000fe20000000f00 */
[----:B------:R-:W-:Y:S01]  /*1690*/  IMAD.MOV.U32 R20, RZ, RZ, 0x3ae80f1e ;  /* 0x3ae80f1eff147424 */ /* 0x000fe200078e00ff */
[----:B------:R-:W-:Y:S01]  /*16a0*/  LOP3.LUT R7, R2, 0x3ff00000, RZ, 0xfc, !PT ;  /* 0x3ff0000002077812 */ /* 0x000fe200078efcff */
[----:B------:R-:W-:Y:S01]  /*16b0*/  IMAD.MOV.U32 R21, RZ, RZ, 0x3eb1380b ;  /* 0x3eb1380bff157424 */ /* 0x000fe200078e00ff */
[----:B------:R-:W-:-:S02]  /*16c0*/  LEA.HI R0, R5, R0, RZ, 0xc ;  /* 0x0000000005007211 */ /* 0x000fc400078f60ff */
[----:B------:R-:W-:-:S13]  /*16d0*/  ISETP.GE.AND P0, PT, R7, 0x3ff6a09f, PT ;  /* 0x3ff6a09f0700780c */ /* 0x000fda0003f06270 */
[----:B------:R-:W-:Y:S02]  /*16e0*/  @P0 IADD3 R9, R7, -0x100000, RZ ;  /* 0xfff0000007090810 */ /* 0x000fe40007ffe0ff */
[----:B------:R-:W-:-:S03]  /*16f0*/  @P0 IADD3 R0, R0, 0x1, RZ ;  /* 0x0000000100000810 */ /* 0x000fc60007ffe0ff */
[----:B------:R-:W-:-:S06]  /*1700*/  @P0 IMAD.MOV.U32 R7, RZ, RZ, R9 ;  /* 0x000000ffff070224 */ /* 0x000fcc00078e0009 */
[----:B------:R-:W0:-:S04]  /*1710*/  DADD R18, R6, 1 ;  /* 0x3ff0000006127429 */ /* 0x000e080000000000 */
[----:B------:R-:W-:Y:S02]  /*1720*/  DADD R6, R6, -1 ;  /* 0xbff0000006067429 */ /* 0x000fe40000000000 */
[----:B0-----:R-:W0:Y:S02]  /*1730*/  MUFU.RCP64H R9, R19 ;  /* 0x0000001300097308 */ /* 0x001e240000001800 */
[----:B0-----:R0:W1:Y:S02]  /*1740*/  DFMA R14, -R18, R8, 1 ;  /* 0x3ff00000120e742b */ /* 0x0010640000000108 */
[----:B0-----:R-:W-:Y:S01]  /*1750*/  LOP3.LUT R18, R0, 0x80000000, RZ, 0x3c, !PT ;  /* 0x8000000000127812 */ /* 0x001fe200078e3cff */
[----:B------:R-:W-:-:S03]  /*1760*/  IMAD.MOV.U32 R19, RZ, RZ, 0x43300000 ;  /* 0x43300000ff137424 */ /* 0x000fc600078e00ff */
[----:B-1----:R-:W0:-:S04]  /*1770*/  DFMA R14, R14, R14, R14 ;  /* 0x0000000e0e0e722b */ /* 0x002e08000000000e */
[----:B------:R-:W-:-:S04]  /*1780*/  DADD R18, R18, c[0x2][0x38] ;  /* 0x00800e0012127629 */ /* 0x000fc80000000000 */
[----:B0-----:R-:W0:-:S06]  /*1790*/  DFMA R8, R8, R14, R8 ;  /* 0x0000000e0808722b */ /* 0x001e0c0000000008 */
[----:B0-----:R-:W0:-:S06]  /*17a0*/  DMUL R16, R8, R6 ;  /* 0x0000000608107228 */ /* 0x001e0c0000000000 */
[----:B0-----:R-:W0:-:S06]  /*17b0*/  DFMA R16, R8, R6, R16 ;  /* 0x000000060810722b */ /* 0x001e0c0000000010 */
[----:B0-----:R-:W0:-:S04]  /*17c0*/  DMUL R14, R16, R16 ;  /* 0x00000010100e7228 */ /* 0x001e080000000000 */
[----:B------:R-:W1:-:S04]  /*17d0*/  DADD R22, R6, -R16 ;  /* 0x0000000006167229 */ /* 0x000e480000000810 */
[----:B0-----:R-:W0:-:S04]  /*17e0*/  DFMA R20, R14, R20, c[0x2][0x0] ;  /* 0x008000000e14762b */ /* 0x001e080000000014 */
[----:B-1----:R-:W1:-:S04]  /*17f0*/  DADD R24, R22, R22 ;  /* 0x0000000016187229 */ /* 0x002e480000000016 */
[----:B0-----:R-:W0:-:S04]  /*1800*/  DFMA R20, R14, R20, c[0x2][0x8] ;  /* 0x008002000e14762b */ /* 0x001e080000000014 */
[----:B-1----:R-:W1:-:S04]  /*1810*/  DFMA R24, R6, -R16, R24 ;  /* 0x800000100618722b */ /* 0x002e480000000018 */
[----:B0-----:R-:W0:-:S04]  /*1820*/  DFMA R20, R14, R20, c[0x2][0x10] ;  /* 0x008004000e14762b */ /* 0x001e080000000014 */
[----:B-1----:R-:W-:-:S04]  /*1830*/  DMUL R24, R8, R24 ;  /* 0x0000001808187228 */ /* 0x002fc80000000000 */
[----:B0-----:R-:W0:-:S06]  /*1840*/  DFMA R20, R14, R20, c[0x2][0x18] ;  /* 0x008006000e14762b */ /* 0x001e0c0000000014 */
[----:B0-----:R-:W0:-:S06]  /*1850*/  DFMA R20, R14, R20, c[0x2][0x20] ;  /* 0x008008000e14762b */ /* 0x001e0c0000000014 */
[----:B0-----:R-:W0:-:S04]  /*1860*/  DFMA R22, R14, R20, c[0x2][0x28] ;  /* 0x00800a000e16762b */ /* 0x001e080000000014 */
[----:B------:R-:W1:-:S04]  /*1870*/  DFMA R20, R18, c[0x2][0x40], R16 ;  /* 0x0080100012147a2b */ /* 0x000e480000000010 */
[----:B0-----:R-:W0:-:S04]  /*1880*/  DFMA R22, R14, R22, c[0x2][0x30] ;  /* 0x00800c000e16762b */ /* 0x001e080000000016 */
[----:B-1----:R-:W1:-:S04]  /*1890*/  DFMA R6, -R18, c[0x2][0x40], R20 ;  /* 0x0080100012067a2b */ /* 0x002e480000000114 */
[----:B0-----:R-:W0:-:S04]  /*18a0*/  DMUL R22, R14, R22 ;  /* 0x000000160e167228 */ /* 0x001e080000000000 */
[----:B-1----:R-:W-:-:S04]  /*18b0*/  DADD R6, -R16, R6 ;  /* 0x0000000010067229 */ /* 0x002fc80000000106 */
[----:B0-----:R-:W0:-:S06]  /*18c0*/  DFMA R22, R16, R22, R24 ;  /* 0x000000161016722b */ /* 0x001e0c0000000018 */
[----:B0-----:R-:W0:-:S06]  /*18d0*/  DADD R6, R22, -R6 ;  /* 0x0000000016067229 */ /* 0x001e0c0000000806 */
[----:B0-----:R-:W0:-:S06]  /*18e0*/  DFMA R6, R18, c[0x2][0x48], R6 ;  /* 0x0080120012067a2b */ /* 0x001e0c0000000006 */
[----:B0-----:R0:W1:-:S06]  /*18f0*/  DADD R14, R20, R6 ;  /* 0x00000000140e7229 */ /* 0x00104c0000000006 */
.L_x_53:
[----:B01----:R-:W-:Y:S05]  /*1900*/  BSYNC B0 ;  /* 0x0000000000007941 */ /* 0x003fea0003800000 */
.L_x_52:
[----:B------:R-:W-:Y:S01]  /*1910*/  BSSY B0, `(.L_x_54) ;  /* 0x0000010000007945 */ /* 0x000fe20003800000 */
[----:B------:R-:W-:Y:S05]  /*1920*/  @!P3 BRA `(.L_x_55) ;  /* 0x000000c00000b947 */ /* 0x000fea0003800000 */
[----:B------:R-:W0:-:S04]  /*1930*/  DMUL R6, R12, c[0x2][0x58] ;  /* 0x008016000c067a28 */ /* 0x000e080000000000 */
[----:B------:R-:W-:Y:S02]  /*1940*/  DSETP.GE.AND P0, PT, |R12|, 2.14748364800000000000e+09, PT ;  /* 0x41e000000c00742a */ /* 0x000fe40003f06200 */
[----:B0-----:R-:W0:Y:S08]  /*1950*/  F2I.F64 R0, R6 ;  /* 0x0000000600007311 */ /* 0x001e300000301100 */
[----:B0-----:R-:W0:Y:S02]  /*1960*/  I2F.F64 R8, R0 ;  /* 0x0000000000087312 */ /* 0x001e240000201c00 */
[----:B0-----:R-:W0:-:S06]  /*1970*/  DFMA R16, -R8, c[0x2][0x60], R12 ;  /* 0x0080180008107a2b */ /* 0x001e0c000000010c */
[----:B0-----:R-:W0:-:S06]  /*1980*/  DFMA R16, -R8, c[0x2][0x68], R16 ;  /* 0x00801a0008107a2b */ /* 0x001e0c0000000110 */
[----:B0-----:R0:W1:Y:S01]  /*1990*/  DFMA R8, -R8, c[0x2][0x70], R16 ;  /* 0x00801c0008087a2b */ /* 0x0010620000000110 */
[----:B------:R-:W-:Y:S05]  /*19a0*/  @!P0 BRA `(.L_x_56) ;  /* 0x0000006000008947 */ /* 0x000fea0003800000 */
[----:B------:R-:W-:-:S05]  /*19b0*/  MOV R2, 0x19d0 ;  /* 0x000019d000027802 */ /* 0x000fca0000000f00 */
[----:B01----:R-:W-:Y:S05]  /*19c0*/  CALL.REL.NOINC `($_ZN2at6native54_GLOBAL__N__f6d41790_21_PhiloxDistribution_cu_0636f2c123philox_multi_key_kernelIdZZZZNS0_20_philox_normal_cuda_ERNS_6TensorERKS3_ddENKUlvE_clEvENKUlvE_clEvENKUlvE_clEvEUlmmE_ZZZNS0_20_philox_normal_cuda_ES4_S6_ddENKS7_clEvENKS8_clEvEUldE_EEvPT_PKmllT0_T1_16OffsetCalculatorILi1EjLb0EE$__internal_trig_reduction_slowpathd) ;  /* 0x00000ec000007944 */ /* 0x003fea0003c00000 */
[----:B------:R-:W-:Y:S01]  /*19d0*/  IMAD.MOV.U32 R0, RZ, RZ, R5 ;  /* 0x000000ffff007224 */ /* 0x000fe200078e0005 */
[----:B------:R-:W-:Y:S05]  /*19e0*/  BRA `(.L_x_56) ;  /* 0x0000002000007947 */ /* 0x000fea0003800000 */
.L_x_55:
[----:B------:R0:W1:Y:S01]  /*19f0*/  DMUL R8, RZ, R12 ;  /* 0x0000000cff087228 */ /* 0x0000620000000000 */
[----:B------:R-:W-:-:S05]  /*1a00*/  MOV R0, RZ ;  /* 0x000000ff00007202 */ /* 0x000fca0000000f00 */
.L_x_56:
[----:B------:R-:W-:Y:S05]  /*1a10*/  BSYNC B0 ;  /* 0x0000000000007941 */ /* 0x000fea0003800000 */
.L_x_54:
[----:B01----:R-:W0:Y:S01]  /*1a20*/  DMUL R12, R8, R8 ;  /* 0x00000008080c7228 */ /* 0x003e220000000000 */
[----:B------:R-:W-:Y:S01]  /*1a30*/  IMAD.MOV.U32 R18, RZ, RZ, -0x687a146 ;  /* 0xf9785ebaff127424 */ /* 0x000fe200078e00ff */
[----:B------:R-:W-:Y:S01]  /*1a40*/  LOP3.LUT R2, R0, 0x1, RZ, 0xc0, !PT ;  /* 0x0000000100027812 */ /* 0x000fe200078ec0ff */
[----:B------:R-:W-:Y:S01]  /*1a50*/  IMAD.MOV.U32 R19, RZ, RZ, 0x3de5db65 ;  /* 0x3de5db65ff137424 */ /* 0x000fe200078e00ff */
[----:B------:R-:W1:Y:S01]  /*1a60*/  DMUL R14, R14, -2 ;  /* 0xc00000000e0e7828 */ /* 0x000e620000000000 */
[----:B------:R-:W-:Y:S01]  /*1a70*/  IMAD.MOV.U32 R16, RZ, RZ, 0x20fd8164 ;  /* 0x20fd8164ff107424 */ /* 0x000fe200078e00ff */
[----:B------:R-:W-:Y:S01]  /*1a80*/  ISETP.NE.U32.AND P0, PT, R2, 0x1, PT ;  /* 0x000000010200780c */ /* 0x000fe20003f05070 */
[----:B------:R-:W-:Y:S01]  /*1a90*/  IMAD.MOV.U32 R17, RZ, RZ, 0x3da8ff83 ;  /* 0x3da8ff83ff117424 */ /* 0x000fe200078e00ff */
[----:B------:R-:W-:Y:S01]  /*1aa0*/  LOP3.LUT P1, RZ, R0, 0x2, RZ, 0xc0, !PT ;  /* 0x0000000200ff7812 */ /* 0x000fe2000782c0ff */
[C---:B0-----:R-:W0:Y:S01]  /*1ab0*/  DFMA R18, R12.reuse, R18, c[0x2][0xa0] ;  /* 0x008028000c12762b */ /* 0x041e220000000012 */
[----:B-1----:R-:W1:Y:S01]  /*1ac0*/  MUFU.RSQ64H R7, R15 ;  /* 0x0000000f00077308 */ /* 0x002e620000001c00 */
[----:B------:R-:W-:Y:S01]  /*1ad0*/  IMAD.MOV.U32 R24, RZ, RZ, 0x0 ;  /* 0x00000000ff187424 */ /* 0x000fe200078e00ff */
[----:B------:R-:W-:Y:S01]  /*1ae0*/  BSSY B0, `(.L_x_57) ;  /* 0x0000028000007945 */ /* 0x000fe20003800000 */
[----:B------:R-:W2:Y:S01]  /*1af0*/  DFMA R16, R12, -R16, c[0x2][0x78] ;  /* 0x00801e000c10762b */ /* 0x000ea20000000810 */
[----:B------:R-:W-:Y:S01]  /*1b00*/  IADD3 R6, R15, -0x3500000, RZ ;  /* 0xfcb000000f067810 */ /* 0x000fe20007ffe0ff */
[----:B------:R-:W-:-:S02]  /*1b10*/  IMAD.MOV.U32 R25, RZ, RZ, 0x3fd80000 ;  /* 0x3fd80000ff197424 */ /* 0x000fc400078e00ff */
[----:B0-----:R-:W0:-:S04]  /*1b20*/  DFMA R18, R12, R18, c[0x2][0xa8] ;  /* 0x00802a000c12762b */ /* 0x001e080000000012 */
[----:B--2---:R-:W2:-:S04]  /*1b30*/  DFMA R16, R12, R16, c[0x2][0x80] ;  /* 0x008020000c10762b */ /* 0x004e880000000010 */
[----:B0-----:R-:W0:-:S04]  /*1b40*/  DFMA R18, R12, R18, c[0x2][0xb0] ;  /* 0x00802c000c12762b */ /* 0x001e080000000012 */
[----:B--2---:R-:W-:-:S04]  /*1b50*/  DFMA R16, R12, R16, c[0x2][0x88] ;  /* 0x008022000c10762b */ /* 0x004fc80000000010 */
[----:B0-----:R-:W0:-:S04]  /*1b60*/  DFMA R20, R12, R18, c[0x2][0xb8] ;  /* 0x00802e000c14762b */ /* 0x001e080000000012 */
[----:B-1----:R-:W1:-:S04]  /*1b70*/  DMUL R22, R6, R6 ;  /* 0x0000000606167228 */ /* 0x002e480000000000 */
[----:B0-----:R-:W0:-:S04]  /*1b80*/  DFMA R20, R12, R20, c[0x2][0xc0] ;  /* 0x008030000c14762b */ /* 0x001e080000000014 */
[----:B------:R-:W2:-:S04]  /*1b90*/  DFMA R18, R12, R16, c[0x2][0x90] ;  /* 0x008024000c12762b */ /* 0x000e880000000010 */
[----:B-1----:R-:W-:-:S04]  /*1ba0*/  DFMA R16, R14, -R22, 1 ;  /* 0x3ff000000e10742b */ /* 0x002fc80000000816 */
[----:B0-----:R-:W0:-:S04]  /*1bb0*/  DFMA R22, R12, R20, RZ ;  /* 0x000000140c16722b */ /* 0x001e0800000000ff */
[----:B--2---:R-:W1:-:S04]  /*1bc0*/  DFMA R20, R12, R18, c[0x2][0x98] ;  /* 0x008026000c14762b */ /* 0x004e480000000012 */
[----:B0-----:R-:W-:-:S04]  /*1bd0*/  DFMA R8, R22, R8, R8 ;  /* 0x000000081608722b */ /* 0x001fc80000000008 */
[----:B-1----:R-:W0:-:S04]  /*1be0*/  DFMA R20, R12, R20, -0.5 ;  /* 0xbfe000000c14742b */ /* 0x002e080000000014 */
[----:B------:R-:W-:-:S04]  /*1bf0*/  DFMA R18, R16, R24, 0.5 ;  /* 0x3fe000001012742b */ /* 0x000fc80000000018 */
[----:B------:R-:W1:-:S04]  /*1c00*/  DMUL R16, R6, R16 ;  /* 0x0000001006107228 */ /* 0x000e480000000000 */
[----:B0-----:R-:W0:-:S04]  /*1c10*/  DFMA R12, R12, R20, 1 ;  /* 0x3ff000000c0c742b */ /* 0x001e080000000014 */
[----:B-1----:R1:W2:Y:S02]  /*1c20*/  DFMA R16, R18, R16, R6 ;  /* 0x000000101210722b */ /* 0x0022a40000000006 */
[----:B-1----:R-:W-:Y:S02]  /*1c30*/  @!P0 LOP3.LUT R19, R9, 0x80000000, RZ, 0x3c, !PT ;  /* 0x8000000009138812 */ /* 0x002fe400078e3cff */
[----:B------:R-:W-:Y:S02]  /*1c40*/  @!P0 MOV R18, R8 ;  /* 0x0000000800128202 */ /* 0x000fe40000000f00 */
[----:B0-----:R-:W-:Y:S01]  /*1c50*/  @!P0 IMAD.MOV.U32 R8, RZ, RZ, R12 ;  /* 0x000000ffff088224 */ /* 0x001fe200078e000c */
[----:B--2---:R-:W0:Y:S01]  /*1c60*/  DMUL R20, R14, R16 ;  /* 0x000000100e147228 */ /* 0x004e220000000000 */
[----:B------:R-:W-:Y:S02]  /*1c70*/  @!P0 IMAD.MOV.U32 R9, RZ, RZ, R13 ;  /* 0x000000ffff098224 */ /* 0x000fe400078e000d */
[----:B------:R-:W-:Y:S01]  /*1c80*/  @!P0 IMAD.MOV.U32 R12, RZ, RZ, R18 ;  /* 0x000000ffff0c8224 */ /* 0x000fe200078e0012 */
[----:B------:R-:W-:Y:S01]  /*1c90*/  IADD3 R25, R17, -0x100000, RZ ;  /* 0xfff0000011197810 */ /* 0x000fe20007ffe0ff */
[----:B------:R-:W-:Y:S01]  /*1ca0*/  @!P0 IMAD.MOV.U32 R13, RZ, RZ, R19 ;  /* 0x000000ffff0d8224 */ /* 0x000fe200078e0013 */
[----:B------:R-:W-:Y:S01]  /*1cb0*/  ISETP.GE.U32.AND P0, PT, R6, 0x7ca00000, PT ;  /* 0x7ca000000600780c */ /* 0x000fe20003f06070 */
[----:B0-----:R-:W0:Y:S01]  /*1cc0*/  DFMA R22, R20, -R20, R14 ;  /* 0x800000141416722b */ /* 0x001e22000000000e */
[----:B------:R-:W-:Y:S01]  /*1cd0*/  IMAD.MOV.U32 R24, RZ, RZ, R16 ;  /* 0x000000ffff187224 */ /* 0x000fe200078e0010 */
[----:B------:R-:W-:-:S02]  /*1ce0*/  @P1 LOP3.LUT R27, R9, 0x80000000, RZ, 0x3c, !PT ;  /* 0x80000000091b1812 */ /* 0x000fc400078e3cff */
[----:B------:R-:W-:-:S03]  /*1cf0*/  @P1 LOP3.LUT R5, R13, 0x80000000, RZ, 0x3c, !PT ;  /* 0x800000000d051812 */ /* 0x000fc600078e3cff */
[----:B0-----:R0:W1:Y:S01]  /*1d00*/  DFMA R18, R22, R24, R20 ;  /* 0x000000181612722b */ /* 0x0010620000000014 */
[----:B------:R-:W-:Y:S01]  /*1d10*/  @P1 IMAD.MOV.U32 R9, RZ, RZ, R27 ;  /* 0x000000ffff091224 */ /* 0x000fe200078e001b */
[----:B------:R-:W-:-:S03]  /*1d20*/  @P1 MOV R13, R5 ;  /* 0x00000005000d1202 */ /* 0x000fc60000000f00 */
[----:B------:R-:W-:Y:S05]  /*1d30*/  @!P0 BRA `(.L_x_58) ;  /* 0x0000002000008947 */ /* 0x000fea0003800000 */
[----:B01----:R-:W-:Y:S02]  /*1d40*/  MOV R0, 0x1d60 ;  /* 0x00001d6000007802 */ /* 0x003fe40000000f00 */
[----:B------:R-:W-:Y:S05]  /*1d50*/  CALL.REL.NOINC `($__internal_4_$__cuda_sm20_dsqrt_rn_f64_mediumpath_v1) ;  /* 0x0000084000007944 */ /* 0x000fea0003c00000 */
.L_x_58:
[----:B01----:R-:W-:Y:S05]  /*1d60*/  BSYNC B0 ;  /* 0x0000000000007941 */ /* 0x003fea0003800000 */
.L_x_57:
[----:B------:R-:W-:Y:S01]  /*1d70*/  ULDC.64 UR4, c[0x0][0x178] ;  /* 0x00005e0000047ab9 */ /* 0x000fe20000000a00 */
[----:B------:R-:W-:Y:S01]  /*1d80*/  IMAD.MOV.U32 R0, RZ, RZ, 0x1 ;  /* 0x00000001ff007424 */ /* 0x000fe200078e00ff */
[----:B------:R-:W-:Y:S01]  /*1d90*/  ULEA.HI UR4, UP0, UR5, UR4, URZ, 0x1 ;  /* 0x0000000405047291 */ /* 0x000fe2000f81083f */
[----:B------:R-:W-:Y:S01]  /*1da0*/  SHF.L.U64.HI R5, R4, 0x1, R3 ;  /* 0x0000000104057819 */ /* 0x000fe20000010203 */
[----:B------:R-:W-:Y:S01]  /*1db0*/  IMAD R7, R11, c[0x0][0x178], RZ ;  /* 0x00005e000b077a24 */ /* 0x000fe200078e02ff */
[C---:B------:R0:W1:Y:S01]  /*1dc0*/  DMUL R12, R18.reuse, R12 ;  /* 0x0000000c120c7228 */ /* 0x0400620000000000 */
[----:B------:R-:W-:Y:S01]  /*1dd0*/  UIADD3.X UR5, URZ, UR5, URZ, UP0, !UPT ;  /* 0x000000053f057290 */ /* 0x000fe200087fe43f */
[----:B------:R-:W-:Y:S01]  /*1de0*/  LOP3.LUT R0, R0, c[0x0][0x178], RZ, 0xc0, !PT ;  /* 0x00005e0000007a12 */ /* 0x000fe200078ec0ff */
[----:B------:R-:W-:Y:S01]  /*1df0*/  IMAD R7, R10, c[0x0][0x17c], R7 ;  /* 0x00005f000a077a24 */ /* 0x000fe200078e0207 */
[----:B------:R0:W2:Y:S01]  /*1e00*/  DMUL R8, R18, R8 ;  /* 0x0000000812087228 */ /* 0x0000a20000000000 */
[----:B------:R-:W-:Y:S01]  /*1e10*/  USHF.R.S64 UR4, UR4, 0x1, UR5 ;  /* 0x0000000104047899 */ /* 0x000fe20008001005 */
[----:B------:R-:W-:Y:S01]  /*1e20*/  ISETP.NE.U32.AND P1, PT, R0, 0x1, PT ;  /* 0x000000010000780c */ /* 0x000fe20003f25070 */
[----:B------:R-:W-:-:S03]  /*1e30*/  USHF.R.S32.HI UR5, URZ, 0x1, UR5 ;  /* 0x000000013f057899 */ /* 0x000fc60008011405 */
[----:B------:R-:W-:Y:S02]  /*1e40*/  ISETP.NE.U32.AND.EX P1, PT, RZ, RZ, PT, P1 ;  /* 0x000000ffff00720c */ /* 0x000fe40003f25110 */
[C---:B------:R-:W-:Y:S01]  /*1e50*/  ISETP.GE.U32.AND P0, PT, R4.reuse, UR4, PT ;  /* 0x0000000404007c0c */ /* 0x040fe2000bf06070 */
[----:B------:R-:W-:-:S03]  /*1e60*/  IMAD.SHL.U32 R4, R4, 0x2, RZ ;  /* 0x0000000204047824 */ /* 0x000fc600078e00ff */
[----:B------:R-:W-:Y:S01]  /*1e70*/  ISETP.GE.AND.EX P0, PT, R3, UR5, PT, P0 ;  /* 0x0000000503007c0c */ /* 0x000fe2000bf06300 */
[----:B------:R-:W-:-:S04]  /*1e80*/  IMAD.WIDE.U32 R10, R10, c[0x0][0x178], R4 ;  /* 0x00005e000a0a7a25 */ /* 0x000fc800078e0004 */
[----:B------:R-:W-:-:S08]  /*1e90*/  IMAD.IADD R7, R11, 0x1, R7 ;  /* 0x000000010b077824 */ /* 0x000fd000078e0207 */
[----:B------:R-:W-:Y:S05]  /*1ea0*/  @!P0 BRA P1, `(.L_x_59) ;  /* 0x0000011000008947 */ /* 0x000fea0000800000 */
[----:B012---:R-:W-:-:S04]  /*1eb0*/  ISETP.GE.U32.AND P0, PT, R4, c[0x0][0x178], PT ;  /* 0x00005e0004007a0c */ /* 0x007fc80003f06070 */
[----:B------:R-:W-:-:S13]  /*1ec0*/  ISETP.GE.AND.EX P0, PT, R5, c[0x0][0x17c], PT, P0 ;  /* 0x00005f0005007a0c */ /* 0x000fda0003f06300 */
[----:B------:R-:W-:Y:S05]  /*1ed0*/  @P0 EXIT ;  /* 0x000000000000094d */ /* 0x000fea0003800000 */
[----:B------:R-:W-:Y:S01]  /*1ee0*/  IADD3 R0, P1, R4, 0x1, RZ ;  /* 0x0000000104007810 */ /* 0x000fe20007f3e0ff */
[----:B------:R-:W-:Y:S02]  /*1ef0*/  IMAD.MOV.U32 R2, RZ, RZ, c[0x0][0x190] ;  /* 0x00006400ff027624 */ /* 0x000fe400078e00ff */
[----:B------:R-:W-:Y:S01]  /*1f00*/  IMAD.MOV.U32 R3, RZ, RZ, c[0x0][0x194] ;  /* 0x00006500ff037624 */ /* 0x000fe200078e00ff */
[----:B------:R-:W-:Y:S01]  /*1f10*/  ISETP.GE.U32.AND P0, PT, R0, c[0x0][0x178], PT ;  /* 0x00005e0000007a0c */ /* 0x000fe20003f06070 */
[----:B------:R-:W-:Y:S01]  /*1f20*/  IMAD.X R5, RZ, RZ, R5, P1 ;  /* 0x000000ffff057224 */ /* 0x000fe200008e0605 */
[----:B------:R-:W-:-:S03]  /*1f30*/  LEA R4, P1, R10, c[0x0][0x160], 0x3 ;  /* 0x000058000a047a11 */ /* 0x000fc600078218ff */
[----:B------:R-:W0:Y:S01]  /*1f40*/  DFMA R12, R12, R2, c[0x0][0x188] ;  /* 0x000062000c0c762b */ /* 0x000e220000000002 */
[----:B------:R-:W-:Y:S02]  /*1f50*/  ISETP.GE.AND.EX P0, PT, R5, c[0x0][0x17c], PT, P0 ;  /* 0x00005f0005007a0c */ /* 0x000fe40003f06300 */
[----:B------:R-:W-:-:S05]  /*1f60*/  LEA.HI.X R5, R10, c[0x0][0x164], R7, 0x3, P1 ;  /* 0x000059000a057a11 */ /* 0x000fca00008f1c07 */
[----:B0-----:R0:W-:Y:S06]  /*1f70*/  STG.E.64 [R4.64], R12 ;  /* 0x0000000c04007986 */ /* 0x0011ec000c101b06 */
[----:B------:R-:W-:Y:S05]  /*1f80*/  @P0 EXIT ;  /* 0x000000000000094d */ /* 0x000fea0003800000 */
[----:B------:R-:W1:-:S07]  /*1f90*/  DFMA R2, R8, R2, c[0x0][0x188] ;  /* 0x000062000802762b */ /* 0x000e4e0000000002 */
[----:B-1----:R-:W-:Y:S01]  /*1fa0*/  STG.E.64 [R4.64+0x8], R2 ;  /* 0x0000080204007986 */ /* 0x002fe2000c101b06 */
[----:B------:R-:W-:Y:S05]  /*1fb0*/  EXIT ;  /* 0x000000000000794d */ /* 0x000fea0003800000 */
.L_x_59:
[----:B012---:R-:W-:Y:S01]  /*1fc0*/  MOV R2, c[0x0][0x190] ;  /* 0x0000640000027a02 */ /* 0x007fe20000000f00 */
[----:B------:R-:W-:Y:S01]  /*1fd0*/  IMAD.MOV.U32 R3, RZ, RZ, c[0x0][0x194] ;  /* 0x00006500ff037624 */ /* 0x000fe200078e00ff */
[----:B------:R-:W-:-:S04]  /*1fe0*/  LEA R4, P0, R10, c[0x0][0x160], 0x3 ;  /* 0x000058000a047a11 */ /* 0x000fc800078018ff */
[----:B------:R-:W-:Y:S01]  /*1ff0*/  LEA.HI.X R5, R10, c[0x0][0x164], R7, 0x3, P0 ;  /* 0x000059000a057a11 */ /* 0x000fe200000f1c07 */
[----:B------:R-:W-:-:S04]  /*2000*/  DFMA R12, R12, R2, c[0x0][0x188] ;  /* 0x000062000c0c762b */ /* 0x000fc80000000002 */
[----:B------:R-:W0:-:S10]  /*2010*/  DFMA R2, R8, R2, c[0x0][0x188] ;  /* 0x000062000802762b */ /* 0x000e140000000002 */
[----:B0-----:R-:W-:Y:S02]  /*2020*/  IMAD.MOV.U32 R14, RZ, RZ, R2 ;  /* 0x000000ffff0e7224 */ /* 0x001fe400078e0002 */
[----:B------:R-:W-:-:S05]  /*2030*/  IMAD.MOV.U32 R15, RZ, RZ, R3 ;  /* 0x000000ffff0f7224 */ /* 0x000fca00078e0003 */
[----:B------:R-:W-:Y:S01]  /*2040*/  STG.E.128 [R4.64], R12 ;  /* 0x0000000c04007986 */ /* 0x000fe2000c101d06 */
[----:B------:R-:W-:Y:S05]  /*2050*/  EXIT ;  /* 0x000000000000794d */ /* 0x000fea0003800000 */
        .weak           $__internal_3_$__cuda_sm20_div_s64
        .type           $__internal_3_$__cuda_sm20_div_s64,@function
        .size           $__internal_3_$__cuda_sm20_div_s64,($__internal_4_$__cuda_sm20_dsqrt_rn_f64_mediumpath_v1 - $__internal_3_$__cuda_sm20_div_s64)
$__internal_3_$__cuda_sm20_div_s64:
        /* <DEDUP_REMOVED lines=14> */
[----:B------:R-:W-:-:S04]  /*2140*/  IMAD.HI.U32 R6, R2, R9, RZ ;  /* 0x0000000902067227 */ /* 0x000fc800078e00ff */
[----:B------:R-:W-:Y:S02]  /*2150*/  IMAD.X R11, RZ, RZ, ~R7, P0 ;  /* 0x000000ffff0b7224 */ /* 0x000fe400000e0e07 */
[----:B------:R-:W-:Y:S02]  /*2160*/  IMAD.MOV.U32 R7, RZ, RZ, R2 ;  /* 0x000000ffff077224 */ /* 0x000fe400078e0002 */
[-C--:B------:R-:W-:Y:S02]  /*2170*/  IMAD R13, R3, R11.reuse, RZ ;  /* 0x0000000b030d7224 */ /* 0x080fe400078e02ff */
[----:B------:R-:W-:-:S04]  /*2180*/  IMAD.WIDE.U32 R6, P0, R2, R11, R6 ;  /* 0x0000000b02067225 */ /* 0x000fc80007800006 */
[----:B------:R-:W-:-:S04]  /*2190*/  IMAD.HI.U32 R11, R3, R11, RZ ;  /* 0x0000000b030b7227 */ /* 0x000fc800078e00ff */
[----:B------:R-:W-:-:S05]  /*21a0*/  IMAD.HI.U32 R6, P1, R3, R9, R6 ;  /* 0x0000000903067227 */ /* 0x000fca0007820006 */
[----:B------:R-:W-:Y:S01]  /*21b0*/  IADD3 R7, P2, R13, R6, RZ ;  /* 0x000000060d077210 */ /* 0x000fe20007f5e0ff */
[----:B------:R-:W-:Y:S01]  /*21c0*/  IMAD.X R6, R11, 0x1, R3, P0 ;  /* 0x000000010b067824 */ /* 0x000fe200000e0603 */
[----:B------:R-:W-:-:S03]  /*21d0*/  IADD3 R11, P4, RZ, -R4, RZ ;  /* 0x80000004ff0b7210 */ /* 0x000fc60007f9e0ff */
[----:B------:R-:W-:Y:S01]  /*21e0*/  IMAD.WIDE.U32 R2, R7, UR4, RZ ;  /* 0x0000000407027c25 */ /* 0x000fe2000f8e00ff */
[----:B------:R-:W-:Y:S02]  /*21f0*/  IADD3.X R9, RZ, RZ, R6, P2, P1 ;  /* 0x000000ffff097210 */ /* 0x000fe400017e2406 */
[----:B------:R-:W-:Y:S01]  /*2200*/  SEL R11, R11, R4, !P3 ;  /* 0x000000040b0b7207 */ /* 0x000fe20005800000 */
[----:B------:R-:W-:Y:S01]  /*2210*/  IMAD R6, R7, UR5, R3 ;  /* 0x0000000507067c24 */ /* 0x000fe2000f8e0203 */
[----:B------:R-:W-:-:S03]  /*2220*/  IADD3 R3, P0, RZ, -R2, RZ ;  /* 0x80000002ff037210 */ /* 0x000fc60007f1e0ff */
[----:B------:R-:W-:Y:S02]  /*2230*/  IMAD R2, R9, UR4, R6 ;  /* 0x0000000409027c24 */ /* 0x000fe4000f8e0206 */
[----:B------:R-:W-:-:S03]  /*2240*/  IMAD.HI.U32 R6, R7, R3, RZ ;  /* 0x0000000307067227 */ /* 0x000fc600078e00ff */
[----:B------:R-:W-:-:S05]  /*2250*/  IADD3.X R2, RZ, ~R2, RZ, P0, !PT ;  /* 0x80000002ff027210 */ /* 0x000fca00007fe4ff */
[----:B------:R-:W-:-:S06]  /*2260*/  IMAD.WIDE.U32 R6, P0, R7, R2, R6 ;  /* 0x0000000207067225 */ /* 0x000fcc0007800006 */
[----:B------:R-:W-:-:S04]  /*2270*/  IMAD.HI.U32 R7, P1, R9, R3, R6 ;  /* 0x0000000309077227 */ /* 0x000fc80007820006 */
[CC--:B------:R-:W-:Y:S02]  /*2280*/  IMAD R6, R9.reuse, R2.reuse, RZ ;  /* 0x0000000209067224 */ /* 0x0c0fe400078e02ff */
[----:B------:R-:W-:-:S03]  /*2290*/  IMAD.HI.U32 R2, R9, R2, RZ ;  /* 0x0000000209027227 */ /* 0x000fc600078e00ff */
[----:B------:R-:W-:Y:S01]  /*22a0*/  IADD3 R7, P2, R6, R7, RZ ;  /* 0x0000000706077210 */ /* 0x000fe20007f5e0ff */
[----:B------:R-:W-:Y:S02]  /*22b0*/  IMAD.X R3, RZ, RZ, ~R5, P4 ;  /* 0x000000ffff037224 */ /* 0x000fe400020e0e05 */
[----:B------:R-:W-:Y:S02]  /*22c0*/  IMAD.X R9, R2, 0x1, R9, P0 ;  /* 0x0000000102097824 */ /* 0x000fe400000e0609 */
[----:B------:R-:W-:Y:S01]  /*22d0*/  IMAD.HI.U32 R2, R7, R11, RZ ;  /* 0x0000000b07027227 */ /* 0x000fe200078e00ff */
[----:B------:R-:W-:Y:S02]  /*22e0*/  SEL R10, R3, R5, !P3 ;  /* 0x00000005030a7207 */ /* 0x000fe40005800000 */
[----:B------:R-:W-:Y:S01]  /*22f0*/  IADD3.X R9, RZ, RZ, R9, P2, P1 ;  /* 0x000000ffff097210 */ /* 0x000fe200017e2409 */
[----:B------:R-:W-:-:S04]  /*2300*/  IMAD.MOV.U32 R3, RZ, RZ, RZ ;  /* 0x000000ffff037224 */ /* 0x000fc800078e00ff */
[----:B------:R-:W-:-:S04]  /*2310*/  IMAD.WIDE.U32 R2, R7, R10, R2 ;  /* 0x0000000a07027225 */ /* 0x000fc800078e0002 */
[C---:B------:R-:W-:Y:S02]  /*2320*/  IMAD R7, R9.reuse, R10, RZ ;  /* 0x0000000a09077224 */ /* 0x040fe400078e02ff */
[----:B------:R-:W-:-:S04]  /*2330*/  IMAD.HI.U32 R2, P0, R9, R11, R2 ;  /* 0x0000000b09027227 */ /* 0x000fc80007800002 */
[----:B------:R-:W-:Y:S01]  /*2340*/  IMAD.HI.U32 R6, R9, R10, RZ ;  /* 0x0000000a09067227 */ /* 0x000fe200078e00ff */
[----:B------:R-:W-:-:S03]  /*2350*/  IADD3 R7, P1, R7, R2, RZ ;  /* 0x0000000207077210 */ /* 0x000fc60007f3e0ff */
[----:B------:R-:W-:Y:S02]  /*2360*/  IMAD.X R6, RZ, RZ, R6, P0 ;  /* 0x000000ffff067224 */ /* 0x000fe400000e0606 */
[----:B------:R-:W-:-:S04]  /*2370*/  IMAD.WIDE.U32 R2, R7, UR4, RZ ;  /* 0x0000000407027c25 */ /* 0x000fc8000f8e00ff */
[----:B------:R-:W-:Y:S01]  /*2380*/  IMAD.X R6, RZ, RZ, R6, P1 ;  /* 0x000000ffff067224 */ /* 0x000fe200008e0606 */
[----:B------:R-:W-:Y:S01]  /*2390*/  IADD3 R11, P1, -R2, R11, RZ ;  /* 0x0000000b020b7210 */ /* 0x000fe20007f3e1ff */
[C---:B------:R-:W-:Y:S01]  /*23a0*/  IMAD R3, R7.reuse, UR5, R3 ;  /* 0x0000000507037c24 */ /* 0x040fe2000f8e0203 */
[----:B------:R-:W-:Y:S02]  /*23b0*/  IADD3 R2, P2, R7, 0x1, RZ ;  /* 0x0000000107027810 */ /* 0x000fe40007f5e0ff */
[----:B------:R-:W-:Y:S01]  /*23c0*/  ISETP.GE.U32.AND P0, PT, R11, UR4, PT ;  /* 0x000000040b007c0c */ /* 0x000fe2000bf06070 */
[----:B------:R-:W-:-:S04]  /*23d0*/  IMAD R3, R6, UR4, R3 ;  /* 0x0000000406037c24 */ /* 0x000fc8000f8e0203 */
[----:B------:R-:W-:Y:S01]  /*23e0*/  IMAD.X R10, R10, 0x1, ~R3, P1 ;  /* 0x000000010a0a7824 */ /* 0x000fe200008e0e03 */
[----:B------:R-:W-:Y:S02]  /*23f0*/  IADD3 R8, P1, R11, -UR4, RZ ;  /* 0x800000040b087c10 */ /* 0x000fe4000ff3e0ff */
[----:B------:R-:W-:Y:S02]  /*2400*/  IADD3.X R3, RZ, R6, RZ, P2, !PT ;  /* 0x00000006ff037210 */ /* 0x000fe400017fe4ff */
[C---:B------:R-:W-:Y:S02]  /*2410*/  ISETP.GE.U32.AND.EX P0, PT, R10.reuse, UR5, PT, P0 ;  /* 0x000000050a007c0c */ /* 0x040fe4000bf06100 */
[----:B------:R-:W-:Y:S02]  /*2420*/  IADD3.X R9, R10, ~UR5, RZ, P1, !PT ;  /* 0x800000050a097c10 */ /* 0x000fe40008ffe4ff */
[----:B------:R-:W-:Y:S02]  /*2430*/  SEL R8, R8, R11, P0 ;  /* 0x0000000b08087207 */ /* 0x000fe40000000000 */
[----:B------:R-:W-:-:S02]  /*2440*/  SEL R7, R2, R7, P0 ;  /* 0x0000000702077207 */ /* 0x000fc40000000000 */
[----:B------:R-:W-:Y:S02]  /*2450*/  SEL R9, R9, R10, P0 ;  /* 0x0000000a09097207 */ /* 0x000fe40000000000 */
        /* <DEDUP_REMOVED lines=11> */
[----:B------:R-:W-:Y:S01]  /*2510*/  SEL R10, R3, R10, !P1 ;  /* 0x0000000a030a7207 */ /* 0x000fe20004800000 */
[----:B------:R-:W-:Y:S01]  /*2520*/  IMAD.X R2, RZ, RZ, ~R11, P2 ;  /* 0x000000ffff027224 */ /* 0x000fe200010e0e0b */
[----:B------:R-:W-:Y:S01]  /*2530*/  ISETP.NE.AND.EX P0, PT, RZ, UR10, PT, P0 ;  /* 0x0000000aff007c0c */ /* 0x000fe2000bf05300 */
[----:B------:R-:W-:-:S03]  /*2540*/  IMAD.MOV.U32 R3, RZ, RZ, 0x0 ;  /* 0x00000000ff037424 */ /* 0x000fc600078e00ff */
[----:B------:R-:W-:Y:S01]  /*2550*/  SEL R11, R2, R11, !P1 ;  /* 0x0000000b020b7207 */ /* 0x000fe20004800000 */
[----:B------:R-:W-:Y:S01]  /*2560*/  IMAD.MOV.U32 R2, RZ, RZ, R0 ;  /* 0x000000ffff027224 */ /* 0x000fe200078e0000 */
[----:B------:R-:W-:Y:S02]  /*2570*/  SEL R10, R10, 0xffffffff, P0 ;  /* 0xffffffff0a0a7807 */ /* 0x000fe40000000000 */
[----:B------:R-:W-:Y:S01]  /*2580*/  SEL R11, R11, 0xffffffff, P0 ;  /* 0xffffffff0b0b7807 */ /* 0x000fe20000000000 */
[----:B------:R-:W-:Y:S06]  /*2590*/  RET.REL.NODEC R2 `(_ZN2at6native54_GLOBAL__N__f6d41790_21_PhiloxDistribution_cu_0636f2c123philox_multi_key_kernelIdZZZZNS0_20_philox_normal_cuda_ERNS_6TensorERKS3_ddENKUlvE_clEvENKUlvE_clEvENKUlvE_clEvEUlmmE_ZZZNS0_20_philox_normal_cuda_ES4_S6_ddENKS7_clEvENKS8_clEvEUldE_EEvPT_PKmllT0_T1_16OffsetCalculatorILi1EjLb0EE) ;  /* 0xffffda6002007950 */ /* 0x000fec0003c3ffff */
        .weak           $__internal_4_$__cuda_sm20_dsqrt_rn_f64_mediumpath_v1
        .type           $__internal_4_$__cuda_sm20_dsqrt_rn_f64_mediumpath_v1,@function
        .size           $__internal_4_$__cuda_sm20_dsqrt_rn_f64_mediumpath_v1,($_ZN2at6native54_GLOBAL__N__f6d41790_21_PhiloxDistribution_cu_0636f2c123philox_multi_key_kernelIdZZZZNS0_20_philox_normal_cuda_ERNS_6TensorERKS3_ddENKUlvE_clEvENKUlvE_clEvENKUlvE_clEvEUlmmE_ZZZNS0_20_philox_normal_cuda_ES4_S6_ddENKS7_clEvENKS8_clEvEUldE_EEvPT_PKmllT0_T1_16OffsetCalculatorILi1EjLb0EE$__internal_trig_reduction_slowpathd - $__internal_4_$__cuda_sm20_dsqrt_rn_f64_mediumpath_v1)
$__internal_4_$__cuda_sm20_dsqrt_rn_f64_mediumpath_v1:
[----:B------:R-:W-:Y:S01]  /*25a0*/  ISETP.GE.U32.AND P0, PT, R6, -0x3400000, PT ;  /* 0xfcc000000600780c */ /* 0x000fe20003f06070 */
[----:B------:R-:W-:Y:S01]  /*25b0*/  BSSY B1, `(.L_x_60) ;  /* 0x0000028000017945 */ /* 0x000fe20003800000 */
[----:B------:R-:W-:Y:S01]  /*25c0*/  IMAD.MOV.U32 R6, RZ, RZ, R14 ;  /* 0x000000ffff067224 */ /* 0x000fe200078e000e */
[----:B------:R-:W-:Y:S01]  /*25d0*/  MOV R7, R15 ;  /* 0x0000000f00077202 */ /* 0x000fe20000000f00 */
[----:B------:R-:W-:Y:S02]  /*25e0*/  IMAD.MOV.U32 R17, RZ, RZ, R25 ;  /* 0x000000ffff117224 */ /* 0x000fe400078e0019 */
[----:B------:R-:W-:-:S02]  /*25f0*/  IMAD.MOV.U32 R14, RZ, RZ, R22 ;  /* 0x000000ffff0e7224 */ /* 0x000fc400078e0016 */
[----:B------:R-:W-:-:S05]  /*2600*/  IMAD.MOV.U32 R15, RZ, RZ, R23 ;  /* 0x000000ffff0f7224 */ /* 0x000fca00078e0017 */
[----:B------:R-:W-:Y:S05]  /*2610*/  @!P0 BRA `(.L_x_61) ;  /* 0x0000008000008947 */ /* 0x000fea0003800000 */
[----:B------:R-:W0:-:S10]  /*2620*/  DFMA.RM R14, R14, R16, R20 ;  /* 0x000000100e0e722b */ /* 0x000e140000004014 */
[----:B0-----:R-:W-:-:S05]  /*2630*/  IADD3 R16, P0, R14, 0x1, RZ ;  /* 0x000000010e107810 */ /* 0x001fca0007f1e0ff */
[----:B------:R-:W-:-:S06]  /*2640*/  IMAD.X R17, RZ, RZ, R15, P0 ;  /* 0x000000ffff117224 */ /* 0x000fcc00000e060f */
[----:B------:R-:W0:-:S06]  /*2650*/  DFMA.RP R6, -R14, R16, R6 ;  /* 0x000000100e06722b */ /* 0x000e0c0000008106 */
[----:B0-----:R-:W0:-:S06]  /*2660*/  DSETP.GT.AND P0, PT, R6, RZ, PT ;  /* 0x000000ff0600722a */ /* 0x001e0c0003f04000 */
[----:B0-----:R-:W-:Y:S02]  /*2670*/  FSEL R14, R16, R14, P0 ;  /* 0x0000000e100e7208 */ /* 0x001fe40000000000 */
[----:B------:R-:W-:Y:S01]  /*2680*/  FSEL R15, R17, R15, P0 ;  /* 0x0000000f110f7208 */ /* 0x000fe20000000000 */
[----:B------:R-:W-:Y:S05]  /*2690*/  BRA `(.L_x_62) ;  /* 0x0000019000007947 */ /* 0x000fea0003800000 */
.L_x_61:
[----:B------:R-:W0:-:S14]  /*26a0*/  DSETP.NE.AND P0, PT, R6, RZ, PT ;  /* 0x000000ff0600722a */ /* 0x000e1c0003f05000 */
[----:B0-----:R-:W-:Y:S05]  /*26b0*/  @!P0 BRA `(.L_x_63) ;  /* 0x0000016000008947 */ /* 0x001fea0003800000 */
[----:B------:R-:W-:-:S13]  /*26c0*/  ISETP.GE.AND P0, PT, R7, RZ, PT ;  /* 0x000000ff0700720c */ /* 0x000fda0003f06270 */
[----:B------:R-:W-:Y:S02]  /*26d0*/  @!P0 IMAD.MOV.U32 R14, RZ, RZ, 0x0 ;  /* 0x00000000ff0e8424 */ /* 0x000fe400078e00ff */
[----:B------:R-:W-:Y:S01]  /*26e0*/  @!P0 IMAD.MOV.U32 R15, RZ, RZ, -0x80000 ;  /* 0xfff80000ff0f8424 */ /* 0x000fe200078e00ff */
[----:B------:R-:W-:Y:S05]  /*26f0*/  @!P0 BRA `(.L_x_62) ;  /* 0x0000013000008947 */ /* 0x000fea0003800000 */
[----:B------:R-:W-:-:S13]  /*2700*/  ISETP.GT.AND P0, PT, R7, 0x7fefffff, PT ;  /* 0x7fefffff0700780c */ /* 0x000fda0003f04270 */
[----:B------:R-:W-:Y:S05]  /*2710*/  @P0 BRA `(.L_x_63) ;  /* 0x0000010000000947 */ /* 0x000fea0003800000 */
[----:B------:R-:W0:Y:S01]  /*2720*/  DMUL R6, R6, 8.11296384146066816958e+31 ;  /* 0x4690000006067828 */ /* 0x000e220000000000 */
[----:B------:R-:W-:Y:S01]  /*2730*/  IMAD.MOV.U32 R14, RZ, RZ, RZ ;  /* 0x000000ffff0e7224 */ /* 0x000fe200078e00ff */
[----:B------:R-:W-:Y:S01]  /*2740*/  MOV R18, 0x0 ;  /* 0x0000000000127802 */ /* 0x000fe20000000f00 */
[----:B------:R-:W-:-:S03]  /*2750*/  IMAD.MOV.U32 R19, RZ, RZ, 0x3fd80000 ;  /* 0x3fd80000ff137424 */ /* 0x000fc600078e00ff */
[----:B0-----:R-:W0:Y:S02]  /*2760*/  MUFU.RSQ64H R15, R7 ;  /* 0x00000007000f7308 */ /* 0x001e240000001c00 */
[----:B0-----:R-:W0:-:S06]  /*2770*/  DMUL R16, R14, R14 ;  /* 0x0000000e0e107228 */ /* 0x001e0c0000000000 */
[----:B0-----:R-:W0:-:S06]  /*2780*/  DFMA R16, R6, -R16, 1 ;  /* 0x3ff000000610742b */ /* 0x001e0c0000000810 */
[----:B0-----:R-:W-:-:S04]  /*2790*/  DFMA R18, R16, R18, 0.5 ;  /* 0x3fe000001012742b */ /* 0x001fc80000000012 */
[----:B------:R-:W0:-:S06]  /*27a0*/  DMUL R16, R14, R16 ;  /* 0x000000100e107228 */ /* 0x000e0c0000000000 */
[----:B0-----:R-:W0:-:S06]  /*27b0*/  DFMA R16, R18, R16, R14 ;  /* 0x000000101210722b */ /* 0x001e0c000000000e */
[----:B0-----:R0:W1:-:S04]  /*27c0*/  DMUL R14, R6, R16 ;  /* 0x00000010060e7228 */ /* 0x0010480000000000 */
[----:B0-----:R-:W-:Y:S02]  /*27d0*/  IADD3 R17, R17, -0x100000, RZ ;  /* 0xfff0000011117810 */ /* 0x001fe40007ffe0ff */
[----:B-1----:R-:W0:-:S06]  /*27e0*/  DFMA R18, R14, -R14, R6 ;  /* 0x8000000e0e12722b */ /* 0x002e0c0000000006 */
[----:B0-----:R-:W0:-:S10]  /*27f0*/  DFMA R14, R16, R18, R14 ;  /* 0x00000012100e722b */ /* 0x001e14000000000e */
[----:B0-----:R-:W-:Y:S01]  /*2800*/  IADD3 R15, R15, -0x3500000, RZ ;  /* 0xfcb000000f0f7810 */ /* 0x001fe20007ffe0ff */
[----:B------:R-:W-:Y:S05]  /*2810*/  BRA `(.L_x_62) ;  /* 0x0000001000007947 */ /* 0x000fea0003800000 */
.L_x_63:
[----:B------:R0:W1:-:S06]  /*2820*/  DADD R14, R6, R6 ;  /* 0x00000000060e7229 */ /* 0x00004c0000000006 */
.L_x_62:
[----:B------:R-:W-:Y:S05]  /*2830*/  BSYNC B1 ;  /* 0x0000000000017941 */ /* 0x000fea0003800000 */
.L_x_60:
[----:B0-----:R-:W-:Y:S02]  /*2840*/  IMAD.MOV.U32 R6, RZ, RZ, R0 ;  /* 0x000000ffff067224 */ /* 0x001fe400078e0000 */
[----:B------:R-:W-:Y:S02]  /*2850*/  IMAD.MOV.U32 R7, RZ, RZ, 0x0 ;  /* 0x00000000ff077424 */ /* 0x000fe400078e00ff */
[----:B-1----:R-:W-:Y:S02]  /*2860*/  IMAD.MOV.U32 R18, RZ, RZ, R14 ;  /* 0x000000ffff127224 */ /* 0x002fe400078e000e */
[----:B------:R-:W-:Y:S01]  /*2870*/  IMAD.MOV.U32 R19, RZ, RZ, R15 ;  /* 0x000000ffff137224 */ /* 0x000fe200078e000f */
[----:B------:R-:W-:Y:S06]  /*2880*/  RET.REL.NODEC R6 `(_ZN2at6native54_GLOBAL__N__f6d41790_21_PhiloxDistribution_cu_0636f2c123philox_multi_key_kernelIdZZZZNS0_20_philox_normal_cuda_ERNS_6TensorERKS3_ddENKUlvE_clEvENKUlvE_clEvENKUlvE_clEvEUlmmE_ZZZNS0_20_philox_normal_cuda_ES4_S6_ddENKS7_clEvENKS8_clEvEUldE_EEvPT_PKmllT0_T1_16OffsetCalculatorILi1EjLb0EE) ;  /* 0xffffd77006007950 */ /* 0x000fec0003c3ffff */
        .type           $_ZN2at6native54_GLOBAL__N__f6d41790_21_PhiloxDistribution_cu_0636f2c123philox_multi_key_kernelIdZZZZNS0_20_philox_normal_cuda_ERNS_6TensorERKS3_ddENKUlvE_clEvENKUlvE_clEvENKUlvE_clEvEUlmmE_ZZZNS0_20_philox_normal_cuda_ES4_S6_ddENKS7_clEvENKS8_clEvEUldE_EEvPT_PKmllT0_T1_16OffsetCalculatorILi1EjLb0EE$__internal_trig_reduction_slowpathd,@function
        .size           $_ZN2at6native54_GLOBAL__N__f6d41790_21_PhiloxDistribution_cu_0636f2c123philox_multi_key_kernelIdZZZZNS0_20_philox_normal_cuda_ERNS_6TensorERKS3_ddENKUlvE_clEvENKUlvE_clEvENKUlvE_clEvEUlmmE_ZZZNS0_20_philox_normal_cuda_ES4_S6_ddENKS7_clEvENKS8_clEvEUldE_EEvPT_PKmllT0_T1_16OffsetCalculatorILi1EjLb0EE$__internal_trig_reduction_slowpathd,(.L_x_170 - $_ZN2at6native54_GLOBAL__N__f6d41790_21_PhiloxDistribution_cu_0636f2c123philox_multi_key_kernelIdZZZZNS0_20_philox_normal_cuda_ERNS_6TensorERKS3_ddENKUlvE_clEvENKUlvE_clEvENKUlvE_clEvEUlmmE_ZZZNS0_20_philox_normal_cuda_ES4_S6_ddENKS7_clEvENKS8_clEvEUldE_EEvPT_PKmllT0_T1_16OffsetCalculatorILi1EjLb0EE$__internal_trig_reduction_slowpathd)
$_ZN2at6native54_GLOBAL__N__f6d41790_21_PhiloxDistribution_cu_0636f2c123philox_multi_key_kernelIdZZZZNS0_20_philox_normal_cuda_ERNS_6TensorERKS3_ddENKUlvE_clEvENKUlvE_clEvENKUlvE_clEvEUlmmE_ZZZNS0_20_philox_normal_cuda_ES4_S6_ddENKS7_clEvENKS8_clEvEUldE_EEvPT_PKmllT0_T1_16OffsetCalculatorILi1EjLb0EE$__internal_trig_reduction_slowpathd:
[----:B------:R-:W-:Y:S01]  /*2890*/  SHF.R.U32.HI R8, RZ, 0x14, R13 ;  /* 0x00000014ff087819 */ /* 0x000fe2000001160d */
[----:B------:R-:W-:Y:S01]  /*28a0*/  IMAD.MOV.U32 R0, RZ, RZ, R12 ;  /* 0x000000ffff007224 */ /* 0x000fe200078e000c */
[----:B------:R-:W-:Y:S01]  /*28b0*/  MOV R9, R13 ;  /* 0x0000000d00097202 */ /* 0x000fe20000000f00 */
[----:B------:R-:W-:Y:S01]  /*28c0*/  IMAD.MOV.U32 R5, RZ, RZ, RZ ;  /* 0x000000ffff057224 */ /* 0x000fe200078e00ff */
[----:B------:R-:W-:-:S04]  /*28d0*/  LOP3.LUT R6, R8, 0x7ff, RZ, 0xc0, !PT ;  /* 0x000007ff08067812 */ /* 0x000fc800078ec0ff */
[----:B------:R-:W-:-:S13]  /*28e0*/  ISETP.NE.AND P0, PT, R6, 0x7ff, PT ;  /* 0x000007ff0600780c */ /* 0x000fda0003f05270 */
[----:B------:R-:W-:Y:S05]  /*28f0*/  @!P0 BRA `(.L_x_64) ;  /* 0x000008c000008947 */ /* 0x000fea0003800000 */
[----:B------:R-:W-:Y:S01]  /*2900*/  IADD3 R5, R6, -0x400, RZ ;  /* 0xfffffc0006057810 */ /* 0x000fe20007ffe0ff */
[----:B------:R-:W-:Y:S01]  /*2910*/  BSSY B1, `(.L_x_65) ;  /* 0x0000030000017945 */ /* 0x000fe20003800000 */
[----:B------:R-:W-:Y:S01]  /*2920*/  IADD3 R8, R8, -0x400, RZ ;  /* 0xfffffc0008087810 */ /* 0x000fe20007ffe0ff */
[----:B------:R-:W-:Y:S01]  /*2930*/  CS2R R16, SRZ ;  /* 0x0000000000107805 */ /* 0x000fe2000001ff00 */
[----:B------:R-:W-:-:S04]  /*2940*/  SHF.R.U32.HI R7, RZ, 0x6, R5 ;  /* 0x00000006ff077819 */ /* 0x000fc80000011605 */
[C---:B------:R-:W-:Y:S02]  /*2950*/  IADD3 R6, -R7.reuse, 0x10, RZ ;  /* 0x0000001007067810 */ /* 0x040fe40007ffe1ff */
[C---:B------:R-:W-:Y:S02]  /*2960*/  IADD3 R5, -R7.reuse, 0x13, RZ ;  /* 0x0000001307057810 */ /* 0x040fe40007ffe1ff */
[----:B------:R-:W-:Y:S02]  /*2970*/  ISETP.GT.AND P0, PT, R6, 0xe, PT ;  /* 0x0000000e0600780c */ /* 0x000fe40003f04270 */
[----:B------:R-:W-:Y:S02]  /*2980*/  IADD3 R7, -R7, 0xf, RZ ;  /* 0x0000000f07077810 */ /* 0x000fe40007ffe1ff */
[----:B------:R-:W-:-:S03]  /*2990*/  SEL R5, R5, 0x12, !P0 ;  /* 0x0000001205057807 */ /* 0x000fc60004000000 */
[----:B------:R-:W-:Y:S01]  /*29a0*/  IMAD.MOV.U32 R20, RZ, RZ, R7 ;  /* 0x000000ffff147224 */ /* 0x000fe200078e0007 */
[----:B------:R-:W-:Y:S02]  /*29b0*/  ISETP.GT.AND P0, PT, R6, R5, PT ;  /* 0x000000050600720c */ /* 0x000fe40003f04270 */
[----:B------:R-:W-:-:S11]  /*29c0*/  LOP3.LUT P2, R6, R8, 0x3f, RZ, 0xc0, !PT ;  /* 0x0000003f08067812 */ /* 0x000fd6000784c0ff */
[----:B------:R-:W-:Y:S05]  /*29d0*/  @P0 BRA `(.L_x_66) ;  /* 0x0000023000000947 */ /* 0x000fea0003800000 */
[----:B------:R-:W-:Y:S01]  /*29e0*/  IMAD.MOV.U32 R22, RZ, RZ, 0x8 ;  /* 0x00000008ff167424 */ /* 0x000fe200078e00ff */
[C---:B------:R-:W-:Y:S01]  /*29f0*/  SHF.L.U64.HI R8, R0.reuse, 0xb, R9 ;  /* 0x0000000b00087819 */ /* 0x040fe20000010209 */
[----:B------:R-:W-:Y:S01]  /*2a00*/  IMAD.SHL.U32 R9, R0, 0x800, RZ ;  /* 0x0000080000097824 */ /* 0x000fe200078e00ff */
[----:B------:R-:W-:Y:S01]  /*2a10*/  CS2R R16, SRZ ;  /* 0x0000000000107805 */ /* 0x000fe2000001ff00 */
[----:B------:R-:W-:Y:S01]  /*2a20*/  IMAD.WIDE R22, R7, R22, c[0x4][0xe0] ;  /* 0x0100380007167625 */ /* 0x000fe200078e0216 */
[----:B------:R-:W-:-:S03]  /*2a30*/  LOP3.LUT R8, R8, 0x80000000, RZ, 0xfc, !PT ;  /* 0x8000000008087812 */ /* 0x000fc600078efcff */
[----:B------:R-:W-:Y:S02]  /*2a40*/  IMAD.MOV.U32 R0, RZ, RZ, R1 ;  /* 0x000000ffff007224 */ /* 0x000fe400078e0001 */
[----:B------:R-:W-:Y:S02]  /*2a50*/  IMAD.MOV.U32 R20, RZ, RZ, R7 ;  /* 0x000000ffff147224 */ /* 0x000fe400078e0007 */
.L_x_67:
[----:B------:R-:W-:Y:S01]  /*2a60*/  MOV R18, R22 ;  /* 0x0000001600127202 */ /* 0x000fe20000000f00 */
[----:B------:R-:W-:Y:S01]  /*2a70*/  IMAD.MOV.U32 R19, RZ, RZ, R23 ;  /* 0x000000ffff137224 */ /* 0x000fe200078e0017 */
[----:B------:R-:W-:-:S05]  /*2a80*/  ULDC.64 UR4, c[0x0][0x118] ;  /* 0x0000460000047ab9 */ /* 0x000fca0000000a00 */
[----:B------:R-:W2:Y:S01]  /*2a90*/  LDG.E.64.CONSTANT R18, [R18.64] ;  /* 0x0000000412127981 */ /* 0x000ea2000c1e9b00 */
[----:B------:R-:W-:Y:S01]  /*2aa0*/  IADD3 R20, R20, 0x1, RZ ;  /* 0x0000000114147810 */ /* 0x000fe20007ffe0ff */
[----:B--2---:R-:W-:-:S04]  /*2ab0*/  IMAD.WIDE.U32 R16, P3, R18, R9, R16 ;  /* 0x0000000912107225 */ /* 0x004fc80007860010 */
[CC--:B------:R-:W-:Y:S02]  /*2ac0*/  IMAD R21, R18.reuse, R8.reuse, RZ ;  /* 0x0000000812157224 */ /* 0x0c0fe400078e02ff */
[C---:B------:R-:W-:Y:S02]  /*2ad0*/  IMAD R24, R19.reuse, R9, RZ ;  /* 0x0000000913187224 */ /* 0x040fe400078e02ff */
[-C--:B------:R-:W-:Y:S01]  /*2ae0*/  IMAD R26, R19, R8.reuse, RZ ;  /* 0x00000008131a7224 */ /* 0x080fe200078e02ff */
[----:B------:R-:W-:Y:S01]  /*2af0*/  IADD3 R17, P0, R21, R17, RZ ;  /* 0x0000001115117210 */ /* 0x000fe20007f1e0ff */
[----:B------:R-:W-:-:S03]  /*2b00*/  IMAD.HI.U32 R21, R18, R8, RZ ;  /* 0x0000000812157227 */ /* 0x000fc600078e00ff */
[----:B------:R-:W-:Y:S01]  /*2b10*/  IADD3 R17, P1, R24, R17, RZ ;  /* 0x0000001118117210 */ /* 0x000fe20007f3e0ff */
[----:B------:R-:W-:-:S04]  /*2b20*/  IMAD.HI.U32 R24, R19, R9, RZ ;  /* 0x0000000913187227 */ /* 0x000fc800078e00ff */
[----:B------:R-:W-:Y:S01]  /*2b30*/  IMAD.X R21, RZ, RZ, R21, P3 ;  /* 0x000000ffff157224 */ /* 0x000fe200018e0615 */
[----:B------:R-:W-:Y:S01]  /*2b40*/  ISETP.GE.AND P3, PT, R20, R5, PT ;  /* 0x000000051400720c */ /* 0x000fe20003f66270 */
[----:B------:R-:W-:Y:S01]  /*2b50*/  IMAD.HI.U32 R18, R19, R8, RZ ;  /* 0x0000000813127227 */ /* 0x000fe200078e00ff */
[----:B------:R0:W-:Y:S02]  /*2b60*/  STL.64 [R0], R16 ;  /* 0x0000001000007387 */ /* 0x0001e40000100a00 */
[----:B------:R-:W-:-:S04]  /*2b70*/  IADD3.X R21, P0, R24, R21, RZ, P0, !PT ;  /* 0x0000001518157210 */ /* 0x000fc8000071e4ff */
[----:B------:R-:W-:Y:S01]  /*2b80*/  IADD3.X R21, P1, R26, R21, RZ, P1, !PT ;  /* 0x000000151a157210 */ /* 0x000fe20000f3e4ff */
[----:B------:R-:W-:Y:S01]  /*2b90*/  IMAD.X R18, RZ, RZ, R18, P0 ;  /* 0x000000ffff127224 */ /* 0x000fe200000e0612 */
[----:B------:R-:W-:-:S03]  /*2ba0*/  IADD3 R22, P0, R22, 0x8, RZ ;  /* 0x0000000816167810 */ /* 0x000fc60007f1e0ff */
[----:B------:R-:W-:Y:S01]  /*2bb0*/  IMAD.X R18, RZ, RZ, R18, P1 ;  /* 0x000000ffff127224 */ /* 0x000fe200008e0612 */
[----:B0-----:R-:W-:Y:S01]  /*2bc0*/  IADD3 R0, R0, 0x8, RZ ;  /* 0x0000000800007810 */ /* 0x001fe20007ffe0ff */
[----:B------:R-:W-:Y:S02]  /*2bd0*/  IMAD.X R23, RZ, RZ, R23, P0 ;  /* 0x000000ffff177224 */ /* 0x000fe400000e0617 */
[----:B------:R-:W-:Y:S01]  /*2be0*/  IMAD.MOV.U32 R16, RZ, RZ, R21 ;  /* 0x000000ffff107224 */ /* 0x000fe200078e0015 */
[----:B------:R-:W-:Y:S01]  /*2bf0*/  MOV R17, R18 ;  /* 0x0000001200117202 */ /* 0x000fe20000000f00 */
[----:B------:R-:W-:Y:S05]  /*2c00*/  @!P3 BRA `(.L_x_67) ;  /* 0xfffffe500000b947 */ /* 0x000fea000383ffff */
.L_x_66:
[----:B------:R-:W-:Y:S05]  /*2c10*/  BSYNC B1 ;  /* 0x0000000000017941 */ /* 0x000fea0003800000 */
.L_x_65:
[----:B------:R-:W-:-:S04]  /*2c20*/  IMAD.IADD R0, R20, 0x1, -R7 ;  /* 0x0000000114007824 */ /* 0x000fc800078e0a07 */
[----:B------:R-:W-:-:S05]  /*2c30*/  IMAD R23, R0, 0x8, R1 ;  /* 0x0000000800177824 */ /* 0x000fca00078e0201 */
[----:B------:R0:W-:Y:S04]  /*2c40*/  STL.64 [R23], R16 ;  /* 0x0000001017007387 */ /* 0x0001e80000100a00 */
[----:B------:R-:W2:Y:S04]  /*2c50*/  LDL.64 R18, [R1+0x10] ;  /* 0x0000100001127983 */ /* 0x000ea80000100a00 */
[----:B------:R-:W3:Y:S04]  /*2c60*/  @P2 LDL.64 R20, [R1+0x8] ;  /* 0x0000080001142983 */ /* 0x000ee80000100a00 */
[----:B------:R-:W4:Y:S01]  /*2c70*/  LDL.64 R8, [R1+0x18] ;  /* 0x0000180001087983 */ /* 0x000f220000100a00 */
[----:B------:R-:W-:Y:S01]  /*2c80*/  @P2 IADD3 R0, -R6, 0x40, RZ ;  /* 0x0000004006002810 */ /* 0x000fe20007ffe1ff */
[----:B------:R-:W-:Y:S01]  /*2c90*/  UMOV UR4, URZ ;  /* 0x0000003f00047c82 */ /* 0x000fe20008000000 */
[----:B--2---:R-:W-:-:S02]  /*2ca0*/  @P2 SHF.L.U32 R12, R18, R6, RZ ;  /* 0x00000006120c2219 */ /* 0x004fc400000006ff */
[----:B------:R-:W-:Y:S02]  /*2cb0*/  @P2 SHF.L.U64.HI R7, R18, R6, R19 ;  /* 0x0000000612072219 */ /* 0x000fe40000010213 */
[-CC-:B---3--:R-:W-:Y:S02]  /*2cc0*/  @P2 SHF.R.U64 R5, R20, R0.reuse, R21.reuse ;  /* 0x0000000014052219 */ /* 0x188fe40000001215 */
[-C--:B------:R-:W-:Y:S02]  /*2cd0*/  @P2 SHF.R.U32.HI R20, RZ, R0.reuse, R21 ;  /* 0x00000000ff142219 */ /* 0x080fe40000011615 */
[----:B------:R-:W-:Y:S02]  /*2ce0*/  @P2 SHF.R.U64 R21, R18, R0, R19 ;  /* 0x0000000012152219 */ /* 0x000fe40000001213 */
[----:B------:R-:W-:Y:S02]  /*2cf0*/  @P2 LOP3.LUT R18, R5, R12, RZ, 0xfc, !PT ;  /* 0x0000000c05122212 */ /* 0x000fe400078efcff */
[----:B----4-:R-:W-:-:S02]  /*2d00*/  @P2 SHF.L.U32 R12, R8, R6, RZ ;  /* 0x00000006080c2219 */ /* 0x010fc400000006ff */
[----:B------:R-:W-:Y:S02]  /*2d10*/  @P2 SHF.R.U32.HI R0, RZ, R0, R19 ;  /* 0x00000000ff002219 */ /* 0x000fe40000011613 */
[----:B------:R-:W-:Y:S02]  /*2d20*/  @P2 SHF.L.U64.HI R5, R8, R6, R9 ;  /* 0x0000000608052219 */ /* 0x000fe40000010209 */
[----:B------:R-:W-:Y:S02]  /*2d30*/  @P2 LOP3.LUT R19, R20, R7, RZ, 0xfc, !PT ;  /* 0x0000000714132212 */ /* 0x000fe400078efcff */
[----:B------:R-:W-:Y:S02]  /*2d40*/  @P2 LOP3.LUT R8, R12, R21, RZ, 0xfc, !PT ;  /* 0x000000150c082212 */ /* 0x000fe400078efcff */
[C-C-:B------:R-:W-:Y:S01]  /*2d50*/  SHF.L.U64.HI R12, R18.reuse, 0x2, R19.reuse ;  /* 0x00000002120c7819 */ /* 0x140fe20000010213 */
[----:B------:R-:W-:Y:S01]  /*2d60*/  IMAD.SHL.U32 R18, R18, 0x4, RZ ;  /* 0x0000000412127824 */ /* 0x000fe200078e00ff */
[----:B------:R-:W-:Y:S01]  /*2d70*/  SHF.R.U32.HI R19, RZ, 0x1e, R19 ;  /* 0x0000001eff137819 */ /* 0x000fe20000011613 */
[----:B0-----:R-:W-:Y:S01]  /*2d80*/  IMAD.SHL.U32 R16, R8, 0x4, RZ ;  /* 0x0000000408107824 */ /* 0x001fe200078e00ff */
[----:B------:R-:W-:-:S02]  /*2d90*/  @P2 LOP3.LUT R9, R5, R0, RZ, 0xfc, !PT ;  /* 0x0000000005092212 */ /* 0x000fc400078efcff */
[----:B------:R-:W-:Y:S02]  /*2da0*/  IADD3 RZ, P0, RZ, -R18, RZ ;  /* 0x80000012ffff7210 */ /* 0x000fe40007f1e0ff */
[----:B------:R-:W-:Y:S02]  /*2db0*/  LOP3.LUT R0, RZ, R12, RZ, 0x33, !PT ;  /* 0x0000000cff007212 */ /* 0x000fe400078e33ff */
[----:B------:R-:W-:Y:S02]  /*2dc0*/  LOP3.LUT R16, R19, R16, RZ, 0xfc, !PT ;  /* 0x0000001013107212 */ /* 0x000fe400078efcff */
[----:B------:R-:W-:Y:S02]  /*2dd0*/  SHF.L.U64.HI R7, R8, 0x2, R9 ;  /* 0x0000000208077819 */ /* 0x000fe40000010209 */
[----:B------:R-:W-:Y:S02]  /*2de0*/  IADD3.X R17, P0, RZ, R0, RZ, P0, !PT ;  /* 0x00000000ff117210 */ /* 0x000fe4000071e4ff */
[----:B------:R-:W-:-:S02]  /*2df0*/  LOP3.LUT R5, RZ, R16, RZ, 0x33, !PT ;  /* 0x00000010ff057212 */ /* 0x000fc400078e33ff */
[----:B------:R-:W-:Y:S02]  /*2e00*/  LOP3.LUT R6, RZ, R7, RZ, 0x33, !PT ;  /* 0x00000007ff067212 */ /* 0x000fe400078e33ff */
[----:B------:R-:W-:Y:S02]  /*2e10*/  IADD3.X R5, P0, RZ, R5, RZ, P0, !PT ;  /* 0x00000005ff057210 */ /* 0x000fe4000071e4ff */
[----:B------:R-:W-:-:S03]  /*2e20*/  SHF.R.U32.HI R0, RZ, 0x1d, R9 ;  /* 0x0000001dff007819 */ /* 0x000fc60000011609 */
[----:B------:R-:W-:Y:S01]  /*2e30*/  IMAD.X R6, RZ, RZ, R6, P0 ;  /* 0x000000ffff067224 */ /* 0x000fe200000e0606 */
[----:B------:R-:W-:-:S04]  /*2e40*/  LOP3.LUT P1, RZ, R0, 0x1, RZ, 0xc0, !PT ;  /* 0x0000000100ff7812 */ /* 0x000fc8000782c0ff */
[----:B------:R-:W-:Y:S02]  /*2e50*/  SEL R6, R7, R6, !P1 ;  /* 0x0000000607067207 */ /* 0x000fe40004800000 */
[----:B------:R-:W-:Y:S02]  /*2e60*/  SEL R7, R16, R5, !P1 ;  /* 0x0000000510077207 */ /* 0x000fe40004800000 */
[----:B------:R-:W-:Y:S02]  /*2e70*/  ISETP.NE.U32.AND P0, PT, R6, RZ, PT ;  /* 0x000000ff0600720c */ /* 0x000fe40003f05070 */
[----:B------:R-:W-:Y:S02]  /*2e80*/  SEL R12, R12, R17, !P1 ;  /* 0x000000110c0c7207 */ /* 0x000fe40004800000 */
[----:B------:R-:W-:Y:S02]  /*2e90*/  SEL R8, R7, R6, !P0 ;  /* 0x0000000607087207 */ /* 0x000fe40004000000 */
[----:B------:R-:W-:-:S04]  /*2ea0*/  @P1 IADD3 R18, -R18, RZ, RZ ;  /* 0x000000ff12121210 */ /* 0x000fc80007ffe1ff */
[----:B------:R-:W0:Y:S02]  /*2eb0*/  FLO.U32 R8, R8 ;  /* 0x0000000800087300 */ /* 0x000e2400000e0000 */
[C---:B0-----:R-:W-:Y:S02]  /*2ec0*/  IADD3 R16, -R8.reuse, 0x1f, RZ ;  /* 0x0000001f08107810 */ /* 0x041fe40007ffe1ff */
[----:B------:R-:W-:-:S03]  /*2ed0*/  IADD3 R5, -R8, 0x3f, RZ ;  /* 0x0000003f08057810 */ /* 0x000fc60007ffe1ff */
[----:B------:R-:W-:-:S05]  /*2ee0*/  @P0 IMAD.MOV R5, RZ, RZ, R16 ;  /* 0x000000ffff050224 */ /* 0x000fca00078e0210 */
[C---:B------:R-:W-:Y:S02]  /*2ef0*/  ISETP.NE.U32.AND P0, PT, R5.reuse, RZ, PT ;  /* 0x000000ff0500720c */ /* 0x040fe40003f05070 */
[----:B------:R-:W-:Y:S02]  /*2f00*/  IADD3 R17, -R5, 0x40, RZ ;  /* 0x0000004005117810 */ /* 0x000fe40007ffe1ff */
[----:B------:R-:W-:Y:S02]  /*2f10*/  ISETP.NE.AND.EX P0, PT, RZ, RZ, PT, P0 ;  /* 0x000000ffff00720c */ /* 0x000fe40003f05300 */
[C---:B------:R-:W-:Y:S02]  /*2f20*/  SHF.L.U32 R19, R7.reuse, R5, RZ ;  /* 0x0000000507137219 */ /* 0x040fe400000006ff */
[----:B------:R-:W-:Y:S02]  /*2f30*/  SHF.R.U64 R18, R18, R17, R12 ;  /* 0x0000001112127219 */ /* 0x000fe4000000120c */
[----:B------:R-:W-:-:S02]  /*2f40*/  SHF.L.U64.HI R21, R7, R5, R6 ;  /* 0x0000000507157219 */ /* 0x000fc40000010206 */
[----:B------:R-:W-:Y:S01]  /*2f50*/  SHF.R.U32.HI R8, RZ, R17, R12 ;  /* 0x00000011ff087219 */ /* 0x000fe2000001160c */
[----:B------:R-:W-:-:S04]  /*2f60*/  IMAD.MOV.U32 R17, RZ, RZ, RZ ;  /* 0x000000ffff117224 */ /* 0x000fc800078e00ff */
[----:B------:R-:W-:Y:S02]  /*2f70*/  @P0 LOP3.LUT R7, R18, R19, RZ, 0xfc, !PT ;  /* 0x0000001312070212 */ /* 0x000fe400078efcff */
[----:B------:R-:W-:-:S03]  /*2f80*/  @P0 LOP3.LUT R6, R8, R21, RZ, 0xfc, !PT ;  /* 0x0000001508060212 */ /* 0x000fc600078efcff */
[----:B------:R-:W-:-:S04]  /*2f90*/  IMAD.WIDE.U32 R18, R7, 0x2168c235, RZ ;  /* 0x2168c23507127825 */ /* 0x000fc800078e00ff */
[----:B------:R-:W-:Y:S01]  /*2fa0*/  IMAD.MOV.U32 R16, RZ, RZ, R19 ;  /* 0x000000ffff107224 */ /* 0x000fe200078e0013 */
[----:B------:R-:W-:Y:S01]  /*2fb0*/  IADD3 RZ, P0, R18, R18, RZ ;  /* 0x0000001212ff7210 */ /* 0x000fe20007f1e0ff */
[----:B------:R-:W-:Y:S02]  /*2fc0*/  IMAD R19, R6, -0x36f0255e, RZ ;  /* 0xc90fdaa206137824 */ /* 0x000fe400078e02ff */
[----:B------:R-:W-:-:S04]  /*2fd0*/  IMAD.WIDE.U32 R16, R7, -0x36f0255e, R16 ;  /* 0xc90fdaa207107825 */ /* 0x000fc800078e0010 */
[----:B------:R-:W-:-:S04]  /*2fe0*/  IMAD.HI.U32 R7, R6, -0x36f0255e, RZ ;  /* 0xc90fdaa206077827 */ /* 0x000fc800078e00ff */
[----:B------:R-:W-:-:S04]  /*2ff0*/  IMAD.WIDE.U32 R16, P2, R6, 0x2168c235, R16 ;  /* 0x2168c23506107825 */ /* 0x000fc80007840010 */
[----:B------:R-:W-:Y:S01]  /*3000*/  IMAD.X R6, RZ, RZ, R7, P2 ;  /* 0x000000ffff067224 */ /* 0x000fe200010e0607 */
[----:B------:R-:W-:Y:S02]  /*3010*/  IADD3 R7, P2, R19, R17, RZ ;  /* 0x0000001113077210 */ /* 0x000fe40007f5e0ff */
[----:B------:R-:W-:Y:S02]  /*3020*/  IADD3.X RZ, P0, R16, R16, RZ, P0, !PT ;  /* 0x0000001010ff7210 */ /* 0x000fe4000071e4ff */
[C---:B------:R-:W-:Y:S01]  /*3030*/  ISETP.GT.U32.AND P3, PT, R7.reuse, RZ, PT ;  /* 0x000000ff0700720c */ /* 0x040fe20003f64070 */
[----:B------:R-:W-:Y:S01]  /*3040*/  IMAD.X R6, RZ, RZ, R6, P2 ;  /* 0x000000ffff067224 */ /* 0x000fe200010e0606 */
[----:B------:R-:W-:-:S04]  /*3050*/  IADD3.X R8, P2, R7, R7, RZ, P0, !PT ;  /* 0x0000000707087210 */ /* 0x000fc8000075e4ff */
[C---:B------:R-:W-:Y:S01]  /*3060*/  ISETP.GT.AND.EX P0, PT, R6.reuse, RZ, PT, P3 ;  /* 0x000000ff0600720c */ /* 0x040fe20003f04330 */
[----:B------:R-:W-:-:S03]  /*3070*/  IMAD.X R17, R6, 0x1, R6, P2 ;  /* 0x0000000106117824 */ /* 0x000fc600010e0606 */
[----:B------:R-:W-:Y:S02]  /*3080*/  SEL R8, R8, R7, P0 ;  /* 0x0000000708087207 */ /* 0x000fe40000000000 */
[----:B------:R-:W-:Y:S02]  /*3090*/  SEL R7, R17, R6, P0 ;  /* 0x0000000611077207 */ /* 0x000fe40000000000 */
[----:B------:R-:W-:Y:S02]  /*30a0*/  IADD3 R6, P2, R8, 0x1, RZ ;  /* 0x0000000108067810 */ /* 0x000fe40007f5e0ff */
[----:B------:R-:W-:Y:S02]  /*30b0*/  SEL R8, RZ, 0x1, !P0 ;  /* 0x00000001ff087807 */ /* 0x000fe40004000000 */
[----:B------:R-:W-:Y:S01]  /*30c0*/  LOP3.LUT P0, R13, R13, 0x80000000, RZ, 0xc0, !PT ;  /* 0x800000000d0d7812 */ /* 0x000fe2000780c0ff */
[----:B------:R-:W-:Y:S01]  /*30d0*/  IMAD.X R7, RZ, RZ, R7, P2 ;  /* 0x000000ffff077224 */ /* 0x000fe200010e0607 */
[----:B------:R-:W-:-:S02]  /*30e0*/  IADD3 R8, R8, R5, RZ ;  /* 0x0000000508087210 */ /* 0x000fc40007ffe0ff */
[----:B------:R-:W-:Y:S02]  /*30f0*/  @P1 LOP3.LUT R13, R13, 0x80000000, RZ, 0x3c, !PT ;  /* 0x800000000d0d1812 */ /* 0x000fe400078e3cff */
[----:B------:R-:W-:Y:S01]  /*3100*/  SHF.R.U64 R6, R6, 0xa, R7 ;  /* 0x0000000a06067819 */ /* 0x000fe20000001207 */
[----:B------:R-:W-:-:S03]  /*3110*/  IMAD.SHL.U32 R8, R8, 0x100000, RZ ;  /* 0x0010000008087824 */ /* 0x000fc600078e00ff */
[----:B------:R-:W-:-:S04]  /*3120*/  IADD3 R6, P2, R6, 0x1, RZ ;  /* 0x0000000106067810 */ /* 0x000fc80007f5e0ff */
[----:B------:R-:W-:-:S04]  /*3130*/  LEA.HI.X R7, R7, RZ, RZ, 0x16, P2 ;  /* 0x000000ff07077211 */ /* 0x000fc800010fb4ff */
[--C-:B------:R-:W-:Y:S02]  /*3140*/  SHF.R.U64 R5, R6, 0x1, R7.reuse ;  /* 0x0000000106057819 */ /* 0x100fe40000001207 */
[----:B------:R-:W-:Y:S02]  /*3150*/  LOP3.LUT R6, R0, 0x1, RZ, 0xc0, !PT ;  /* 0x0000000100067812 */ /* 0x000fe400078ec0ff */
[----:B------:R-:W-:Y:S02]  /*3160*/  SHF.R.U32.HI R7, RZ, 0x1, R7 ;  /* 0x00000001ff077819 */ /* 0x000fe40000011607 */
[----:B------:R-:W-:Y:S02]  /*3170*/  IADD3 R0, P2, P3, R5, -UR4, RZ ;  /* 0x8000000405007c10 */ /* 0x000fe4000fb5e0ff */
[----:B------:R-:W-:Y:S02]  /*3180*/  LEA.HI R5, R9, R6, RZ, 0x2 ;  /* 0x0000000609057211 */ /* 0x000fe400078f10ff */
[----:B------:R-:W-:-:S03]  /*3190*/  IADD3.X R6, R7, 0x3fe00000, ~R8, P2, P3 ;  /* 0x3fe0000007067810 */ /* 0x000fc600017e6c08 */
[----:B------:R-:W-:Y:S01]  /*31a0*/  @P0 IMAD.MOV R5, RZ, RZ, -R5 ;  /* 0x000000ffff050224 */ /* 0x000fe200078e0a05 */
[----:B------:R-:W-:Y:S02]  /*31b0*/  LOP3.LUT R9, R6, R13, RZ, 0xfc, !PT ;  /* 0x0000000d06097212 */ /* 0x000fe400078efcff */
.L_x_64:
[----:B------:R-:W-:Y:S02]  /*31c0*/  IMAD.MOV.U32 R6, RZ, RZ, R2 ;  /* 0x000000ffff067224 */ /* 0x000fe400078e0002 */
[----:B------:R-:W-:Y:S02]  /*31d0*/  IMAD.MOV.U32 R7, RZ, RZ, 0x0 ;  /* 0x00000000ff077424 */ /* 0x000fe400078e00ff */
[----:B------:R-:W-:Y:S02]  /*31e0*/  IMAD.MOV.U32 R8, RZ, RZ, R0 ;  /* 0x000000ffff087224 */ /* 0x000fe400078e0000 */
[----:B------:R-:W-:Y:S05]  /*31f0*/  RET.REL.NODEC R6 `(_ZN2at6native54_GLOBAL__N__f6d41790_21_PhiloxDistribution_cu_0636f2c123philox_multi_key_kernelIdZZZZNS0_20_philox_normal_cuda_ERNS_6TensorERKS3_ddENKUlvE_clEvENKUlvE_clEvENKUlvE_clEvEUlmmE_ZZZNS0_20_philox_normal_cuda_ES4_S6_ddENKS7_clEvENKS8_clEvEUldE_EEvPT_PKmllT0_T1_16OffsetCalculatorILi1EjLb0EE) ;  /* 0xffffce0006007950 */ /* 0x000fea0003c3ffff */
.L_x_68:
        /* <DEDUP_REMOVED lines=16> */
.L_x_170:


//--------------------- .text._ZN2at6native54_GLOBAL__N__f6d41790_21_PhiloxDistribution_cu_0636f2c124philox_single_key_kernelIdZZZZNS0_20_philox_normal_cuda_ERNS_6TensorERKS3_ddENKUlvE_clEvENKUlvE_clEvENKUlvE_clEvEUlmmE_ZZZNS0_20_philox_normal_cuda_ES4_S6_ddENKS7_clEvENKS8_clEvEUldE_EEvPT_PKmlT0_T1_ --------------------------
	.section	.text._ZN2at6native54_GLOBAL__N__f6d41790_21_PhiloxDistribution_cu_0636f2c124philox_single_key_kernelIdZZZZNS0_20_philox_normal_cuda_ERNS_6TensorERKS3_ddENKUlvE_clEvENKUlvE_clEvENKUlvE_clEvEUlmmE_ZZZNS0_20_philox_normal_cuda_ES4_S6_ddENKS7_clEvENKS8_clEvEUldE_EEvPT_PKmlT0_T1_,"ax",@progbits
	.sectioninfo	@"SHI_REGISTERS=32"
	.align	128
.text._ZN2at6native54_GLOBAL__N__f6d41790_21_PhiloxDistribution_cu_0636f2c124philox_single_key_kernelIdZZZZNS0_20_philox_normal_cuda_ERNS_6TensorERKS3_ddENKUlvE_clEvENKUlvE_clEvENKUlvE_clEvEUlmmE_ZZZNS0_20_philox_normal_cuda_ES4_S6_ddENKS7_clEvENKS8_clEvEUldE_EEvPT_PKmlT0_T1_:
        .type           _ZN2at6native54_GLOBAL__N__f6d41790_21_PhiloxDistribution_cu_0636f2c124philox_single_key_kernelIdZZZZNS0_20_philox_normal_cuda_ERNS_6TensorERKS3_ddENKUlvE_clEvENKUlvE_clEvENKUlvE_clEvEUlmmE_ZZZNS0_20_philox_normal_cuda_ES4_S6_ddENKS7_clEvENKS8_clEvEUldE_EEvPT_PKmlT0_T1_,@function
        .size           _ZN2at6native54_GLOBAL__N__f6d41790_21_PhiloxDistribution_cu_0636f2c124philox_single_key_kernelIdZZZZNS0_20_philox_normal_cuda_ERNS_6TensorERKS3_ddENKUlvE_clEvENKUlvE_clEvENKUlvE_clEvEUlmmE_ZZZNS0_20_philox_normal_cuda_ES4_S6_ddENKS7_clEvENKS8_clEvEUldE_EEvPT_PKmlT0_T1_,(.L_x_174 - _ZN2at6native54_GLOBAL__N__f6d41790_21_PhiloxDistribution_cu_0636f2c124philox_single_key_kernelIdZZZZNS0_20_philox_normal_cuda_ERNS_6TensorERKS3_ddENKUlvE_clEvENKUlvE_clEvENKUlvE_clEvEUlmmE_ZZZNS0_20_philox_normal_cuda_ES4_S6_ddENKS7_clEvENKS8_clEvEUldE_EEvPT_PKmlT0_T1_)
        .other          _ZN2at6native54_GLOBAL__N__f6d41790_21_PhiloxDistribution_cu_0636f2c124philox_single_key_kernelIdZZZZNS0_20_philox_normal_cuda_ERNS_6TensorERKS3_ddENKUlvE_clEvENKUlvE_clEvENKUlvE_clEvEUlmmE_ZZZNS0_20_philox_normal_cuda_ES4_S6_ddENKS7_clEvENKS8_clEvEUldE_EEvPT_PKmlT0_T1_,@"STO_CUDA_ENTRY STV_DEFAULT"
_ZN2at6native54_GLOBAL__N__f6d41790_21_PhiloxDistribution_cu_0636f2c124philox_single_key_kernelIdZZZZNS0_20_philox_normal_cuda_ERNS_6TensorERKS3_ddENKUlvE_clEvENKUlvE_clEvENKUlvE_clEvEUlmmE_ZZZNS0_20_philox_normal_cuda_ES4_S6_ddENKS7_clEvENKS8_clEvEUldE_EEvPT_PKmlT0_T1_:
[----:B------:R-:W-:Y:S02]  /*0000*/  IMAD.MOV.U32 R1, RZ, RZ, c[0x0][0x28] ;  /* 0x00000a00ff017624 */ /* 0x000fe400078e00ff */
[----:B------:R-:W-:Y:S01]  /*0010*/  IMAD.MOV.U32 R8, RZ, RZ, c[0x0][0x168] ;  /* 0x00005a00ff087624 */ /* 0x000fe200078e00ff */
[----:B------:R-:W-:Y:S01]  /*0020*/  ULDC.64 UR6, c[0x0][0x118] ;  /* 0x0000460000067ab9 */ /* 0x000fe20000000a00 */
[----:B------:R-:W-:Y:S01]  /*0030*/  IMAD.MOV.U32 R9, RZ, RZ, c[0x0][0x16c] ;  /* 0x00005b00ff097624 */ /* 0x000fe200078e00ff */
[----:B------:R-:W0:Y:S01]  /*0040*/  S2R R14, SR_TID.X ;  /* 0x00000000000e7919 */ /* 0x000e220000002100 */
[----:B------:R-:W-:Y:S01]  /*0050*/  ULDC.64 UR4, c[0x0][0x170] ;  /* 0x00005c0000047ab9 */ /* 0x000fe20000000a00 */
[----:B------:R-:W-:-:S03]  /*0060*/  IADD3 R1, R1, -0x40, RZ ;  /* 0xffffffc001017810 */ /* 0x000fc60007ffe0ff */
[----:B------:R-:W5:Y:S01]  /*0070*/  LDG.E.128 R8, [R8.64] ;  /* 0x0000000608087981 */ /* 0x000f62000c1e1d00 */
[----:B------:R-:W-:Y:S01]  /*0080*/  ULEA.HI UR4, UP0, UR5, UR4, URZ, 0x1 ;  /* 0x0000000405047291 */ /* 0x000fe2000f81083f */
[----:B------:R-:W-:Y:S01]  /*0090*/  IMAD.MOV.U32 R15, RZ, RZ, RZ ;  /* 0x000000ffff0f7224 */ /* 0x000fe200078e00ff */
[----:B------:R-:W-:Y:S01]  /*00a0*/  BSSY B0, `(.L_x_69) ;  /* 0x00000e8000007945 */ /* 0x000fe20003800000 */
[----:B------:R-:W0:Y:S01]  /*00b0*/  S2R R3, SR_CTAID.X ;  /* 0x0000000000037919 */ /* 0x000e220000002500 */
[----:B------:R-:W-:-:S04]  /*00c0*/  UIADD3.X UR5, URZ, UR5, URZ, UP0, !UPT ;  /* 0x000000053f057290 */ /* 0x000fc800087fe43f */
[----:B------:R-:W-:Y:S02]  /*00d0*/  USHF.R.S64 UR4, UR4, 0x1, UR5 ;  /* 0x0000000104047899 */ /* 0x000fe40008001005 */
[----:B------:R-:W-:Y:S01]  /*00e0*/  USHF.R.S32.HI UR5, URZ, 0x1, UR5 ;  /* 0x000000013f057899 */ /* 0x000fe20008011405 */
[----:B0-----:R-:W-:-:S05]  /*00f0*/  IMAD.WIDE.U32 R14, R3, c[0x0][0x0], R14 ;  /* 0x00000000030e7a25 */ /* 0x001fca00078e000e */
[----:B------:R-:W-:-:S04]  /*0100*/  ISETP.GE.U32.AND P0, PT, R14, UR4, PT ;  /* 0x000000040e007c0c */ /* 0x000fc8000bf06070 */
[----:B------:R-:W-:-:S13]  /*0110*/  ISETP.GE.AND.EX P0, PT, R15, UR5, PT, P0 ;  /* 0x000000050f007c0c */ /* 0x000fda000bf06300 */
[----:B------:R-:W-:Y:S05]  /*0120*/  @P0 BRA `(.L_x_70) ;  /* 0x00000df000000947 */ /* 0x000fea0003800000 */
[----:B-----5:R-:W-:Y:S01]  /*0130*/  IADD3 R6, P0, R10, R14, RZ ;  /* 0x0000000e0a067210 */ /* 0x020fe20007f1e0ff */
[----:B------:R-:W-:Y:S01]  /*0140*/  BSSY B1, `(.L_x_71) ;  /* 0x0000086000017945 */ /* 0x000fe20003800000 */
        /* <DEDUP_REMOVED lines=24> */
[----:B------:R-:W-:Y:S02]  /*02d0*/  IADD3 R7, R8, 0x1715609d, RZ ;  /* 0x1715609d08077810 */ /* 0x000fe40007ffe0ff */
[----:B------:R-:W-:Y:S01]  /*02e0*/  LOP3.LUT R12, R3, R12, R5, 0x96, !PT ;  /* 0x0000000c030c7212 */ /* 0x000fe200078e9605 */
[----:B------:R-:W-:Y:S01]  /*02f0*/  IMAD.WIDE.U32 R4, R4, -0x326172a9, RZ ;  /* 0xcd9e8d5704047825 */ /* 0x000fe200078e00ff */
[----:B------:R-:W-:-:S03]  /*0300*/  IADD3 R3, R8, 0x78dde6e4, RZ ;  /* 0x78dde6e408037810 */ /* 0x000fc60007ffe0ff */
        /* <DEDUP_REMOVED lines=8> */
[----:B------:R-:W-:Y:S02]  /*0390*/  IADD3 R13, R8, 0x5384540f, RZ ;  /* 0x5384540f080d7810 */ /* 0x000fe40007ffe0ff */
[----:B------:R-:W-:Y:S01]  /*03a0*/  LOP3.LUT R4, R7, R4, R3, 0x96, !PT ;  /* 0x0000000407047212 */ /* 0x000fe200078e9603 */
[----:B------:R-:W-:Y:S01]  /*03b0*/  IMAD.WIDE.U32 R2, R2, -0x326172a9, RZ ;  /* 0xcd9e8d5702027825 */ /* 0x000fe200078e00ff */
[----:B------:R-:W-:-:S03]  /*03c0*/  IADD3 R7, R8, -0x4ab325aa, RZ ;  /* 0xb54cda5608077810 */ /* 0x000fc60007ffe0ff */
        /* <DEDUP_REMOVED lines=8> */
[----:B------:R-:W-:-:S03]  /*0450*/  IADD3 R3, R9, 0x1fd5c5a3, RZ ;  /* 0x1fd5c5a309037810 */ /* 0x000fc60007ffe0ff */
        /* <DEDUP_REMOVED lines=11> */
[----:B------:R-:W-:Y:S01]  /*0510*/  IMAD.WIDE.U32 R20, R3, -0x2daee0ad, RZ ;  /* 0xd2511f5303147825 */ /* 0x000fe200078e00ff */
[----:B------:R-:W-:Y:S01]  /*0520*/  IADD3 R3, R9, -0x695add53, RZ ;  /* 0x96a522ad09037810 */ /* 0x000fe20007ffe0ff */
[----:B0-----:R-:W1:Y:S02]  /*0530*/  DFMA R12, R12, R6, 2.710505431213761085e-20 ;  /* 0x3be000000c0c742b */ /* 0x001e640000000006 */
[----:B------:R-:W0:Y:S01]  /*0540*/  I2F.F64.U32 R18, R20 ;  /* 0x0000001400127312 */ /* 0x000e220000201800 */
[----:B------:R-:W-:-:S03]  /*0550*/  LOP3.LUT R21, R21, R2, R3, 0x96, !PT ;  /* 0x0000000215157212 */ /* 0x000fc600078e9603 */
[----:B-1----:R-:W1:-:S04]  /*0560*/  DFMA R16, R16, 2.3283064365386962891e-10, R12 ;  /* 0x3df000001010782b */ /* 0x002e48000000000c */
[----:B------:R-:W2:Y:S06]  /*0570*/  I2F.F64.U32 R2, R21 ;  /* 0x0000001500027312 */ /* 0x000eac0000201800 */
[----:B-1----:R-:W-:Y:S01]  /*0580*/  ISETP.GT.AND P1, PT, R17, 0xfffff, PT ;  /* 0x000fffff1100780c */ /* 0x002fe20003f24270 */
[----:B------:R-:W-:Y:S01]  /*0590*/  IMAD.MOV.U32 R12, RZ, RZ, R16 ;  /* 0x000000ffff0c7224 */ /* 0x000fe200078e0010 */
[----:B0-----:R-:W0:Y:S01]  /*05a0*/  DMUL R18, R18, 2.3283064365386962891e-10 ;  /* 0x3df0000012127828 */ /* 0x001e220000000000 */
[--C-:B------:R-:W-:Y:S02]  /*05b0*/  IMAD.MOV.U32 R13, RZ, RZ, R17.reuse ;  /* 0x000000ffff0d7224 */ /* 0x100fe400078e0011 */
[----:B------:R-:W-:-:S02]  /*05c0*/  IMAD.MOV.U32 R5, RZ, RZ, R17 ;  /* 0x000000ffff057224 */ /* 0x000fc400078e0011 */
[----:B------:R-:W-:Y:S01]  /*05d0*/  IMAD.MOV.U32 R4, RZ, RZ, R16 ;  /* 0x000000ffff047224 */ /* 0x000fe200078e0010 */
[----:B0-----:R-:W2:-:S05]  /*05e0*/  DFMA R18, R18, R6, 2.710505431213761085e-20 ;  /* 0x3be000001212742b */ /* 0x001e8a0000000006 */
[----:B------:R-:W0:-:S04]  /*05f0*/  @!P1 DMUL R12, R12, 1.80143985094819840000e+16 ;  /* 0x435000000c0c9828 */ /* 0x000e080000000000 */
[----:B--2---:R-:W1:-:S06]  /*0600*/  DFMA R2, R2, 2.3283064365386962891e-10, R18 ;  /* 0x3df000000202782b */ /* 0x004e4c0000000012 */
[----:B0-----:R-:W-:Y:S01]  /*0610*/  @!P1 IMAD.MOV.U32 R5, RZ, RZ, R13 ;  /* 0x000000ffff059224 */ /* 0x001fe200078e000d */
[----:B-1----:R-:W0:Y:S01]  /*0620*/  DMUL R2, R2, c[0x2][0x50] ;  /* 0x0080140002027a28 */ /* 0x002e220000000000 */
[----:B------:R-:W-:-:S03]  /*0630*/  @!P1 IMAD.MOV.U32 R4, RZ, RZ, R12 ;  /* 0x000000ffff049224 */ /* 0x000fc600078e000c */
[----:B------:R-:W-:Y:S02]  /*0640*/  IADD3 R0, R5, -0x1, RZ ;  /* 0xffffffff05007810 */ /* 0x000fe40007ffe0ff */
[----:B0-----:R-:W-:Y:S02]  /*0650*/  DSETP.NEU.AND P0, PT, |R2|, +INF , PT ;  /* 0x7ff000000200742a */ /* 0x001fe40003f0d200 */
[----:B------:R-:W-:Y:S01]  /*0660*/  ISETP.GE.U32.AND P2, PT, R0, 0x7fefffff, PT ;  /* 0x7fefffff0000780c */ /* 0x000fe20003f46070 */
[----:B------:R-:W-:Y:S02]  /*0670*/  IMAD.MOV.U32 R0, RZ, RZ, -0x3ff ;  /* 0xfffffc01ff007424 */ /* 0x000fe400078e00ff */
[----:B------:R-:W-:-:S10]  /*0680*/  @!P1 IMAD.MOV.U32 R0, RZ, RZ, -0x435 ;  /* 0xfffffbcbff009424 */ /* 0x000fd400078e00ff */
[----:B------:R-:W-:Y:S01]  /*0690*/  @P2 IMAD.MOV.U32 R6, RZ, RZ, 0x0 ;  /* 0x00000000ff062424 */ /* 0x000fe200078e00ff */
[----:B------:R-:W-:Y:S01]  /*06a0*/  @P2 FSETP.NEU.FTZ.AND P3, PT, R13, RZ, PT ;  /* 0x000000ff0d00220b */ /* 0x000fe20003f7d000 */
[----:B------:R-:W-:-:S06]  /*06b0*/  @P2 IMAD.MOV.U32 R7, RZ, RZ, 0x7ff00000 ;  /* 0x7ff00000ff072424 */ /* 0x000fcc00078e00ff */
[----:B------:R-:W0:-:S10]  /*06c0*/  @P2 DFMA R6, R12, R6, +INF ;  /* 0x7ff000000c06242b */ /* 0x000e140000000006 */
[----:B0-----:R-:W-:Y:S02]  /*06d0*/  @P2 FSEL R16, R6, RZ, P3 ;  /* 0x000000ff06102208 */ /* 0x001fe40001800000 */
[----:B------:R-:W-:Y:S01]  /*06e0*/  @P2 FSEL R17, R7, -QNAN , P3 ;  /* 0xfff0000007112808 */ /* 0x000fe20001800000 */
[----:B------:R-:W-:Y:S05]  /*06f0*/  @P2 BRA `(.L_x_72) ;  /* 0x000002a000002947 */ /* 0x000fea0003800000 */
[C---:B------:R-:W-:Y:S01]  /*0700*/  LOP3.LUT R6, R5.reuse, 0x800fffff, RZ, 0xc0, !PT ;  /* 0x800fffff05067812 */ /* 0x040fe200078ec0ff */
[----:B------:R-:W-:Y:S01]  /*0710*/  IMAD.MOV.U32 R12, RZ, RZ, RZ ;  /* 0x000000ffff0c7224 */ /* 0x000fe200078e00ff */
[----:B------:R-:W-:Y:S01]  /*0720*/  LEA.HI R5, R5, R0, RZ, 0xc ;  /* 0x0000000005057211 */ /* 0x000fe200078f60ff */
[----:B------:R-:W-:Y:S01]  /*0730*/  IMAD.MOV.U32 R22, RZ, RZ, 0x3ae80f1e ;  /* 0x3ae80f1eff167424 */ /* 0x000fe200078e00ff */
[----:B------:R-:W-:Y:S01]  /*0740*/  LOP3.LUT R7, R6, 0x3ff00000, RZ, 0xfc, !PT ;  /* 0x3ff0000006077812 */ /* 0x000fe200078efcff */
[----:B------:R-:W-:Y:S02]  /*0750*/  IMAD.MOV.U32 R6, RZ, RZ, R4 ;  /* 0x000000ffff067224 */ /* 0x000fe400078e0004 */
[----:B------:R-:W-:Y:S01]  /*0760*/  IMAD.MOV.U32 R23, RZ, RZ, 0x3eb1380b ;  /* 0x3eb1380bff177424 */ /* 0x000fe200078e00ff */
[----:B------:R-:W-:-:S13]  /*0770*/  ISETP.GE.AND P1, PT, R7, 0x3ff6a09f, PT ;  /* 0x3ff6a09f0700780c */ /* 0x000fda0003f26270 */
[----:B------:R-:W-:Y:S02]  /*0780*/  @P1 IADD3 R13, R7, -0x100000, RZ ;  /* 0xfff00000070d1810 */ /* 0x000fe40007ffe0ff */
[----:B------:R-:W-:-:S03]  /*0790*/  @P1 IADD3 R5, R5, 0x1, RZ ;  /* 0x0000000105051810 */ /* 0x000fc60007ffe0ff */
[----:B------:R-:W-:Y:S01]  /*07a0*/  @P1 IMAD.MOV.U32 R7, RZ, RZ, R13 ;  /* 0x000000ffff071224 */ /* 0x000fe200078e000d */
[----:B------:R-:W-:Y:S01]  /*07b0*/  LOP3.LUT R4, R5, 0x80000000, RZ, 0x3c, !PT ;  /* 0x8000000005047812 */ /* 0x000fe200078e3cff */
[----:B------:R-:W-:-:S04]  /*07c0*/  IMAD.MOV.U32 R5, RZ, RZ, 0x43300000 ;  /* 0x43300000ff057424 */ /* 0x000fc800078e00ff */
[----:B------:R-:W0:-:S04]  /*07d0*/  DADD R20, R6, 1 ;  /* 0x3ff0000006147429 */ /* 0x000e080000000000 */
[----:B------:R-:W-:Y:S02]  /*07e0*/  DADD R6, R6, -1 ;  /* 0xbff0000006067429 */ /* 0x000fe40000000000 */
[----:B0-----:R-:W0:Y:S02]  /*07f0*/  MUFU.RCP64H R13, R21 ;  /* 0x00000015000d7308 */ /* 0x001e240000001800 */
[----:B------:R-:W-:-:S04]  /*0800*/  DADD R4, R4, c[0x2][0x38] ;  /* 0x00800e0004047629 */ /* 0x000fc80000000000 */
[----:B0-----:R-:W0:-:S06]  /*0810*/  DFMA R16, -R20, R12, 1 ;  /* 0x3ff000001410742b */ /* 0x001e0c000000010c */
[----:B0-----:R-:W0:-:S06]  /*0820*/  DFMA R16, R16, R16, R16 ;  /* 0x000000101010722b */ /* 0x001e0c0000000010 */
[----:B0-----:R-:W0:-:S06]  /*0830*/  DFMA R12, R12, R16, R12 ;  /* 0x000000100c0c722b */ /* 0x001e0c000000000c */
[----:B0-----:R-:W0:-:S06]  /*0840*/  DMUL R18, R12, R6 ;  /* 0x000000060c127228 */ /* 0x001e0c0000000000 */
[----:B0-----:R-:W0:-:S06]  /*0850*/  DFMA R18, R12, R6, R18 ;  /* 0x000000060c12722b */ /* 0x001e0c0000000012 */
[----:B0-----:R-:W0:-:S04]  /*0860*/  DMUL R16, R18, R18 ;  /* 0x0000001212107228 */ /* 0x001e080000000000 */
[----:B------:R-:W1:-:S04]  /*0870*/  DADD R20, R6, -R18 ;  /* 0x0000000006147229 */ /* 0x000e480000000812 */
[----:B0-----:R-:W0:-:S04]  /*0880*/  DFMA R22, R16, R22, c[0x2][0x0] ;  /* 0x008000001016762b */ /* 0x001e080000000016 */
[----:B-1----:R-:W-:-:S04]  /*0890*/  DADD R24, R20, R20 ;  /* 0x0000000014187229 */ /* 0x002fc80000000014 */
[----:B0-----:R-:W0:-:S04]  /*08a0*/  DFMA R22, R16, R22, c[0x2][0x8] ;  /* 0x008002001016762b */ /* 0x001e080000000016 */
[----:B------:R-:W-:-:S04]  /*08b0*/  DFMA R20, R4, c[0x2][0x40], R18 ;  /* 0x0080100004147a2b */ /* 0x000fc80000000012 */
[----:B0-----:R-:W0:-:S04]  /*08c0*/  DFMA R22, R16, R22, c[0x2][0x10] ;  /* 0x008004001016762b */ /* 0x001e080000000016 */
[----:B------:R-:W-:-:S04]  /*08d0*/  DFMA R24, R6, -R18, R24 ;  /* 0x800000120618722b */ /* 0x000fc80000000018 */
[----:B0-----:R-:W0:-:S04]  /*08e0*/  DFMA R22, R16, R22, c[0x2][0x18] ;  /* 0x008006001016762b */ /* 0x001e080000000016 */
[----:B------:R-:W-:-:S04]  /*08f0*/  DFMA R6, -R4, c[0x2][0x40], R20 ;  /* 0x0080100004067a2b */ /* 0x000fc80000000114 */
[----:B0-----:R-:W0:-:S04]  /*0900*/  DFMA R22, R16, R22, c[0x2][0x20] ;  /* 0x008008001016762b */ /* 0x001e080000000016 */
[----:B------:R-:W-:-:S04]  /*0910*/  DMUL R24, R12, R24 ;  /* 0x000000180c187228 */ /* 0x000fc80000000000 */
[----:B0-----:R-:W0:-:S04]  /*0920*/  DFMA R22, R16, R22, c[0x2][0x28] ;  /* 0x00800a001016762b */ /* 0x001e080000000016 */
[----:B------:R-:W-:-:S04]  /*0930*/  DADD R6, -R18, R6 ;  /* 0x0000000012067229 */ /* 0x000fc80000000106 */
[----:B0-----:R-:W0:-:S06]  /*0940*/  DFMA R22, R16, R22, c[0x2][0x30] ;  /* 0x00800c001016762b */ /* 0x001e0c0000000016 */
[----:B0-----:R-:W0:-:S06]  /*0950*/  DMUL R22, R16, R22 ;  /* 0x0000001610167228 */ /* 0x001e0c0000000000 */
[----:B0-----:R-:W0:-:S06]  /*0960*/  DFMA R22, R18, R22, R24 ;  /* 0x000000161216722b */ /* 0x001e0c0000000018 */
[----:B0-----:R-:W0:-:S06]  /*0970*/  DADD R6, R22, -R6 ;  /* 0x0000000016067229 */ /* 0x001e0c0000000806 */
[----:B0-----:R-:W0:-:S06]  /*0980*/  DFMA R6, R4, c[0x2][0x48], R6 ;  /* 0x0080120004067a2b */ /* 0x001e0c0000000006 */
[----:B0-----:R0:W1:-:S06]  /*0990*/  DADD R16, R20, R6 ;  /* 0x0000000014107229 */ /* 0x00104c0000000006 */
.L_x_72:
[----:B------:R-:W-:Y:S05]  /*09a0*/  BSYNC B1 ;  /* 0x0000000000017941 */ /* 0x000fea0003800000 */
.L_x_71:
[----:B------:R-:W-:Y:S01]  /*09b0*/  BSSY B1, `(.L_x_73) ;  /* 0x0000012000017945 */ /* 0x000fe20003800000 */
[----:B------:R-:W-:Y:S05]  /*09c0*/  @!P0 BRA `(.L_x_74) ;  /* 0x000000e000008947 */ /* 0x000fea0003800000 */
[----:B0-----:R-:W0:-:S04]  /*09d0*/  DMUL R6, R2, c[0x2][0x58] ;  /* 0x0080160002067a28 */ /* 0x001e080000000000 */
[----:B------:R-:W-:Y:S02]  /*09e0*/  DSETP.GE.AND P0, PT, |R2|, 2.14748364800000000000e+09, PT ;  /* 0x41e000000200742a */ /* 0x000fe40003f06200 */
[----:B0-----:R-:W0:Y:S08]  /*09f0*/  F2I.F64 R0, R6 ;  /* 0x0000000600007311 */ /* 0x001e300000301100 */
[----:B0-----:R-:W0:Y:S02]  /*0a00*/  I2F.F64 R4, R0 ;  /* 0x0000000000047312 */ /* 0x001e240000201c00 */
[----:B0-----:R-:W0:-:S06]  /*0a10*/  DFMA R12, -R4, c[0x2][0x60], R2 ;  /* 0x00801800040c7a2b */ /* 0x001e0c0000000102 */
[----:B0-----:R-:W0:-:S06]  /*0a20*/  DFMA R12, -R4, c[0x2][0x68], R12 ;  /* 0x00801a00040c7a2b */ /* 0x001e0c000000010c */
[----:B0-----:R0:W2:Y:S01]  /*0a30*/  DFMA R4, -R4, c[0x2][0x70], R12 ;  /* 0x00801c0004047a2b */ /* 0x0010a2000000010c */
[----:B------:R-:W-:Y:S05]  /*0a40*/  @!P0 BRA `(.L_x_75) ;  /* 0x0000008000008947 */ /* 0x000fea0003800000 */
[----:B------:R-:W-:-:S05]  /*0a50*/  MOV R0, 0xa70 ;  /* 0x00000a7000007802 */ /* 0x000fca0000000f00 */
[----:B012---:R-:W-:Y:S05]  /*0a60*/  CALL.REL.NOINC `($_ZN2at6native54_GLOBAL__N__f6d41790_21_PhiloxDistribution_cu_0636f2c124philox_single_key_kernelIdZZZZNS0_20_philox_normal_cuda_ERNS_6TensorERKS3_ddENKUlvE_clEvENKUlvE_clEvENKUlvE_clEvEUlmmE_ZZZNS0_20_philox_normal_cuda_ES4_S6_ddENKS7_clEvENKS8_clEvEUldE_EEvPT_PKmlT0_T1_$__internal_trig_reduction_slowpathd) ;  /* 0x0000214000007944 */ /* 0x007fea0003c00000 */
[----:B------:R-:W-:Y:S02]  /*0a70*/  IMAD.MOV.U32 R0, RZ, RZ, R7 ;  /* 0x000000ffff007224 */ /* 0x000fe400078e0007 */
[----:B------:R-:W-:Y:S02]  /*0a80*/  IMAD.MOV.U32 R4, RZ, RZ, R20 ;  /* 0x000000ffff047224 */ /* 0x000fe400078e0014 */
[----:B------:R-:W-:Y:S01]  /*0a90*/  IMAD.MOV.U32 R5, RZ, RZ, R21 ;  /* 0x000000ffff057224 */ /* 0x000fe200078e0015 */
[----:B------:R-:W-:Y:S05]  /*0aa0*/  BRA `(.L_x_75) ;  /* 0x0000002000007947 */ /* 0x000fea0003800000 */
.L_x_74:
[----:B------:R2:W3:Y:S01]  /*0ab0*/  DMUL R4, RZ, R2 ;  /* 0x00000002ff047228 */ /* 0x0004e20000000000 */
[----:B------:R-:W-:-:S05]  /*0ac0*/  IMAD.MOV.U32 R0, RZ, RZ, RZ ;  /* 0x000000ffff007224 */ /* 0x000fca00078e00ff */
.L_x_75:
[----:B------:R-:W-:Y:S05]  /*0ad0*/  BSYNC B1 ;  /* 0x0000000000017941 */ /* 0x000fea0003800000 */
.L_x_73:
[----:B--23--:R-:W2:Y:S01]  /*0ae0*/  DMUL R18, R4, R4 ;  /* 0x0000000404127228 */ /* 0x00cea20000000000 */
[----:B0-----:R-:W-:Y:S01]  /*0af0*/  IMAD.MOV.U32 R12, RZ, RZ, -0x687a146 ;  /* 0xf9785ebaff0c7424 */ /* 0x001fe200078e00ff */
[----:B------:R-:W-:Y:S01]  /*0b00*/  LOP3.LUT P1, RZ, R0, 0x2, RZ, 0xc0, !PT ;  /* 0x0000000200ff7812 */ /* 0x000fe2000782c0ff */
[----:B------:R-:W-:Y:S01]  /*0b10*/  IMAD.MOV.U32 R13, RZ, RZ, 0x3de5db65 ;  /* 0x3de5db65ff0d7424 */ /* 0x000fe200078e00ff */
[----:B-1----:R-:W0:Y:S01]  /*0b20*/  DMUL R22, R16, -2 ;  /* 0xc000000010167828 */ /* 0x002e220000000000 */
[----:B------:R-:W-:Y:S01]  /*0b30*/  IMAD.MOV.U32 R6, RZ, RZ, 0x20fd8164 ;  /* 0x20fd8164ff067424 */ /* 0x000fe200078e00ff */
[----:B------:R-:W-:Y:S01]  /*0b40*/  BSSY B1, `(.L_x_76) ;  /* 0x0000030000017945 */ /* 0x000fe20003800000 */
[----:B------:R-:W-:-:S02]  /*0b50*/  IMAD.MOV.U32 R7, RZ, RZ, 0x3da8ff83 ;  /* 0x3da8ff83ff077424 */ /* 0x000fc400078e00ff */
[C---:B--2---:R-:W1:Y:S01]  /*0b60*/  DFMA R12, R18.reuse, R12, c[0x2][0xa0] ;  /* 0x00802800120c762b */ /* 0x044e62000000000c */
[----:B0-----:R-:W0:Y:S03]  /*0b70*/  MUFU.RSQ64H R3, R23 ;  /* 0x0000001700037308 */ /* 0x001e260000001c00 */
[----:B------:R-:W2:Y:S01]  /*0b80*/  DFMA R6, R18, -R6, c[0x2][0x78] ;  /* 0x00801e001206762b */ /* 0x000ea20000000806 */
[----:B------:R-:W-:-:S03]  /*0b90*/  IADD3 R2, R23, -0x3500000, RZ ;  /* 0xfcb0000017027810 */ /* 0x000fc60007ffe0ff */
[----:B-1----:R-:W1:-:S04]  /*0ba0*/  DFMA R12, R18, R12, c[0x2][0xa8] ;  /* 0x00802a00120c762b */ /* 0x002e48000000000c */
[----:B--2---:R-:W2:-:S04]  /*0bb0*/  DFMA R6, R18, R6, c[0x2][0x80] ;  /* 0x008020001206762b */ /* 0x004e880000000006 */
[----:B-1----:R-:W1:-:S04]  /*0bc0*/  DFMA R12, R18, R12, c[0x2][0xb0] ;  /* 0x00802c00120c762b */ /* 0x002e48000000000c */
[----:B--2---:R-:W2:-:S04]  /*0bd0*/  DFMA R6, R18, R6, c[0x2][0x88] ;  /* 0x008022001206762b */ /* 0x004e880000000006 */
[----:B-1----:R-:W1:-:S04]  /*0be0*/  DFMA R16, R18, R12, c[0x2][0xb8] ;  /* 0x00802e001210762b */ /* 0x002e48000000000c */
[----:B--2---:R-:W-:-:S04]  /*0bf0*/  DFMA R12, R18, R6, c[0x2][0x90] ;  /* 0x00802400120c762b */ /* 0x004fc80000000006 */
[----:B-1----:R-:W1:-:S04]  /*0c00*/  DFMA R16, R18, R16, c[0x2][0xc0] ;  /* 0x008030001210762b */ /* 0x002e480000000010 */
[----:B0-----:R-:W-:-:S04]  /*0c10*/  DMUL R20, R2, R2 ;  /* 0x0000000202147228 */ /* 0x001fc80000000000 */
[----:B-1----:R-:W0:-:S04]  /*0c20*/  DFMA R16, R18, R16, RZ ;  /* 0x000000101210722b */ /* 0x002e0800000000ff */
[----:B------:R-:W1:-:S04]  /*0c30*/  DFMA R12, R18, R12, c[0x2][0x98] ;  /* 0x00802600120c762b */ /* 0x000e48000000000c */
[----:B0-----:R0:W-:Y:S02]  /*0c40*/  DFMA R16, R16, R4, R4 ;  /* 0x000000041010722b */ /* 0x0011e40000000004 */
[----:B0-----:R-:W-:Y:S02]  /*0c50*/  LOP3.LUT R4, R0, 0x1, RZ, 0xc0, !PT ;  /* 0x0000000100047812 */ /* 0x001fe400078ec0ff */
[----:B------:R0:W-:Y:S02]  /*0c60*/  DFMA R6, R22, -R20, 1 ;  /* 0x3ff000001606742b */ /* 0x0001e40000000814 */
[----:B------:R-:W-:Y:S01]  /*0c70*/  ISETP.NE.U32.AND P0, PT, R4, 0x1, PT ;  /* 0x000000010400780c */ /* 0x000fe20003f05070 */
[----:B0-----:R-:W-:Y:S01]  /*0c80*/  IMAD.MOV.U32 R20, RZ, RZ, 0x0 ;  /* 0x00000000ff147424 */ /* 0x001fe200078e00ff */
[----:B-1----:R-:W0:Y:S01]  /*0c90*/  DFMA R12, R18, R12, -0.5 ;  /* 0xbfe00000120c742b */ /* 0x002e22000000000c */
[----:B------:R-:W-:-:S05]  /*0ca0*/  IMAD.MOV.U32 R21, RZ, RZ, 0x3fd80000 ;  /* 0x3fd80000ff157424 */ /* 0x000fca00078e00ff */
[----:B0-----:R-:W0:-:S04]  /*0cb0*/  DFMA R18, R18, R12, 1 ;  /* 0x3ff000001212742b */ /* 0x001e08000000000c */
[----:B------:R-:W-:Y:S01]  /*0cc0*/  DFMA R20, R6, R20, 0.5 ;  /* 0x3fe000000614742b */ /* 0x000fe20000000014 */
[----:B------:R-:W-:Y:S01]  /*0cd0*/  @!P0 LOP3.LUT R25, R17, 0x80000000, RZ, 0x3c, !PT ;  /* 0x8000000011198812 */ /* 0x000fe200078e3cff */
[----:B------:R-:W-:Y:S02]  /*0ce0*/  @!P0 IMAD.MOV.U32 R24, RZ, RZ, R16 ;  /* 0x000000ffff188224 */ /* 0x000fe400078e0010 */
[----:B------:R-:W1:Y:S02]  /*0cf0*/  DMUL R6, R2, R6 ;  /* 0x0000000602067228 */ /* 0x000e640000000000 */
[----:B0-----:R-:W-:Y:S02]  /*0d00*/  @!P0 IMAD.MOV.U32 R16, RZ, RZ, R18 ;  /* 0x000000ffff108224 */ /* 0x001fe400078e0012 */
[----:B------:R-:W-:Y:S02]  /*0d10*/  @!P0 IMAD.MOV.U32 R17, RZ, RZ, R19 ;  /* 0x000000ffff118224 */ /* 0x000fe400078e0013 */
[----:B-1----:R-:W0:Y:S01]  /*0d20*/  DFMA R20, R20, R6, R2 ;  /* 0x000000061414722b */ /* 0x002e220000000002 */
[----:B------:R-:W-:-:S02]  /*0d30*/  @!P0 IMAD.MOV.U32 R18, RZ, RZ, R24 ;  /* 0x000000ffff128224 */ /* 0x000fc400078e0018 */
[----:B------:R-:W-:Y:S01]  /*0d40*/  @!P0 IMAD.MOV.U32 R19, RZ, RZ, R25 ;  /* 0x000000ffff138224 */ /* 0x000fe200078e0019 */
[----:B------:R-:W-:Y:S02]  /*0d50*/  ISETP.GE.U32.AND P0, PT, R2, 0x7ca00000, PT ;  /* 0x7ca000000200780c */ /* 0x000fe40003f06070 */
[----:B0-----:R-:W0:Y:S01]  /*0d60*/  DMUL R12, R22, R20 ;  /* 0x00000014160c7228 */ /* 0x001e220000000000 */
[----:B------:R-:W-:Y:S02]  /*0d70*/  @P1 LOP3.LUT R29, R17, 0x80000000, RZ, 0x3c, !PT ;  /* 0x80000000111d1812 */ /* 0x000fe400078e3cff */
[----:B------:R-:W-:Y:S01]  /*0d80*/  @P1 LOP3.LUT R27, R19, 0x80000000, RZ, 0x3c, !PT ;  /* 0x80000000131b1812 */ /* 0x000fe200078e3cff */
[----:B------:R-:W-:Y:S01]  /*0d90*/  IMAD.MOV.U32 R6, RZ, RZ, R20 ;  /* 0x000000ffff067224 */ /* 0x000fe200078e0014 */
[----:B------:R-:W-:Y:S01]  /*0da0*/  IADD3 R7, R21, -0x100000, RZ ;  /* 0xfff0000015077810 */ /* 0x000fe20007ffe0ff */
[----:B0-----:R-:W0:Y:S01]  /*0db0*/  DFMA R4, R12, -R12, R22 ;  /* 0x8000000c0c04722b */ /* 0x001e220000000016 */
[----:B------:R-:W-:-:S02]  /*0dc0*/  @P1 IMAD.MOV.U32 R17, RZ, RZ, R29 ;  /* 0x000000ffff111224 */ /* 0x000fc400078e001d */
[----:B------:R-:W-:-:S03]  /*0dd0*/  @P1 IMAD.MOV.U32 R19, RZ, RZ, R27 ;  /* 0x000000ffff131224 */ /* 0x000fc600078e001b */
[----:B0-----:R0:W1:Y:S01]  /*0de0*/  DFMA R24, R4, R6, R12 ;  /* 0x000000060418722b */ /* 0x001062000000000c */
[----:B------:R-:W-:Y:S05]  /*0df0*/  @!P0 BRA `(.L_x_77) ;  /* 0x0000004000008947 */ /* 0x000fea0003800000 */
[----:B0-----:R-:W-:Y:S01]  /*0e00*/  IMAD.MOV.U32 R6, RZ, RZ, R20 ;  /* 0x000000ffff067224 */ /* 0x001fe200078e0014 */
[----:B------:R-:W-:Y:S01]  /*0e10*/  MOV R0, 0xe40 ;  /* 0x00000e4000007802 */ /* 0x000fe20000000f00 */
[----:B------:R-:W-:-:S03]  /*0e20*/  IMAD.MOV.U32 R3, RZ, RZ, R23 ;  /* 0x000000ffff037224 */ /* 0x000fc600078e0017 */
[----:B-1----:R-:W-:Y:S05]  /*0e30*/  CALL.REL.NOINC `($__internal_5_$__cuda_sm20_dsqrt_rn_f64_mediumpath_v1) ;  /* 0x00001ac000007944 */ /* 0x002fea0003c00000 */
.L_x_77:
[----:B------:R-:W-:Y:S05]  /*0e40*/  BSYNC B1 ;  /* 0x0000000000017941 */ /* 0x000fea0003800000 */
.L_x_76:
[C---:B-1----:R-:W1:Y:S01]  /*0e50*/  DMUL R18, R24.reuse, R18 ;  /* 0x0000001218127228 */ /* 0x042e620000000000 */
[----:B------:R-:W-:Y:S02]  /*0e60*/  IMAD.MOV.U32 R2, RZ, RZ, c[0x0][0x188] ;  /* 0x00006200ff027624 */ /* 0x000fe400078e00ff */
[----:B------:R-:W-:Y:S01]  /*0e70*/  IMAD.MOV.U32 R3, RZ, RZ, c[0x0][0x18c] ;  /* 0x00006300ff037624 */ /* 0x000fe200078e00ff */
[----:B------:R-:W2:-:S05]  /*0e80*/  DMUL R16, R24, R16 ;  /* 0x0000001018107228 */ /* 0x000e8a0000000000 */
[----:B-1----:R-:W1:-:S04]  /*0e90*/  DFMA R18, R18, R2, c[0x0][0x180] ;  /* 0x000060001212762b */ /* 0x002e480000000002 */
[----:B--2---:R2:W3:Y:S02]  /*0ea0*/  DFMA R16, R16, R2, c[0x0][0x180] ;  /* 0x000060001010762b */ /* 0x0044e40000000002 */
[----:B--2---:R-:W-:-:S04]  /*0eb0*/  LEA R2, P0, R14, c[0x0][0x160], 0x4 ;  /* 0x000058000e027a11 */ /* 0x004fc800078020ff */
[----:B01----:R-:W-:Y:S01]  /*0ec0*/  IMAD.MOV.U32 R4, RZ, RZ, R18 ;  /* 0x000000ffff047224 */ /* 0x003fe200078e0012 */
[----:B------:R-:W-:Y:S01]  /*0ed0*/  LEA.HI.X R3, R14, c[0x0][0x164], R15, 0x4, P0 ;  /* 0x000059000e037a11 */ /* 0x000fe200000f240f */
[----:B------:R-:W-:Y:S02]  /*0ee0*/  IMAD.MOV.U32 R5, RZ, RZ, R19 ;  /* 0x000000ffff057224 */ /* 0x000fe400078e0013 */
[----:B---3--:R-:W-:Y:S02]  /*0ef0*/  IMAD.MOV.U32 R6, RZ, RZ, R16 ;  /* 0x000000ffff067224 */ /* 0x008fe400078e0010 */
[----:B------:R-:W-:-:S05]  /*0f00*/  IMAD.MOV.U32 R7, RZ, RZ, R17 ;  /* 0x000000ffff077224 */ /* 0x000fca00078e0011 */
[----:B------:R0:W-:Y:S02]  /*0f10*/  STG.E.128 [R2.64], R4 ;  /* 0x0000000402007986 */ /* 0x0001e4000c101d06 */
.L_x_70:
[----:B------:R-:W-:Y:S05]  /*0f20*/  BSYNC B0 ;  /* 0x0000000000007941 */ /* 0x000fea0003800000 */
.L_x_69:
[----:B------:R-:W-:Y:S02]  /*0f30*/  ULDC.64 UR4, c[0x0][0x170] ;  /* 0x00005c0000047ab9 */ /* 0x000fe40000000a00 */
[----:B------:R-:W-:-:S04]  /*0f40*/  ULEA.HI UR4, UP0, UR5, UR4, URZ, 0x1 ;  /* 0x0000000405047291 */ /* 0x000fc8000f81083f */
[----:B------:R-:W-:-:S04]  /*0f50*/  UIADD3.X UR5, URZ, UR5, URZ, UP0, !UPT ;  /* 0x000000053f057290 */ /* 0x000fc800087fe43f */
[----:B------:R-:W-:Y:S02]  /*0f60*/  USHF.R.S64 UR4, UR4, 0x1, UR5 ;  /* 0x0000000104047899 */ /* 0x000fe40008001005 */
[----:B------:R-:W-:-:S04]  /*0f70*/  USHF.R.S32.HI UR5, URZ, 0x1, UR5 ;  /* 0x000000013f057899 */ /* 0x000fc80008011405 */
[----:B------:R-:W-:-:S04]  /*0f80*/  ISETP.NE.U32.AND P0, PT, R14, UR4, PT ;  /* 0x000000040e007c0c */ /* 0x000fc8000bf05070 */
[----:B------:R-:W-:-:S13]  /*0f90*/  ISETP.NE.AND.EX P0, PT, R15, UR5, PT, P0 ;  /* 0x000000050f007c0c */ /* 0x000fda000bf05300 */
[----:B------:R-:W-:Y:S05]  /*0fa0*/  @P0 EXIT ;  /* 0x000000000000094d */ /* 0x000fea0003800000 */
[----:B0----5:R-:W-:Y:S02]  /*0fb0*/  IADD3 R6, P0, R10, UR4, RZ ;  /* 0x000000040a067c10 */ /* 0x021fe4000ff1e0ff */
[----:B------:R-:W-:Y:S02]  /*0fc0*/  IADD3 R5, R8, -0x61c88647, RZ ;  /* 0x9e3779b908057810 */ /* 0x000fe40007ffe0ff */
[----:B------:R-:W-:Y:S01]  /*0fd0*/  IADD3.X R11, R11, UR5, RZ, P0, !PT ;  /* 0x000000050b0b7c10 */ /* 0x000fe200087fe4ff */
[----:B------:R-:W-:-:S03]  /*0fe0*/  IMAD.WIDE.U32 R6, R6, -0x2daee0ad, RZ ;  /* 0xd2511f5306067825 */ /* 0x000fc600078e00ff */
[----:B------:R-:W-:Y:S02]  /*0ff0*/  LOP3.LUT R10, R11, R8, RZ, 0x3c, !PT ;  /* 0x000000080b0a7212 */ /* 0x000fe400078e3cff */
[C---:B------:R-:W-:Y:S02]  /*1000*/  LOP3.LUT R2, R9.reuse, R7, RZ, 0x3c, !PT ;  /* 0x0000000709027212 */ /* 0x040fe400078e3cff */
[----:B------:R-:W-:Y:S01]  /*1010*/  IADD3 R7, R9, 0x76cf5d0a, RZ ;  /* 0x76cf5d0a09077810 */ /* 0x000fe20007ffe0ff */
[----:B------:R-:W-:-:S04]  /*1020*/  IMAD.WIDE.U32 R10, R10, -0x2daee0ad, RZ ;  /* 0xd2511f530a0a7825 */ /* 0x000fc800078e00ff */
[----:B------:R-:W-:-:S05]  /*1030*/  IMAD.WIDE.U32 R2, R2, -0x326172a9, RZ ;  /* 0xcd9e8d5702027825 */ /* 0x000fca00078e00ff */
[----:B------:R-:W-:Y:S02]  /*1040*/  LOP3.LUT R4, R5, R3, RZ, 0x3c, !PT ;  /* 0x0000000305047212 */ /* 0x000fe400078e3cff */
[----:B------:R-:W-:-:S03]  /*1050*/  IADD3 R3, R9, -0x4498517b, RZ ;  /* 0xbb67ae8509037810 */ /* 0x000fc60007ffe0ff */
[----:B------:R-:W-:Y:S01]  /*1060*/  IMAD.WIDE.U32 R4, R4, -0x2daee0ad, RZ ;  /* 0xd2511f5304047825 */ /* 0x000fe200078e00ff */
[----:B------:R-:W-:Y:S02]  /*1070*/  LOP3.LUT R11, R11, R6, R3, 0x96, !PT ;  /* 0x000000060b0b7212 */ /* 0x000fe400078e9603 */
[C---:B------:R-:W-:Y:S02]  /*1080*/  IADD3 R3, R8.reuse, 0x3c6ef372, RZ ;  /* 0x3c6ef37208037810 */ /* 0x040fe40007ffe0ff */
        /* <DEDUP_REMOVED lines=14> */
[----:B------:R-:W-:-:S02]  /*1170*/  IADD3 R3, R8, 0x78dde6e4, RZ ;  /* 0x78dde6e408037810 */ /* 0x000fc40007ffe0ff */
[----:B------:R-:W-:Y:S01]  /*1180*/  IADD3 R7, R8, 0x1715609d, RZ ;  /* 0x1715609d08077810 */ /* 0x000fe20007ffe0ff */
[----:B------:R-:W-:Y:S01]  /*1190*/  IMAD.WIDE.U32 R12, R12, -0x326172a9, RZ ;  /* 0xcd9e8d570c0c7825 */ /* 0x000fe200078e00ff */
[----:B------:R-:W-:Y:S02]  /*11a0*/  LOP3.LUT R6, R5, R6, R3, 0x96, !PT ;  /* 0x0000000605067212 */ /* 0x000fe400078e9603 */
[----:B------:R-:W-:Y:S02]  /*11b0*/  IADD3 R3, R9, -0x56f99767, RZ ;  /* 0xa906689909037810 */ /* 0x000fe40007ffe0ff */
[----:B------:R-:W-:Y:S01]  /*11c0*/  LOP3.LUT R4, R13, R4, R7, 0x96, !PT ;  /* 0x000000040d047212 */ /* 0x000fe200078e9607 */
[----:B------:R-:W-:-:S04]  /*11d0*/  IMAD.WIDE.U32 R6, R6, -0x2daee0ad, RZ ;  /* 0xd2511f5306067825 */ /* 0x000fc800078e00ff */
[----:B------:R-:W-:Y:S01]  /*11e0*/  IMAD.WIDE.U32 R4, R4, -0x2daee0ad, RZ ;  /* 0xd2511f5304047825 */ /* 0x000fe200078e00ff */
[----:B------:R-:W-:Y:S02]  /*11f0*/  LOP3.LUT R2, R7, R2, R3, 0x96, !PT ;  /* 0x0000000207027212 */ /* 0x000fe400078e9603 */
[----:B------:R-:W-:Y:S02]  /*1200*/  IADD3 R7, R8, 0x5384540f, RZ ;  /* 0x5384540f08077810 */ /* 0x000fe40007ffe0ff */
[----:B------:R-:W-:Y:S01]  /*1210*/  LOP3.LUT R10, R5, R6, R11, 0x96, !PT ;  /* 0x00000006050a7212 */ /* 0x000fe200078e960b */
[----:B------:R-:W-:Y:S01]  /*1220*/  IMAD.WIDE.U32 R2, R2, -0x326172a9, RZ ;  /* 0xcd9e8d5702027825 */ /* 0x000fe200078e00ff */
[----:B------:R-:W-:-:S03]  /*1230*/  IADD3 R5, R8, -0x4ab325aa, RZ ;  /* 0xb54cda5608057810 */ /* 0x000fc60007ffe0ff */
[----:B------:R-:W-:Y:S01]  /*1240*/  IMAD.WIDE.U32 R10, R10, -0x326172a9, RZ ;  /* 0xcd9e8d570a0a7825 */ /* 0x000fe200078e00ff */
[----:B------:R-:W-:Y:S02]  /*1250*/  LOP3.LUT R6, R3, R12, R5, 0x96, !PT ;  /* 0x0000000c03067212 */ /* 0x000fe400078e9605 */
[----:B------:R-:W-:Y:S02]  /*1260*/  IADD3 R5, R9, -0x24c28bd8, RZ ;  /* 0xdb3d742809057810 */ /* 0x000fe40007ffe0ff */
[----:B------:R-:W-:Y:S01]  /*1270*/  LOP3.LUT R2, R11, R2, R7, 0x96, !PT ;  /* 0x000000020b027212 */ /* 0x000fe200078e9607 */
[----:B------:R-:W-:-:S04]  /*1280*/  IMAD.WIDE.U32 R6, R6, -0x2daee0ad, RZ ;  /* 0xd2511f5306067825 */ /* 0x000fc800078e00ff */
[----:B------:R-:W-:-:S05]  /*1290*/  IMAD.WIDE.U32 R2, R2, -0x2daee0ad, RZ ;  /* 0xd2511f5302027825 */ /* 0x000fca00078e00ff */
[----:B------:R-:W-:Y:S01]  /*12a0*/  LOP3.LUT R16, R3, R6, R5, 0x96, !PT ;  /* 0x0000000603107212 */ /* 0x000fe200078e9605 */
[----:B------:R-:W-:Y:S01]  /*12b0*/  IMAD.MOV.U32 R5, RZ, RZ, 0x3df00000 ;  /* 0x3df00000ff057424 */ /* 0x000fe200078e00ff */
[C---:B------:R-:W-:Y:S02]  /*12c0*/  IADD3 R3, R9.reuse, 0x1fd5c5a3, RZ ;  /* 0x1fd5c5a309037810 */ /* 0x040fe40007ffe0ff */
[----:B------:R-:W-:Y:S01]  /*12d0*/  IADD3 R9, R9, -0x695add53, RZ ;  /* 0x96a522ad09097810 */ /* 0x000fe20007ffe0ff */
[----:B------:R-:W-:Y:S01]  /*12e0*/  IMAD.WIDE.U32 R16, R16, -0x326172a9, RZ ;  /* 0xcd9e8d5710107825 */ /* 0x000fe200078e00ff */
[----:B------:R-:W-:Y:S02]  /*12f0*/  LOP3.LUT R14, R7, R4, R3, 0x96, !PT ;  /* 0x00000004070e7212 */ /* 0x000fe400078e9603 */
[----:B------:R-:W-:Y:S01]  /*1300*/  IADD3 R3, R8, -0x700cb87f, RZ ;  /* 0x8ff3478108037810 */ /* 0x000fe20007ffe0ff */
[----:B------:R-:W0:Y:S01]  /*1310*/  I2F.F64.U32 R12, R16 ;  /* 0x00000010000c7312 */ /* 0x000e220000201800 */
[----:B------:R-:W-:-:S02]  /*1320*/  IMAD.MOV.U32 R4, RZ, RZ, 0x0 ;  /* 0x00000000ff047424 */ /* 0x000fc400078e00ff */
[----:B------:R-:W-:-:S05]  /*1330*/  IMAD.WIDE.U32 R14, R14, -0x326172a9, RZ ;  /* 0xcd9e8d570e0e7825 */ /* 0x000fca00078e00ff */
[----:B------:R-:W-:Y:S02]  /*1340*/  LOP3.LUT R17, R17, R14, R3, 0x96, !PT ;  /* 0x0000000e11117212 */ /* 0x000fe400078e9603 */
[----:B------:R-:W-:Y:S02]  /*1350*/  IADD3 R3, R8, -0xe443238, RZ ;  /* 0xf1bbcdc808037810 */ /* 0x000fe40007ffe0ff */
[----:B------:R-:W1:Y:S02]  /*1360*/  I2F.F64.U32 R6, R17 ;  /* 0x0000001100067312 */ /* 0x000e640000201800 */
[----:B------:R-:W-:Y:S01]  /*1370*/  LOP3.LUT R14, R15, R10, R3, 0x96, !PT ;  /* 0x0000000a0f0e7212 */ /* 0x000fe200078e9603 */
[----:B0-----:R-:W0:-:S04]  /*1380*/  DMUL R12, R12, 2.3283064365386962891e-10 ;  /* 0x3df000000c0c7828 */ /* 0x001e080000000000 */
[----:B------:R-:W-:Y:S02]  /*1390*/  IMAD.WIDE.U32 R14, R14, -0x2daee0ad, RZ ;  /* 0xd2511f530e0e7825 */ /* 0x000fe400078e00ff */
[----:B0-----:R-:W1:-:S03]  /*13a0*/  DFMA R12, R12, R4, 2.710505431213761085e-20 ;  /* 0x3be000000c0c742b */ /* 0x001e460000000004 */
[----:B------:R-:W-:-:S03]  /*13b0*/  LOP3.LUT R8, R15, R2, R9, 0x96, !PT ;  /* 0x000000020f087212 */ /* 0x000fc600078e9609 */
[----:B-1----:R-:W0:-:S03]  /*13c0*/  DFMA R6, R6, 2.3283064365386962891e-10, R12 ;  /* 0x3df000000606782b */ /* 0x002e06000000000c */
[----:B------:R-:W-:Y:S07]  /*13d0*/  I2F.F64.U32 R8, R8 ;  /* 0x0000000800087312 */ /* 0x000fee0000201800 */
[----:B0-----:R-:W-:Y:S01]  /*13e0*/  ISETP.GT.AND P0, PT, R7, 0xfffff, PT ;  /* 0x000fffff0700780c */ /* 0x001fe20003f04270 */
[----:B------:R-:W-:Y:S01]  /*13f0*/  IMAD.MOV.U32 R10, RZ, RZ, R6 ;  /* 0x000000ffff0a7224 */ /* 0x000fe200078e0006 */
[----:B------:R-:W0:Y:S01]  /*1400*/  I2F.F64.U32 R12, R14 ;  /* 0x0000000e000c7312 */ /* 0x000e220000201800 */
[----:B------:R-:W-:-:S02]  /*1410*/  IMAD.MOV.U32 R11, RZ, RZ, R7 ;  /* 0x000000ffff0b7224 */ /* 0x000fc400078e0007 */
[----:B------:R-:W-:-:S08]  /*1420*/  IMAD.MOV.U32 R3, RZ, RZ, R7 ;  /* 0x000000ffff037224 */ /* 0x000fd000078e0007 */
[----:B------:R-:W1:-:S04]  /*1430*/  @!P0 DMUL R10, R10, 1.80143985094819840000e+16 ;  /* 0x435000000a0a8828 */ /* 0x000e480000000000 */
[----:B0-----:R-:W0:-:S06]  /*1440*/  DMUL R12, R12, 2.3283064365386962891e-10 ;  /* 0x3df000000c0c7828 */ /* 0x001e0c0000000000 */
[----:B-1----:R-:W-:Y:S01]  /*1450*/  @!P0 IMAD.MOV.U32 R3, RZ, RZ, R11 ;  /* 0x000000ffff038224 */ /* 0x002fe200078e000b */
[----:B0-----:R-:W0:Y:S01]  /*1460*/  DFMA R4, R12, R4, 2.710505431213761085e-20 ;  /* 0x3be000000c04742b */ /* 0x001e220000000004 */
[----:B------:R-:W-:-:S03]  /*1470*/  @!P0 IMAD.MOV.U32 R6, RZ, RZ, R10 ;  /* 0x000000ffff068224 */ /* 0x000fc600078e000a */
[----:B------:R-:W-:Y:S02]  /*1480*/  IADD3 R0, R3, -0x1, RZ ;  /* 0xffffffff03007810 */ /* 0x000fe40007ffe0ff */
[----:B0-----:R0:W1:Y:S02]  /*1490*/  DFMA R4, R8, 2.3283064365386962891e-10, R4 ;  /* 0x3df000000804782b */ /* 0x0010640000000004 */
[----:B------:R-:W-:Y:S01]  /*14a0*/  ISETP.GE.U32.AND P1, PT, R0, 0x7fefffff, PT ;  /* 0x7fefffff0000780c */ /* 0x000fe20003f26070 */
[----:B------:R-:W-:Y:S02]  /*14b0*/  IMAD.MOV.U32 R0, RZ, RZ, -0x3ff ;  /* 0xfffffc01ff007424 */ /* 0x000fe400078e00ff */
[----:B------:R-:W-:-:S10]  /*14c0*/  @!P0 IMAD.MOV.U32 R0, RZ, RZ, -0x435 ;  /* 0xfffffbcbff008424 */ /* 0x000fd400078e00ff */
[----:B------:R-:W-:Y:S05]  /*14d0*/  @!P1 BRA `(.L_x_78) ;  /* 0x0000007000009947 */ /* 0x000fea0003800000 */
[----:B01----:R-:W-:Y:S01]  /*14e0*/  IMAD.MOV.U32 R2, RZ, RZ, 0x0 ;  /* 0x00000000ff027424 */ /* 0x003fe200078e00ff */
[----:B------:R-:W-:Y:S01]  /*14f0*/  FSETP.NEU.FTZ.AND P0, PT, R11, RZ, PT ;  /* 0x000000ff0b00720b */ /* 0x000fe20003f1d000 */
[----:B------:R-:W-:-:S06]  /*1500*/  IMAD.MOV.U32 R3, RZ, RZ, 0x7ff00000 ;  /* 0x7ff00000ff037424 */ /* 0x000fcc00078e00ff */
[----:B------:R-:W0:-:S10]  /*1510*/  DFMA R2, R10, R2, +INF ;  /* 0x7ff000000a02742b */ /* 0x000e140000000002 */
[----:B0-----:R-:W-:Y:S02]  /*1520*/  FSEL R8, R2, RZ, P0 ;  /* 0x000000ff02087208 */ /* 0x001fe40000000000 */
[----:B------:R-:W-:Y:S01]  /*1530*/  FSEL R9, R3, -QNAN , P0 ;  /* 0xfff0000003097808 */ /* 0x000fe20000000000 */
[----:B------:R-:W-:Y:S05]  /*1540*/  BRA `(.L_x_79) ;  /* 0x0000029000007947 */ /* 0x000fea0003800000 */
.L_x_78:
[C---:B01----:R-:W-:Y:S01]  /*1550*/  LOP3.LUT R2, R3.reuse, 0x800fffff, RZ, 0xc0, !PT ;  /* 0x800fffff03027812 */ /* 0x043fe200078ec0ff */
[----:B------:R-:W-:Y:S01]  /*1560*/  IMAD.MOV.U32 R8, RZ, RZ, RZ ;  /* 0x000000ffff087224 */ /* 0x000fe200078e00ff */
[----:B------:R-:W-:Y:S01]  /*1570*/  LEA.HI R3, R3, R0, RZ, 0xc ;  /* 0x0000000003037211 */ /* 0x000fe200078f60ff */
[----:B------:R-:W-:Y:S01]  /*1580*/  IMAD.MOV.U32 R16, RZ, RZ, 0x3ae80f1e ;  /* 0x3ae80f1eff107424 */ /* 0x000fe200078e00ff */
[----:B------:R-:W-:Y:S01]  /*1590*/  LOP3.LUT R7, R2, 0x3ff00000, RZ, 0xfc, !PT ;  /* 0x3ff0000002077812 */ /* 0x000fe200078efcff */
[----:B------:R-:W-:-:S03]  /*15a0*/  IMAD.MOV.U32 R17, RZ, RZ, 0x3eb1380b ;  /* 0x3eb1380bff117424 */ /* 0x000fc600078e00ff */
        /* <DEDUP_REMOVED lines=34> */
[----:B0-----:R0:W1:-:S04]  /*17d0*/  DADD R8, R14, R6 ;  /* 0x000000000e087229 */ /* 0x0010480000000006 */
.L_x_79:
[----:B------:R-:W2:-:S06]  /*17e0*/  DMUL R2, R4, c[0x2][0x50] ;  /* 0x0080140004027a28 */ /* 0x000e8c0000000000 */
[----:B--2---:R-:W2:-:S14]  /*17f0*/  DSETP.NEU.AND P0, PT, |R2|, +INF , PT ;  /* 0x7ff000000200742a */ /* 0x004e9c0003f0d200 */
[----:B--2---:R-:W-:Y:S05]  /*1800*/  @!P0 BRA `(.L_x_80) ;  /* 0x0000010000008947 */ /* 0x004fea0003800000 */
        /* <DEDUP_REMOVED lines=8> */
[----:B------:R-:W-:Y:S01]  /*1890*/  BSSY B0, `(.L_x_82) ;  /* 0x0000003000007945 */ /* 0x000fe20003800000 */
[----:B------:R-:W-:-:S04]  /*18a0*/  MOV R0, 0x18c0 ;  /* 0x000018c000007802 */ /* 0x000fc80000000f00 */
[----:B012---:R-:W-:Y:S05]  /*18b0*/  CALL.REL.NOINC `($_ZN2at6native54_GLOBAL__N__f6d41790_21_PhiloxDistribution_cu_0636f2c124philox_single_key_kernelIdZZZZNS0_20_philox_normal_cuda_ERNS_6TensorERKS3_ddENKUlvE_clEvENKUlvE_clEvENKUlvE_clEvEUlmmE_ZZZNS0_20_philox_normal_cuda_ES4_S6_ddENKS7_clEvENKS8_clEvEUldE_EEvPT_PKmlT0_T1_$__internal_trig_reduction_slowpathd) ;  /* 0x000012f000007944 */ /* 0x007fea0003c00000 */
[----:B------:R-:W-:Y:S05]  /*18c0*/  BSYNC B0 ;  /* 0x0000000000007941 */ /* 0x000fea0003800000 */
.L_x_82:
[----:B------:R-:W-:Y:S02]  /*18d0*/  IMAD.MOV.U32 R0, RZ, RZ, R7 ;  /* 0x000000ffff007224 */ /* 0x000fe400078e0007 */
[----:B------:R-:W-:Y:S02]  /*18e0*/  IMAD.MOV.U32 R4, RZ, RZ, R20 ;  /* 0x000000ffff047224 */ /* 0x000fe400078e0014 */
[----:B------:R-:W-:Y:S01]  /*18f0*/  IMAD.MOV.U32 R5, RZ, RZ, R21 ;  /* 0x000000ffff057224 */ /* 0x000fe200078e0015 */
[----:B------:R-:W-:Y:S05]  /*1900*/  BRA `(.L_x_81) ;  /* 0x0000002000007947 */ /* 0x000fea0003800000 */
.L_x_80:
[----:B------:R2:W3:Y:S01]  /*1910*/  DMUL R4, RZ, R2 ;  /* 0x00000002ff047228 */ /* 0x0004e20000000000 */
[----:B------:R-:W-:-:S05]  /*1920*/  IMAD.MOV.U32 R0, RZ, RZ, RZ ;  /* 0x000000ffff007224 */ /* 0x000fca00078e00ff */
.L_x_81:
[----:B0-23--:R-:W0:Y:S01]  /*1930*/  DMUL R10, R4, R4 ;  /* 0x00000004040a7228 */ /* 0x00de220000000000 */
[----:B------:R-:W-:Y:S01]  /*1940*/  IMAD.MOV.U32 R2, RZ, RZ, -0x687a146 ;  /* 0xf9785ebaff027424 */ /* 0x000fe200078e00ff */
[----:B------:R-:W-:Y:S01]  /*1950*/  LOP3.LUT P1, RZ, R0, 0x2, RZ, 0xc0, !PT ;  /* 0x0000000200ff7812 */ /* 0x000fe2000782c0ff */
[----:B------:R-:W-:Y:S01]  /*1960*/  IMAD.MOV.U32 R3, RZ, RZ, 0x3de5db65 ;  /* 0x3de5db65ff037424 */ /* 0x000fe200078e00ff */
[----:B-1----:R-:W1:Y:S01]  /*1970*/  DMUL R22, R8, -2 ;  /* 0xc000000008167828 */ /* 0x002e620000000000 */
[----:B------:R-:W-:-:S02]  /*1980*/  IMAD.MOV.U32 R6, RZ, RZ, 0x20fd8164 ;  /* 0x20fd8164ff067424 */ /* 0x000fc400078e00ff */
[----:B------:R-:W-:Y:S02]  /*1990*/  IMAD.MOV.U32 R7, RZ, RZ, 0x3da8ff83 ;  /* 0x3da8ff83ff077424 */ /* 0x000fe400078e00ff */
[C---:B0-----:R1:W0:Y:S01]  /*19a0*/  DFMA R8, R10.reuse, R2, c[0x2][0xa0] ;  /* 0x008028000a08762b */ /* 0x0412220000000002 */
[----:B------:R-:W-:Y:S01]  /*19b0*/  IMAD.MOV.U32 R14, RZ, RZ, 0x0 ;  /* 0x00000000ff0e7424 */ /* 0x000fe200078e00ff */
[----:B-1----:R-:W1:Y:S01]  /*19c0*/  MUFU.RSQ64H R3, R23 ;  /* 0x0000001700037308 */ /* 0x002e620000001c00 */
[----:B------:R-:W-:Y:S01]  /*19d0*/  IMAD.MOV.U32 R15, RZ, RZ, 0x3fd80000 ;  /* 0x3fd80000ff0f7424 */ /* 0x000fe200078e00ff */
[----:B------:R-:W2:Y:S01]  /*19e0*/  DFMA R6, R10, -R6, c[0x2][0x78] ;  /* 0x00801e000a06762b */ /* 0x000ea20000000806 */
[----:B------:R-:W-:-:S03]  /*19f0*/  IADD3 R2, R23, -0x3500000, RZ ;  /* 0xfcb0000017027810 */ /* 0x000fc60007ffe0ff */
[----:B0-----:R-:W0:-:S04]  /*1a00*/  DFMA R8, R10, R8, c[0x2][0xa8] ;  /* 0x00802a000a08762b */ /* 0x001e080000000008 */
[----:B--2---:R-:W2:-:S04]  /*1a10*/  DFMA R6, R10, R6, c[0x2][0x80] ;  /* 0x008020000a06762b */ /* 0x004e880000000006 */
[----:B0-----:R-:W0:-:S04]  /*1a20*/  DFMA R8, R10, R8, c[0x2][0xb0] ;  /* 0x00802c000a08762b */ /* 0x001e080000000008 */
[----:B--2---:R-:W2:-:S04]  /*1a30*/  DFMA R6, R10, R6, c[0x2][0x88] ;  /* 0x008022000a06762b */ /* 0x004e880000000006 */
[----:B0-----:R-:W0:-:S04]  /*1a40*/  DFMA R8, R10, R8, c[0x2][0xb8] ;  /* 0x00802e000a08762b */ /* 0x001e080000000008 */
[----:B--2---:R-:W-:-:S04]  /*1a50*/  DFMA R6, R10, R6, c[0x2][0x90] ;  /* 0x008024000a06762b */ /* 0x004fc80000000006 */
[----:B0-----:R-:W0:-:S04]  /*1a60*/  DFMA R8, R10, R8, c[0x2][0xc0] ;  /* 0x008030000a08762b */ /* 0x001e080000000008 */
[----:B-1----:R-:W-:-:S04]  /*1a70*/  DMUL R12, R2, R2 ;  /* 0x00000002020c7228 */ /* 0x002fc80000000000 */
[----:B0-----:R-:W0:-:S04]  /*1a80*/  DFMA R8, R10, R8, RZ ;  /* 0x000000080a08722b */ /* 0x001e0800000000ff */
[----:B------:R-:W1:-:S04]  /*1a90*/  DFMA R6, R10, R6, c[0x2][0x98] ;  /* 0x008026000a06762b */ /* 0x000e480000000006 */
[----:B0-----:R0:W-:Y:S02]  /*1aa0*/  DFMA R8, R8, R4, R4 ;  /* 0x000000040808722b */ /* 0x0011e40000000004 */
[----:B0-----:R-:W-:Y:S02]  /*1ab0*/  LOP3.LUT R4, R0, 0x1, RZ, 0xc0, !PT ;  /* 0x0000000100047812 */ /* 0x001fe400078ec0ff */
[----:B------:R-:W0:Y:S02]  /*1ac0*/  DFMA R12, R22, -R12, 1 ;  /* 0x3ff00000160c742b */ /* 0x000e24000000080c */
[----:B------:R-:W-:Y:S01]  /*1ad0*/  ISETP.NE.U32.AND P0, PT, R4, 0x1, PT ;  /* 0x000000010400780c */ /* 0x000fe20003f05070 */
[----:B------:R-:W-:Y:S01]  /*1ae0*/  IMAD.MOV.U32 R4, RZ, RZ, c[0x0][0x174] ;  /* 0x00005d00ff047624 */ /* 0x000fe200078e00ff */
[----:B-1----:R-:W1:-:S04]  /*1af0*/  DFMA R6, R10, R6, -0.5 ;  /* 0xbfe000000a06742b */ /* 0x002e480000000006 */
[----:B0-----:R-:W-:-:S04]  /*1b00*/  DFMA R14, R12, R14, 0.5 ;  /* 0x3fe000000c0e742b */ /* 0x001fc8000000000e */
[----:B-1----:R0:W-:Y:S02]  /*1b10*/  DFMA R10, R10, R6, 1 ;  /* 0x3ff000000a0a742b */ /* 0x0021e40000000006 */
[----:B0-----:R-:W-:Y:S01]  /*1b20*/  LEA.HI R6, P2, R4, c[0x0][0x170], RZ, 0x1 ;  /* 0x00005c0004067a11 */ /* 0x001fe200078508ff */
[----:B------:R-:W-:Y:S01]  /*1b30*/  @!P0 IMAD.MOV.U32 R16, RZ, RZ, R8 ;  /* 0x000000ffff108224 */ /* 0x000fe200078e0008 */
[----:B------:R-:W0:Y:S01]  /*1b40*/  DMUL R12, R2, R12 ;  /* 0x0000000c020c7228 */ /* 0x000e220000000000 */
[----:B------:R-:W-:Y:S02]  /*1b50*/  @!P0 LOP3.LUT R17, R9, 0x80000000, RZ, 0x3c, !PT ;  /* 0x8000000009118812 */ /* 0x000fe400078e3cff */
[----:B------:R-:W-:-:S03]  /*1b60*/  IMAD.X R19, RZ, RZ, c[0x0][0x174], P2 ;  /* 0x00005d00ff137624 */ /* 0x000fc600010e06ff */
[----:B0-----:R-:W0:Y:S01]  /*1b70*/  DFMA R14, R14, R12, R2 ;  /* 0x0000000c0e0e722b */ /* 0x001e220000000002 */
[----:B------:R-:W-:Y:S01]  /*1b80*/  @!P0 IMAD.MOV.U32 R8, RZ, RZ, R10 ;  /* 0x000000ffff088224 */ /* 0x000fe200078e000a */
[----:B------:R-:W-:Y:S01]  /*1b90*/  SHF.R.S64 R21, R6, 0x1, R19 ;  /* 0x0000000106157819 */ /* 0x000fe20000001013 */
[----:B------:R-:W-:Y:S01]  /*1ba0*/  @!P0 IMAD.MOV.U32 R9, RZ, RZ, R11 ;  /* 0x000000ffff098224 */ /* 0x000fe200078e000b */
[----:B------:R-:W-:Y:S01]  /*1bb0*/  SHF.R.S32.HI R20, RZ, 0x1, R19 ;  /* 0x00000001ff147819 */ /* 0x000fe20000011413 */
[----:B------:R-:W-:Y:S01]  /*1bc0*/  @!P0 IMAD.MOV.U32 R10, RZ, RZ, R16 ;  /* 0x000000ffff0a8224 */ /* 0x000fe200078e0010 */
[----:B0-----:R-:W0:Y:S01]  /*1bd0*/  DMUL R12, R22, R14 ;  /* 0x0000000e160c7228 */ /* 0x001e220000000000 */
[----:B------:R-:W-:Y:S01]  /*1be0*/  @!P0 IMAD.MOV.U32 R11, RZ, RZ, R17 ;  /* 0x000000ffff0b8224 */ /* 0x000fe200078e0011 */
[----:B------:R-:W-:Y:S02]  /*1bf0*/  ISETP.GE.U32.AND P0, PT, R2, 0x7ca00000, PT ;  /* 0x7ca000000200780c */ /* 0x000fe40003f06070 */
[----:B------:R-:W-:Y:S01]  /*1c00*/  IADD3 R7, R15, -0x100000, RZ ;  /* 0xfff000000f077810 */ /* 0x000fe20007ffe0ff */
[----:B------:R-:W-:Y:S01]  /*1c10*/  IMAD.MOV.U32 R6, RZ, RZ, R14 ;  /* 0x000000ffff067224 */ /* 0x000fe200078e000e */
[----:B0-----:R-:W0:Y:S01]  /*1c20*/  DFMA R4, R12, -R12, R22 ;  /* 0x8000000c0c04722b */ /* 0x001e220000000016 */
[----:B------:R-:W-:-:S02]  /*1c30*/  @P1 LOP3.LUT R25, R9, 0x80000000, RZ, 0x3c, !PT ;  /* 0x8000000009191812 */ /* 0x000fc400078e3cff */
[----:B------:R-:W-:Y:S02]  /*1c40*/  @P1 LOP3.LUT R19, R11, 0x80000000, RZ, 0x3c, !PT ;  /* 0x800000000b131812 */ /* 0x000fe400078e3cff */
[C---:B------:R-:W-:Y:S01]  /*1c50*/  SHF.L.U64.HI R20, R21.reuse, 0x1, R20 ;  /* 0x0000000115147819 */ /* 0x040fe20000010214 */
[----:B0-----:R0:W1:Y:S01]  /*1c60*/  DFMA R16, R4, R6, R12 ;  /* 0x000000060410722b */ /* 0x001062000000000c */
[----:B------:R-:W-:Y:S02]  /*1c70*/  IMAD.SHL.U32 R21, R21, 0x2, RZ ;  /* 0x0000000215157824 */ /* 0x000fe400078e00ff */
[----:B------:R-:W-:Y:S02]  /*1c80*/  @P1 IMAD.MOV.U32 R9, RZ, RZ, R25 ;  /* 0x000000ffff091224 */ /* 0x000fe400078e0019 */
[----:B------:R-:W-:Y:S01]  /*1c90*/  @P1 IMAD.MOV.U32 R11, RZ, RZ, R19 ;  /* 0x000000ffff0b1224 */ /* 0x000fe200078e0013 */
[----:B------:R-:W-:Y:S05]  /*1ca0*/  @!P0 BRA `(.L_x_83) ;  /* 0x0000006000008947 */ /* 0x000fea0003800000 */
[----:B01----:R-:W-:Y:S01]  /*1cb0*/  IMAD.MOV.U32 R6, RZ, RZ, R14 ;  /* 0x000000ffff067224 */ /* 0x003fe200078e000e */
[----:B------:R-:W-:Y:S01]  /*1cc0*/  MOV R0, 0x1cf0 ;  /* 0x00001cf000007802 */ /* 0x000fe20000000f00 */
[----:B------:R-:W-:-:S02]  /*1cd0*/  IMAD.MOV.U32 R3, RZ, RZ, R23 ;  /* 0x000000ffff037224 */ /* 0x000fc400078e0017 */
[----:B------:R-:W-:Y:S05]  /*1ce0*/  CALL.REL.NOINC `($__internal_5_$__cuda_sm20_dsqrt_rn_f64_mediumpath_v1) ;  /* 0x00000c1000007944 */ /* 0x000fea0003c00000 */
[----:B------:R-:W-:Y:S02]  /*1cf0*/  IMAD.MOV.U32 R16, RZ, RZ, R24 ;  /* 0x000000ffff107224 */ /* 0x000fe400078e0018 */
[----:B------:R-:W-:-:S05]  /*1d00*/  IMAD.MOV.U32 R17, RZ, RZ, R25 ;  /* 0x000000ffff117224 */ /* 0x000fca00078e0019 */
.L_x_83:
[----:B01----:R-:W-:Y:S01]  /*1d10*/  ISETP.GE.U32.AND P0, PT, R21, c[0x0][0x170], PT ;  /* 0x00005c0015007a0c */ /* 0x003fe20003f06070 */
[----:B------:R-:W-:-:S03]  /*1d20*/  DMUL R6, R16, R8 ;  /* 0x0000000810067228 */ /* 0x000fc60000000000 */
[----:B------:R-:W-:Y:S01]  /*1d30*/  ISETP.GE.AND.EX P0, PT, R20, c[0x0][0x174], PT, P0 ;  /* 0x00005d0014007a0c */ /* 0x000fe20003f06300 */
[----:B------:R-:W0:-:S07]  /*1d40*/  DMUL R4, R16, R10 ;  /* 0x0000000a10047228 */ /* 0x000e0e0000000000 */
[----:B0-----:R0:W-:Y:S05]  /*1d50*/  STL.128 [R1], R4 ;  /* 0x0000000401007387 */ /* 0x0011ea0000100c00 */
[----:B------:R-:W-:Y:S05]  /*1d60*/  @P0 EXIT ;  /* 0x000000000000094d */ /* 0x000fea0003800000 */
[----:B------:R-:W-:Y:S01]  /*1d70*/  LOP3.LUT R0, RZ, R21, RZ, 0x33, !PT ;  /* 0x00000015ff007212 */ /* 0x000fe200078e33ff */
[----:B------:R-:W-:Y:S01]  /*1d80*/  IMAD.MOV.U32 R22, RZ, RZ, RZ ;  /* 0x000000ffff167224 */ /* 0x000fe200078e00ff */
[----:B------:R-:W-:Y:S02]  /*1d90*/  LOP3.LUT R2, RZ, R20, RZ, 0x33, !PT ;  /* 0x00000014ff027212 */ /* 0x000fe400078e33ff */
[----:B------:R-:W-:-:S04]  /*1da0*/  IADD3 R0, P1, R0, c[0x0][0x170], RZ ;  /* 0x00005c0000007a10 */ /* 0x000fc80007f3e0ff */
[----:B------:R-:W-:Y:S02]  /*1db0*/  ISETP.GE.U32.AND P0, PT, R0, 0x3, PT ;  /* 0x000000030000780c */ /* 0x000fe40003f06070 */
[----:B------:R-:W-:Y:S02]  /*1dc0*/  IADD3.X R0, R2, c[0x0][0x174], RZ, P1, !PT ;  /* 0x00005d0002007a10 */ /* 0x000fe40000ffe4ff */
[----:B------:R-:W-:Y:S02]  /*1dd0*/  IADD3 R3, P1, -R21, c[0x0][0x170], RZ ;  /* 0x00005c0015037a10 */ /* 0x000fe40007f3e1ff */
[----:B------:R-:W-:Y:S02]  /*1de0*/  ISETP.GE.U32.AND.EX P0, PT, R0, RZ, PT, P0 ;  /* 0x000000ff0000720c */ /* 0x000fe40003f06100 */
[----:B------:R-:W-:-:S11]  /*1df0*/  LOP3.LUT R0, R3, 0x3, RZ, 0xc0, !PT ;  /* 0x0000000303007812 */ /* 0x000fd600078ec0ff */
[----:B------:R-:W-:Y:S05]  /*1e00*/  @!P0 BRA `(.L_x_84) ;  /* 0x0000095000008947 */ /* 0x000fea0003800000 */
[----:B------:R-:W-:Y:S01]  /*1e10*/  IADD3 R3, P2, -R0, R3, RZ ;  /* 0x0000000300037210 */ /* 0x000fe20007f5e1ff */
[----:B------:R-:W-:Y:S01]  /*1e20*/  IMAD.MOV.U32 R22, RZ, RZ, RZ ;  /* 0x000000ffff167224 */ /* 0x000fe200078e00ff */
[----:B------:R-:W-:Y:S02]  /*1e30*/  IADD3.X R2, ~R20, c[0x0][0x174], RZ, P1, !PT ;  /* 0x00005d0014027a10 */ /* 0x000fe40000ffe5ff */
[----:B------:R-:W-:Y:S02]  /*1e40*/  ISETP.GT.U32.AND P0, PT, R3, RZ, PT ;  /* 0x000000ff0300720c */ /* 0x000fe40003f04070 */
[----:B------:R-:W-:-:S04]  /*1e50*/  IADD3.X R2, R2, -0x1, RZ, P2, !PT ;  /* 0xffffffff02027810 */ /* 0x000fc800017fe4ff */
[----:B------:R-:W-:-:S13]  /*1e60*/  ISETP.GT.AND.EX P0, PT, R2, RZ, PT, P0 ;  /* 0x000000ff0200720c */ /* 0x000fda0003f04300 */
[----:B------:R-:W-:Y:S05]  /*1e70*/  @!P0 BRA `(.L_x_85) ;  /* 0x0000077000008947 */ /* 0x000fea0003800000 */
[----:B------:R-:W-:Y:S02]  /*1e80*/  ISETP.GT.U32.AND P1, PT, R3, 0xc, PT ;  /* 0x0000000c0300780c */ /* 0x000fe40003f24070 */
[----:B------:R-:W-:Y:S02]  /*1e90*/  PLOP3.LUT P0, PT, PT, PT, PT, 0x80, 0x0 ;  /* 0x000000000000781c */ /* 0x000fe40003f0f070 */
[----:B------:R-:W-:-:S13]  /*1ea0*/  ISETP.GT.AND.EX P1, PT, R2, RZ, PT, P1 ;  /* 0x000000ff0200720c */ /* 0x000fda0003f24310 */
[----:B------:R-:W-:Y:S05]  /*1eb0*/  @!P1 BRA `(.L_x_86) ;  /* 0x0000048000009947 */ /* 0x000fea0003800000 */
[----:B------:R-:W-:Y:S02]  /*1ec0*/  PLOP3.LUT P0, PT, PT, PT, PT, 0x8, 0x0 ;  /* 0x000000000000781c */ /* 0x000fe40003f0e170 */
.L_x_87:
[----:B------:R-:W-:-:S05]  /*1ed0*/  IMAD R23, R22, 0x8, R1 ;  /* 0x0000000816177824 */ /* 0x000fca00078e0201 */
[----:B------:R-:W2:Y:S04]  /*1ee0*/  LDL.128 R12, [R23] ;  /* 0x00000000170c7983 */ /* 0x000ea80000100c00 */
[----:B------:R-:W3:Y:S01]  /*1ef0*/  LDL.128 R16, [R23+0x10] ;  /* 0x0000100017107983 */ /* 0x000ee20000100c00 */
[C---:B------:R-:W-:Y:S02]  /*1f00*/  IADD3 R28, R22.reuse, 0x4, RZ ;  /* 0x00000004161c7810 */ /* 0x040fe40007ffe0ff */
[----:B------:R-:W-:-:S03]  /*1f10*/  IADD3 R8, P1, R22, R21, RZ ;  /* 0x0000001516087210 */ /* 0x000fc60007f3e0ff */
[----:B------:R-:W-:Y:S01]  /*1f20*/  IMAD R29, R28, 0x8, R1 ;  /* 0x000000081c1d7824 */ /* 0x000fe200078e0201 */
[----:B------:R-:W-:Y:S02]  /*1f30*/  LEA.HI.X.SX32 R9, R22, R20, 0x1, P1 ;  /* 0x0000001416097211 */ /* 0x000fe400008f0eff */
[C---:B------:R-:W-:Y:S02]  /*1f40*/  LEA R26, P1, R8.reuse, c[0x0][0x160], 0x3 ;  /* 0x00005800081a7a11 */ /* 0x040fe400078218ff */
[----:B0-----:R0:W4:Y:S02]  /*1f50*/  LDL.128 R4, [R29] ;  /* 0x000000001d047983 */ /* 0x0011240000100c00 */
[----:B------:R-:W-:Y:S02]  /*1f60*/  LEA.HI.X R27, R8, c[0x0][0x164], R9, 0x3, P1 ;  /* 0x00005900081b7a11 */ /* 0x000fe400008f1c09 */
[----:B------:R0:W5:Y:S01]  /*1f70*/  LDL.128 R8, [R29+0x10] ;  /* 0x000010001d087983 */ /* 0x0001620000100c00 */
[----:B------:R-:W-:-:S02]  /*1f80*/  IMAD.MOV.U32 R24, RZ, RZ, c[0x0][0x188] ;  /* 0x00006200ff187624 */ /* 0x000fc400078e00ff */
[----:B------:R-:W-:-:S06]  /*1f90*/  IMAD.MOV.U32 R25, RZ, RZ, c[0x0][0x18c] ;  /* 0x00006300ff197624 */ /* 0x000fcc00078e00ff */
[----:B--2---:R-:W1:-:S04]  /*1fa0*/  DFMA R14, R14, R24, c[0x0][0x180] ;  /* 0x000060000e0e762b */ /* 0x004e480000000018 */
[----:B---3--:R-:W2:-:S03]  /*1fb0*/  DFMA R16, R16, R24, c[0x0][0x180] ;  /* 0x000060001010762b */ /* 0x008e860000000018 */
[----:B-1----:R1:W-:Y:S01]  /*1fc0*/  STG.E.64 [R26.64+0x8], R14 ;  /* 0x0000080e1a007986 */ /* 0x0023e2000c101b06 */
[----:B------:R-:W3:-:S03]  /*1fd0*/  DFMA R12, R12, R24, c[0x0][0x180] ;  /* 0x000060000c0c762b */ /* 0x000ec60000000018 */
[----:B--2---:R2:W-:Y:S04]  /*1fe0*/  STG.E.64 [R26.64+0x10], R16 ;  /* 0x000010101a007986 */ /* 0x0045e8000c101b06 */
[----:B---3--:R-:W-:Y:S01]  /*1ff0*/  STG.E.64 [R26.64], R12 ;  /* 0x0000000c1a007986 */ /* 0x008fe2000c101b06 */
[-C--:B-1----:R1:W3:Y:S02]  /*2000*/  DFMA R14, R18, R24.reuse, c[0x0][0x180] ;  /* 0x00006000120e762b */ /* 0x0822e40000000018 */
[----:B-1----:R-:W-:Y:S02]  /*2010*/  IADD3 R19, P1, R28, R21, RZ ;  /* 0x000000151c137210 */ /* 0x002fe40007f3e0ff */
[----:B--2---:R-:W-:Y:S02]  /*2020*/  IADD3 R16, R22, 0x8, RZ ;  /* 0x0000000816107810 */ /* 0x004fe40007ffe0ff */
[----:B------:R-:W-:Y:S01]  /*2030*/  LEA.HI.X.SX32 R28, R28, R20, 0x1, P1 ;  /* 0x000000141c1c7211 */ /* 0x000fe200008f0eff */
[----:B---3--:R1:W-:Y:S01]  /*2040*/  STG.E.64 [R26.64+0x18], R14 ;  /* 0x0000180e1a007986 */ /* 0x0083e2000c101b06 */
[----:B------:R-:W-:Y:S01]  /*2050*/  LEA R18, P1, R19, c[0x0][0x160], 0x3 ;  /* 0x0000580013127a11 */ /* 0x000fe200078218ff */
[----:B0-----:R-:W-:Y:S01]  /*2060*/  IMAD R29, R16, 0x8, R1 ;  /* 0x00000008101d7824 */ /* 0x001fe200078e0201 */
[----:B----4-:R-:W-:-:S02]  /*2070*/  DFMA R6, R6, R24, c[0x0][0x180] ;  /* 0x000060000606762b */ /* 0x010fc40000000018 */
[----:B------:R-:W-:Y:S02]  /*2080*/  LEA.HI.X R19, R19, c[0x0][0x164], R28, 0x3, P1 ;  /* 0x0000590013137a11 */ /* 0x000fe400008f1c1c */
[-C--:B-----5:R-:W-:Y:S01]  /*2090*/  DFMA R8, R8, R24.reuse, c[0x0][0x180] ;  /* 0x000060000808762b */ /* 0x0a0fe20000000018 */
[----:B------:R-:W-:Y:S01]  /*20a0*/  IADD3 R28, R22, 0xc, RZ ;  /* 0x0000000c161c7810 */ /* 0x000fe20007ffe0ff */
[----:B-1----:R-:W2:Y:S02]  /*20b0*/  LDL.128 R12, [R29] ;  /* 0x000000001d0c7983 */ /* 0x002ea40000100c00 */
[----:B------:R-:W0:Y:S01]  /*20c0*/  DFMA R26, R4, R24, c[0x0][0x180] ;  /* 0x00006000041a762b */ /* 0x000e220000000018 */
[----:B------:R-:W-:-:S03]  /*20d0*/  IADD3 R17, P1, R16, R21, RZ ;  /* 0x0000001510117210 */ /* 0x000fc60007f3e0ff */
[----:B------:R-:W1:Y:S01]  /*20e0*/  DFMA R10, R10, R24, c[0x0][0x180] ;  /* 0x000060000a0a762b */ /* 0x000e620000000018 */
[----:B------:R-:W-:Y:S01]  /*20f0*/  LEA.HI.X.SX32 R16, R16, R20, 0x1, P1 ;  /* 0x0000001410107211 */ /* 0x000fe200008f0eff */
[----:B------:R-:W-:Y:S01]  /*2100*/  IMAD R23, R28, 0x8, R1 ;  /* 0x000000081c177824 */ /* 0x000fe200078e0201 */
[----:B0-----:R0:W-:Y:S04]  /*2110*/  STG.E.64 [R18.64], R26 ;  /* 0x0000001a12007986 */ /* 0x0011e8000c101b06 */
[----:B------:R3:W-:Y:S04]  /*2120*/  STG.E.64 [R18.64+0x8], R6 ;  /* 0x0000080612007986 */ /* 0x0007e8000c101b06 */
[----:B------:R-:W-:Y:S01]  /*2130*/  STG.E.64 [R18.64+0x10], R8 ;  /* 0x0000100812007986 */ /* 0x000fe2000c101b06 */
[----:B0-----:R-:W-:-:S03]  /*2140*/  LEA R26, P1, R17, c[0x0][0x160], 0x3 ;  /* 0x00005800111a7a11 */ /* 0x001fc600078218ff */
[----:B-1----:R0:W-:Y:S01]  /*2150*/  STG.E.64 [R18.64+0x18], R10 ;  /* 0x0000180a12007986 */ /* 0x0021e2000c101b06 */
[----:B------:R-:W-:-:S03]  /*2160*/  LEA.HI.X R27, R17, c[0x0][0x164], R16, 0x3, P1 ;  /* 0x00005900111b7a11 */ /* 0x000fc600008f1c10 */
[----:B---3--:R-:W3:Y:S04]  /*2170*/  LDL.128 R4, [R29+0x10] ;  /* 0x000010001d047983 */ /* 0x008ee80000100c00 */
[----:B0-----:R-:W4:Y:S04]  /*2180*/  LDL.128 R8, [R23] ;  /* 0x0000000017087983 */ /* 0x001f280000100c00 */
[----:B------:R-:W5:Y:S01]  /*2190*/  LDL.128 R16, [R23+0x10] ;  /* 0x0000100017107983 */ /* 0x000f620000100c00 */
[----:B------:R-:W-:Y:S01]  /*21a0*/  IADD3 R22, R22, 0x10, RZ ;  /* 0x0000001016167810 */ /* 0x000fe20007ffe0ff */
[----:B--2---:R-:W0:-:S07]  /*21b0*/  DFMA R12, R12, R24, c[0x0][0x180] ;  /* 0x000060000c0c762b */ /* 0x004e0e0000000018 */
[----:B0-----:R0:W-:Y:S02]  /*21c0*/  STG.E.64 [R26.64], R12 ;  /* 0x0000000c1a007986 */ /* 0x0011e4000c101b06 */
[----:B0-----:R0:W1:Y:S02]  /*21d0*/  DFMA R12, R14, R24, c[0x0][0x180] ;  /* 0x000060000e0c762b */ /* 0x0010640000000018 */
[----:B0-----:R-:W-:-:S04]  /*21e0*/  IADD3 R15, P1, R28, R21, RZ ;  /* 0x000000151c0f7210 */ /* 0x001fc80007f3e0ff */
[----:B------:R-:W-:Y:S01]  /*21f0*/  LEA.HI.X.SX32 R28, R28, R20, 0x1, P1 ;  /* 0x000000141c1c7211 */ /* 0x000fe200008f0eff */
[----:B---3--:R-:W0:Y:S01]  /*2200*/  DFMA R4, R4, R24, c[0x0][0x180] ;  /* 0x000060000404762b */ /* 0x008e220000000018 */
[----:B------:R-:W-:-:S03]  /*2210*/  LEA R14, P1, R15, c[0x0][0x160], 0x3 ;  /* 0x000058000f0e7a11 */ /* 0x000fc600078218ff */
[----:B------:R-:W2:Y:S01]  /*2220*/  DFMA R6, R6, R24, c[0x0][0x180] ;  /* 0x000060000606762b */ /* 0x000ea20000000018 */
[----:B------:R-:W-:-:S03]  /*2230*/  LEA.HI.X R15, R15, c[0x0][0x164], R28, 0x3, P1 ;  /* 0x000059000f0f7a11 */ /* 0x000fc600008f1c1c */
[----:B----4-:R-:W3:Y:S01]  /*2240*/  DFMA R8, R8, R24, c[0x0][0x180] ;  /* 0x000060000808762b */ /* 0x010ee20000000018 */
[----:B------:R-:W-:-:S03]  /*2250*/  IADD3 R3, P1, R3, -0x10, RZ ;  /* 0xfffffff003037810 */ /* 0x000fc60007f3e0ff */
[----:B------:R-:W4:-:S04]  /*2260*/  DFMA R10, R10, R24, c[0x0][0x180] ;  /* 0x000060000a0a762b */ /* 0x000f080000000018 */
[----:B-----5:R-:W5:-:S04]  /*2270*/  DFMA R16, R16, R24, c[0x0][0x180] ;  /* 0x000060001010762b */ /* 0x020f480000000018 */
[----:B------:R-:W0:Y:S01]  /*2280*/  DFMA R18, R18, R24, c[0x0][0x180] ;  /* 0x000060001212762b */ /* 0x000e220000000018 */
[----:B-1----:R1:W-:Y:S01]  /*2290*/  STG.E.64 [R26.64+0x8], R12 ;  /* 0x0000080c1a007986 */ /* 0x0023e2000c101b06 */
[----:B------:R-:W-:-:S03]  /*22a0*/  IADD3.X R2, R2, -0x1, RZ, P1, !PT ;  /* 0xffffffff02027810 */ /* 0x000fc60000ffe4ff */
[----:B0-----:R1:W-:Y:S01]  /*22b0*/  STG.E.64 [R26.64+0x10], R4 ;  /* 0x000010041a007986 */ /* 0x0013e2000c101b06 */
[----:B------:R-:W-:-:S03]  /*22c0*/  ISETP.GT.U32.AND P1, PT, R3, 0xc, PT ;  /* 0x0000000c0300780c */ /* 0x000fc60003f24070 */
[----:B--2---:R1:W-:Y:S04]  /*22d0*/  STG.E.64 [R26.64+0x18], R6 ;  /* 0x000018061a007986 */ /* 0x0043e8000c101b06 */
[----:B---3--:R1:W-:Y:S04]  /*22e0*/  STG.E.64 [R14.64], R8 ;  /* 0x000000080e007986 */ /* 0x0083e8000c101b06 */
[----:B----4-:R1:W-:Y:S04]  /*22f0*/  STG.E.64 [R14.64+0x8], R10 ;  /* 0x0000080a0e007986 */ /* 0x0103e8000c101b06 */
[----:B-----5:R1:W-:Y:S04]  /*2300*/  STG.E.64 [R14.64+0x10], R16 ;  /* 0x000010100e007986 */ /* 0x0203e8000c101b06 */
[----:B------:R1:W-:Y:S01]  /*2310*/  STG.E.64 [R14.64+0x18], R18 ;  /* 0x000018120e007986 */ /* 0x0003e2000c101b06 */
[----:B------:R-:W-:-:S13]  /*2320*/  ISETP.GT.AND.EX P1, PT, R2, RZ, PT, P1 ;  /* 0x000000ff0200720c */ /* 0x000fda0003f24310 */
[----:B-1----:R-:W-:Y:S05]  /*2330*/  @P1 BRA `(.L_x_87) ;  /* 0xfffffb9000001947 */ /* 0x002fea000383ffff */
.L_x_86:
[----:B------:R-:W-:-:S04]  /*2340*/  ISETP.GT.U32.AND P1, PT, R3, 0x4, PT ;  /* 0x000000040300780c */ /* 0x000fc80003f24070 */
[----:B------:R-:W-:-:S13]  /*2350*/  ISETP.GT.AND.EX P1, PT, R2, RZ, PT, P1 ;  /* 0x000000ff0200720c */ /* 0x000fda0003f24310 */
[----:B------:R-:W-:Y:S05]  /*2360*/  @!P1 BRA `(.L_x_88) ;  /* 0x0000025000009947 */ /* 0x000fea0003800000 */
[----:B------:R-:W-:-:S05]  /*2370*/  IMAD R23, R22, 0x8, R1 ;  /* 0x0000000816177824 */ /* 0x000fca00078e0201 */
[----:B0-----:R-:W2:Y:S01]  /*2380*/  LDL.128 R4, [R23] ;  /* 0x0000000017047983 */ /* 0x001ea20000100c00 */
[C---:B------:R-:W-:Y:S02]  /*2390*/  IADD3 R28, R22.reuse, 0x4, RZ ;  /* 0x00000004161c7810 */ /* 0x040fe40007ffe0ff */
[----:B------:R-:W-:Y:S01]  /*23a0*/  IADD3 R16, P0, R22, R21, RZ ;  /* 0x0000001516107210 */ /* 0x000fe20007f1e0ff */
[----:B------:R-:W3:Y:S02]  /*23b0*/  LDL.128 R8, [R23+0x10] ;  /* 0x0000100017087983 */ /* 0x000ee40000100c00 */
[----:B------:R-:W-:Y:S01]  /*23c0*/  IMAD R29, R28, 0x8, R1 ;  /* 0x000000081c1d7824 */ /* 0x000fe200078e0201 */
[----:B------:R-:W-:Y:S02]  /*23d0*/  LEA.HI.X.SX32 R17, R22, R20, 0x1, P0 ;  /* 0x0000001416117211 */ /* 0x000fe400000f0eff */
[C---:B------:R-:W-:Y:S02]  /*23e0*/  LEA R26, P0, R16.reuse, c[0x0][0x160], 0x3 ;  /* 0x00005800101a7a11 */ /* 0x040fe400078018ff */
[----:B------:R-:W4:Y:S02]  /*23f0*/  LDL.128 R12, [R29] ;  /* 0x000000001d0c7983 */ /* 0x000f240000100c00 */
[----:B------:R-:W-:-:S02]  /*2400*/  LEA.HI.X R27, R16, c[0x0][0x164], R17, 0x3, P0 ;  /* 0x00005900101b7a11 */ /* 0x000fc400000f1c11 */
[----:B------:R-:W5:Y:S01]  /*2410*/  LDL.128 R16, [R29+0x10] ;  /* 0x000010001d107983 */ /* 0x000f620000100c00 */
[----:B------:R-:W-:Y:S02]  /*2420*/  IMAD.MOV.U32 R24, RZ, RZ, c[0x0][0x188] ;  /* 0x00006200ff187624 */ /* 0x000fe400078e00ff */
[----:B------:R-:W-:Y:S01]  /*2430*/  IMAD.MOV.U32 R25, RZ, RZ, c[0x0][0x18c] ;  /* 0x00006300ff197624 */ /* 0x000fe200078e00ff */
[----:B------:R-:W-:Y:S02]  /*2440*/  IADD3 R3, P1, R3, -0x8, RZ ;  /* 0xfffffff803037810 */ /* 0x000fe40007f3e0ff */
[----:B------:R-:W-:Y:S02]  /*2450*/  IADD3 R22, R22, 0x8, RZ ;  /* 0x0000000816167810 */ /* 0x000fe40007ffe0ff */
[----:B------:R-:W-:Y:S01]  /*2460*/  IADD3.X R2, R2, -0x1, RZ, P1, !PT ;  /* 0xffffffff02027810 */ /* 0x000fe20000ffe4ff */
[----:B--2---:R-:W0:-:S07]  /*2470*/  DFMA R4, R4, R24, c[0x0][0x180] ;  /* 0x000060000404762b */ /* 0x004e0e0000000018 */
[----:B0-----:R0:W-:Y:S01]  /*2480*/  STG.E.64 [R26.64], R4 ;  /* 0x000000041a007986 */ /* 0x0011e2000c101b06 */
[----:B---3--:R-:W-:-:S04]  /*2490*/  DFMA R8, R8, R24, c[0x0][0x180] ;  /* 0x000060000808762b */ /* 0x008fc80000000018 */
[----:B------:R-:W-:-:S04]  /*24a0*/  DFMA R10, R10, R24, c[0x0][0x180] ;  /* 0x000060000a0a762b */ /* 0x000fc80000000018 */
[----:B0-----:R0:W1:Y:S02]  /*24b0*/  DFMA R4, R6, R24, c[0x0][0x180] ;  /* 0x000060000604762b */ /* 0x0010640000000018 */
[----:B0-----:R-:W-:-:S04]  /*24c0*/  IADD3 R7, P0, R28, R21, RZ ;  /* 0x000000151c077210 */ /* 0x001fc80007f1e0ff */
[----:B------:R-:W-:Y:S02]  /*24d0*/  LEA.HI.X.SX32 R28, R28, R20, 0x1, P0 ;  /* 0x000000141c1c7211 */ /* 0x000fe400000f0eff */
[----:B------:R-:W-:Y:S01]  /*24e0*/  LEA R6, P0, R7, c[0x0][0x160], 0x3 ;  /* 0x0000580007067a11 */ /* 0x000fe200078018ff */
[----:B----4-:R-:W0:-:S04]  /*24f0*/  DFMA R12, R12, R24, c[0x0][0x180] ;  /* 0x000060000c0c762b */ /* 0x010e080000000018 */
[----:B------:R-:W2:Y:S01]  /*2500*/  DFMA R14, R14, R24, c[0x0][0x180] ;  /* 0x000060000e0e762b */ /* 0x000ea20000000018 */
[----:B------:R-:W-:-:S03]  /*2510*/  LEA.HI.X R7, R7, c[0x0][0x164], R28, 0x3, P0 ;  /* 0x0000590007077a11 */ /* 0x000fc600000f1c1c */
[----:B-----5:R-:W3:-:S04]  /*2520*/  DFMA R16, R16, R24, c[0x0][0x180] ;  /* 0x000060001010762b */ /* 0x020ec80000000018 */
[----:B------:R-:W4:Y:S01]  /*2530*/  DFMA R18, R18, R24, c[0x0][0x180] ;  /* 0x000060001212762b */ /* 0x000f220000000018 */
[----:B-1----:R1:W-:Y:S04]  /*2540*/  STG.E.64 [R26.64+0x8], R4 ;  /* 0x000008041a007986 */ /* 0x0023e8000c101b06 */
[----:B------:R1:W-:Y:S04]  /*2550*/  STG.E.64 [R26.64+0x10], R8 ;  /* 0x000010081a007986 */ /* 0x0003e8000c101b06 */
[----:B------:R1:W-:Y:S04]  /*2560*/  STG.E.64 [R26.64+0x18], R10 ;  /* 0x0000180a1a007986 */ /* 0x0003e8000c101b06 */
[----:B0-----:R1:W-:Y:S04]  /*2570*/  STG.E.64 [R6.64], R12 ;  /* 0x0000000c06007986 */ /* 0x0013e8000c101b06 */
[----:B--2---:R1:W-:Y:S04]  /*2580*/  STG.E.64 [R6.64+0x8], R14 ;  /* 0x0000080e06007986 */ /* 0x0043e8000c101b06 */
[----:B---3--:R1:W-:Y:S04]  /*2590*/  STG.E.64 [R6.64+0x10], R16 ;  /* 0x0000101006007986 */ /* 0x0083e8000c101b06 */
[----:B----4-:R1:W-:Y:S01]  /*25a0*/  STG.E.64 [R6.64+0x18], R18 ;  /* 0x0000181206007986 */ /* 0x0103e2000c101b06 */
[----:B------:R-:W-:-:S03]  /*25b0*/  PLOP3.LUT P0, PT, PT, PT, PT, 0x8, 0x0 ;  /* 0x000000000000781c */ /* 0x000fc60003f0e170 */
.L_x_88:
[----:B------:R-:W-:-:S04]  /*25c0*/  ISETP.NE.U32.AND P1, PT, R3, RZ, PT ;  /* 0x000000ff0300720c */ /* 0x000fc80003f25070 */
[----:B------:R-:W-:-:S13]  /*25d0*/  ISETP.NE.OR.EX P0, PT, R2, RZ, P0, P1 ;  /* 0x000000ff0200720c */ /* 0x000fda0000705710 */
[----:B------:R-:W-:Y:S05]  /*25e0*/  @!P0 BRA `(.L_x_84) ;  /* 0x0000017000008947 */ /* 0x000fea0003800000 */
.L_x_85:
[----:B-1----:R-:W-:-:S05]  /*25f0*/  IMAD R16, R22, 0x8, R1 ;  /* 0x0000000816107824 */ /* 0x002fca00078e0201 */
[----:B0-----:R-:W2:Y:S04]  /*2600*/  LDL.128 R4, [R16] ;  /* 0x0000000010047983 */ /* 0x001ea80000100c00 */
[----:B------:R-:W3:Y:S01]  /*2610*/  LDL.128 R8, [R16+0x10] ;  /* 0x0000100010087983 */ /* 0x000ee20000100c00 */
[----:B------:R-:W-:Y:S01]  /*2620*/  IMAD.MOV.U32 R12, RZ, RZ, c[0x0][0x188] ;  /* 0x00006200ff0c7624 */ /* 0x000fe200078e00ff */
[----:B------:R-:W-:Y:S01]  /*2630*/  IADD3 R17, P0, R22, R21, RZ ;  /* 0x0000001516117210 */ /* 0x000fe20007f1e0ff */
[----:B------:R-:W-:-:S03]  /*2640*/  IMAD.MOV.U32 R13, RZ, RZ, c[0x0][0x18c] ;  /* 0x00006300ff0d7624 */ /* 0x000fc600078e00ff */
[C---:B------:R-:W-:Y:S02]  /*2650*/  LEA.HI.X.SX32 R18, R22.reuse, R20, 0x1, P0 ;  /* 0x0000001416127211 */ /* 0x040fe400000f0eff */
[----:B------:R-:W-:Y:S01]  /*2660*/  IADD3 R22, R22, 0x4, RZ ;  /* 0x0000000416167810 */ /* 0x000fe20007ffe0ff */
[-C--:B--2---:R0:W-:Y:S02]  /*2670*/  DFMA R14, R6, R12.reuse, c[0x0][0x180] ;  /* 0x00006000060e762b */ /* 0x0841e4000000000c */
[C---:B0-----:R-:W-:Y:S02]  /*2680*/  LEA R6, P0, R17.reuse, c[0x0][0x160], 0x3 ;  /* 0x0000580011067a11 */ /* 0x041fe400078018ff */
[-C--:B------:R-:W0:Y:S02]  /*2690*/  DFMA R4, R4, R12.reuse, c[0x0][0x180] ;  /* 0x000060000404762b */ /* 0x080e24000000000c */
[----:B------:R-:W-:Y:S02]  /*26a0*/  LEA.HI.X R7, R17, c[0x0][0x164], R18, 0x3, P0 ;  /* 0x0000590011077a11 */ /* 0x000fe400000f1c12 */
[----:B---3--:R-:W1:Y:S01]  /*26b0*/  DFMA R8, R8, R12, c[0x0][0x180] ;  /* 0x000060000808762b */ /* 0x008e62000000000c */
[----:B------:R-:W-:-:S02]  /*26c0*/  IADD3 R3, P0, R3, -0x4, RZ ;  /* 0xfffffffc03037810 */ /* 0x000fc40007f1e0ff */
[----:B0-----:R0:W-:Y:S01]  /*26d0*/  STG.E.64 [R6.64], R4 ;  /* 0x0000000406007986 */ /* 0x0011e2000c101b06 */
[----:B------:R-:W2:Y:S01]  /*26e0*/  DFMA R10, R10, R12, c[0x0][0x180] ;  /* 0x000060000a0a762b */ /* 0x000ea2000000000c */
[----:B------:R-:W-:Y:S02]  /*26f0*/  IADD3.X R2, R2, -0x1, RZ, P0, !PT ;  /* 0xffffffff02027810 */ /* 0x000fe400007fe4ff */
[----:B------:R0:W-:Y:S01]  /*2700*/  STG.E.64 [R6.64+0x8], R14 ;  /* 0x0000080e06007986 */ /* 0x0001e2000c101b06 */
[----:B------:R-:W-:-:S03]  /*2710*/  ISETP.NE.U32.AND P0, PT, R3, RZ, PT ;  /* 0x000000ff0300720c */ /* 0x000fc60003f05070 */
[----:B-1----:R0:W-:Y:S01]  /*2720*/  STG.E.64 [R6.64+0x10], R8 ;  /* 0x0000100806007986 */ /* 0x0021e2000c101b06 */
[----:B------:R-:W-:-:S03]  /*2730*/  ISETP.NE.AND.EX P0, PT, R2, RZ, PT, P0 ;  /* 0x000000ff0200720c */ /* 0x000fc60003f05300 */
[----:B--2---:R0:W-:Y:S10]  /*2740*/  STG.E.64 [R6.64+0x18], R10 ;  /* 0x0000180a06007986 */ /* 0x0041f4000c101b06 */
[----:B0-----:R-:W-:Y:S05]  /*2750*/  @P0 BRA `(.L_x_85) ;  /* 0xfffffe9000000947 */ /* 0x001fea000383ffff */
.L_x_84:
[----:B------:R-:W-:-:S04]  /*2760*/  ISETP.NE.U32.AND P0, PT, R0, RZ, PT ;  /* 0x000000ff0000720c */ /* 0x000fc80003f05070 */
[----:B------:R-:W-:-:S13]  /*2770*/  ISETP.NE.AND.EX P0, PT, RZ, RZ, PT, P0 ;  /* 0x000000ffff00720c */ /* 0x000fda0003f05300 */
[----:B------:R-:W-:Y:S05]  /*2780*/  @!P0 EXIT ;  /* 0x000000000000894d */ /* 0x000fea0003800000 */
[----:B-1----:R-:W-:Y:S02]  /*2790*/  IADD3 R8, P0, R22, R21, RZ ;  /* 0x0000001516087210 */ /* 0x002fe40007f1e0ff */
[----:B------:R-:W-:Y:S02]  /*27a0*/  IADD3 R0, P2, RZ, -R0, RZ ;  /* 0x80000000ff007210 */ /* 0x000fe40007f5e0ff */
[----:B0-----:R-:W-:Y:S02]  /*27b0*/  LEA R7, P1, R8, c[0x0][0x160], 0x3 ;  /* 0x0000580008077a11 */ /* 0x001fe400078218ff */
[C---:B------:R-:W-:Y:S01]  /*27c0*/  LEA.HI.X.SX32 R3, R22.reuse, R20, 0x1, P0 ;  /* 0x0000001416037211 */ /* 0x040fe200000f0eff */
[----:B------:R-:W-:Y:S02]  /*27d0*/  IMAD R22, R22, 0x8, R1 ;  /* 0x0000000816167824 */ /* 0x000fe400078e0201 */
[----:B------:R-:W-:Y:S01]  /*27e0*/  IMAD.X R6, RZ, RZ, -0x1, P2 ;  /* 0xffffffffff067424 */ /* 0x000fe200010e06ff */
[----:B------:R-:W-:-:S02]  /*27f0*/  LEA.HI.X R8, R8, c[0x0][0x164], R3, 0x3, P1 ;  /* 0x0000590008087a11 */ /* 0x000fc400008f1c03 */
.L_x_89:
[----:B0-----:R0:W2:Y:S01]  /*2800*/  LDL.64 R2, [R22] ;  /* 0x0000000016027983 */ /* 0x0010a20000100a00 */
[----:B------:R-:W-:Y:S01]  /*2810*/  IMAD.MOV.U32 R4, RZ, RZ, c[0x0][0x188] ;  /* 0x00006200ff047624 */ /* 0x000fe200078e00ff */
[----:B------:R-:W-:Y:S01]  /*2820*/  IADD3 R0, P0, R0, 0x1, RZ ;  /* 0x0000000100007810 */ /* 0x000fe20007f1e0ff */
[----:B------:R-:W-:-:S04]  /*2830*/  IMAD.MOV.U32 R5, RZ, RZ, c[0x0][0x18c] ;  /* 0x00006300ff057624 */ /* 0x000fc800078e00ff */
[----:B------:R-:W-:Y:S01]  /*2840*/  IMAD.X R6, RZ, RZ, R6, P0 ;  /* 0x000000ffff067224 */ /* 0x000fe200000e0606 */
[----:B------:R-:W-:Y:S02]  /*2850*/  ISETP.NE.U32.AND P0, PT, R0, RZ, PT ;  /* 0x000000ff0000720c */ /* 0x000fe40003f05070 */
[----:B0-----:R-:W-:Y:S02]  /*2860*/  IADD3 R22, R22, 0x8, RZ ;  /* 0x0000000816167810 */ /* 0x001fe40007ffe0ff */
[----:B------:R-:W-:Y:S01]  /*2870*/  ISETP.NE.AND.EX P0, PT, R6, RZ, PT, P0 ;  /* 0x000000ff0600720c */ /* 0x000fe20003f05300 */
[----:B--2---:R0:W1:Y:S02]  /*2880*/  DFMA R2, R2, R4, c[0x0][0x180] ;  /* 0x000060000202762b */ /* 0x0040640000000004 */
[----:B0-----:R-:W-:Y:S01]  /*2890*/  IMAD.MOV.U32 R4, RZ, RZ, R7 ;  /* 0x000000ffff047224 */ /* 0x001fe200078e0007 */
[----:B------:R-:W-:Y:S01]  /*28a0*/  IADD3 R7, P1, R7, 0x8, RZ ;  /* 0x0000000807077810 */ /* 0x000fe20007f3e0ff */
[----:B------:R-:W-:-:S04]  /*28b0*/  IMAD.MOV.U32 R5, RZ, RZ, R8 ;  /* 0x000000ffff057224 */ /* 0x000fc800078e0008 */
[----:B------:R-:W-:Y:S01]  /*28c0*/  IMAD.X R8, RZ, RZ, R8, P1 ;  /* 0x000000ffff087224 */ /* 0x000fe200008e0608 */
[----:B-1----:R0:W-:Y:S03]  /*28d0*/  STG.E.64 [R4.64], R2 ;  /* 0x0000000204007986 */ /* 0x0021e6000c101b06 */
[----:B------:R-:W-:Y:S05]  /*28e0*/  @P0 BRA `(.L_x_89) ;  /* 0xffffff1000000947 */ /* 0x000fea000383ffff */
[----:B------:R-:W-:Y:S05]  /*28f0*/  EXIT ;  /* 0x000000000000794d */ /* 0x000fea0003800000 */
        .weak           $__internal_5_$__cuda_sm20_dsqrt_rn_f64_mediumpath_v1
        .type           $__internal_5_$__cuda_sm20_dsqrt_rn_f64_mediumpath_v1,@function
        .size           $__internal_5_$__cuda_sm20_dsqrt_rn_f64_mediumpath_v1,($_ZN2at6native54_GLOBAL__N__f6d41790_21_PhiloxDistribution_cu_0636f2c124philox_single_key_kernelIdZZZZNS0_20_philox_normal_cuda_ERNS_6TensorERKS3_ddENKUlvE_clEvENKUlvE_clEvENKUlvE_clEvEUlmmE_ZZZNS0_20_philox_normal_cuda_ES4_S6_ddENKS7_clEvENKS8_clEvEUldE_EEvPT_PKmlT0_T1_$__internal_trig_reduction_slowpathd - $__internal_5_$__cuda_sm20_dsqrt_rn_f64_mediumpath_v1)
$__internal_5_$__cuda_sm20_dsqrt_rn_f64_mediumpath_v1:
[----:B------:R-:W-:Y:S01]  /*2900*/  ISETP.GE.U32.AND P0, PT, R2, -0x3400000, PT ;  /* 0xfcc000000200780c */ /* 0x000fe20003f06070 */
[----:B------:R-:W-:Y:S01]  /*2910*/  BSSY B2, `(.L_x_90) ;  /* 0x0000024000027945 */ /* 0x000fe20003800000 */
[----:B------:R-:W-:-:S11]  /*2920*/  IMAD.MOV.U32 R2, RZ, RZ, R22 ;  /* 0x000000ffff027224 */ /* 0x000fd600078e0016 */
        /* <DEDUP_REMOVED lines=9> */
.L_x_91:
        /* <DEDUP_REMOVED lines=8> */
[----:B------:R0:W1:Y:S01]  /*2a40*/  DMUL R4, R2, 8.11296384146066816958e+31 ;  /* 0x4690000002047828 */ /* 0x0000620000000000 */
[----:B------:R-:W-:Y:S02]  /*2a50*/  IMAD.MOV.U32 R12, RZ, RZ, RZ ;  /* 0x000000ffff0c7224 */ /* 0x000fe400078e00ff */
[----:B0-----:R-:W-:Y:S02]  /*2a60*/  IMAD.MOV.U32 R2, RZ, RZ, 0x0 ;  /* 0x00000000ff027424 */ /* 0x001fe400078e00ff */
[----:B------:R-:W-:Y:S01]  /*2a70*/  IMAD.MOV.U32 R3, RZ, RZ, 0x3fd80000 ;  /* 0x3fd80000ff037424 */ /* 0x000fe200078e00ff */
[----:B-1----:R-:W0:Y:S02]  /*2a80*/  MUFU.RSQ64H R13, R5 ;  /* 0x00000005000d7308 */ /* 0x002e240000001c00 */
        /* <DEDUP_REMOVED lines=11> */
.L_x_93:
[----:B------:R0:W1:-:S06]  /*2b40*/  DADD R4, R2, R2 ;  /* 0x0000000002047229 */ /* 0x00004c0000000002 */
.L_x_92:
[----:B------:R-:W-:Y:S05]  /*2b50*/  BSYNC B2 ;  /* 0x0000000000027941 */ /* 0x000fea0003800000 */
.L_x_90:
[----:B0-----:R-:W-:Y:S02]  /*2b60*/  IMAD.MOV.U32 R2, RZ, RZ, R0 ;  /* 0x000000ffff027224 */ /* 0x001fe400078e0000 */
[----:B------:R-:W-:Y:S02]  /*2b70*/  IMAD.MOV.U32 R3, RZ, RZ, 0x0 ;  /* 0x00000000ff037424 */ /* 0x000fe400078e00ff */
[----:B-1----:R-:W-:Y:S02]  /*2b80*/  IMAD.MOV.U32 R24, RZ, RZ, R4 ;  /* 0x000000ffff187224 */ /* 0x002fe400078e0004 */
[----:B------:R-:W-:Y:S01]  /*2b90*/  IMAD.MOV.U32 R25, RZ, RZ, R5 ;  /* 0x000000ffff197224 */ /* 0x000fe200078e0005 */
[----:B------:R-:W-:Y:S06]  /*2ba0*/  RET.REL.NODEC R2 `(_ZN2at6native54_GLOBAL__N__f6d41790_21_PhiloxDistribution_cu_0636f2c124philox_single_key_kernelIdZZZZNS0_20_philox_normal_cuda_ERNS_6TensorERKS3_ddENKUlvE_clEvENKUlvE_clEvENKUlvE_clEvEUlmmE_ZZZNS0_20_philox_normal_cuda_ES4_S6_ddENKS7_clEvENKS8_clEvEUldE_EEvPT_PKmlT0_T1_) ;  /* 0xffffd45002007950 */ /* 0x000fec0003c3ffff */
        .type           $_ZN2at6native54_GLOBAL__N__f6d41790_21_PhiloxDistribution_cu_0636f2c124philox_single_key_kernelIdZZZZNS0_20_philox_normal_cuda_ERNS_6TensorERKS3_ddENKUlvE_clEvENKUlvE_clEvENKUlvE_clEvEUlmmE_ZZZNS0_20_philox_normal_cuda_ES4_S6_ddENKS7_clEvENKS8_clEvEUldE_EEvPT_PKmlT0_T1_$__internal_trig_reduction_slowpathd,@function
        .size           $_ZN2at6native54_GLOBAL__N__f6d41790_21_PhiloxDistribution_cu_0636f2c124philox_single_key_kernelIdZZZZNS0_20_philox_normal_cuda_ERNS_6TensorERKS3_ddENKUlvE_clEvENKUlvE_clEvENKUlvE_clEvEUlmmE_ZZZNS0_20_philox_normal_cuda_ES4_S6_ddENKS7_clEvENKS8_clEvEUldE_EEvPT_PKmlT0_T1_$__internal_trig_reduction_slowpathd,(.L_x_174 - $_ZN2at6native54_GLOBAL__N__f6d41790_21_PhiloxDistribution_cu_0636f2c124philox_single_key_kernelIdZZZZNS0_20_philox_normal_cuda_ERNS_6TensorERKS3_ddENKUlvE_clEvENKUlvE_clEvENKUlvE_clEvEUlmmE_ZZZNS0_20_philox_normal_cuda_ES4_S6_ddENKS7_clEvENKS8_clEvEUldE_EEvPT_PKmlT0_T1_$__internal_trig_reduction_slowpathd)
$_ZN2at6native54_GLOBAL__N__f6d41790_21_PhiloxDistribution_cu_0636f2c124philox_single_key_kernelIdZZZZNS0_20_philox_normal_cuda_ERNS_6TensorERKS3_ddENKUlvE_clEvENKUlvE_clEvENKUlvE_clEvEUlmmE_ZZZNS0_20_philox_normal_cuda_ES4_S6_ddENKS7_clEvENKS8_clEvEUldE_EEvPT_PKmlT0_T1_$__internal_trig_reduction_slowpathd:
[----:B------:R-:W-:Y:S01]  /*2bb0*/  SHF.R.U32.HI R4, RZ, 0x14, R3 ;  /* 0x00000014ff047819 */ /* 0x000fe20000011603 */
[----:B------:R-:W-:Y:S02]  /*2bc0*/  IMAD.MOV.U32 R20, RZ, RZ, R2 ;  /* 0x000000ffff147224 */ /* 0x000fe400078e0002 */
        /* <DEDUP_REMOVED lines=8> */
[----:B------:R-:W-:Y:S02]  /*2c50*/  SHF.R.U32.HI R5, RZ, 0x6, R2 ;  /* 0x00000006ff057819 */ /* 0x000fe40000011602 */
[----:B------:R-:W-:Y:S02]  /*2c60*/  LOP3.LUT P2, R4, R4, 0x3f, RZ, 0xc0, !PT ;  /* 0x0000003f04047812 */ /* 0x000fe4000784c0ff */
[C---:B------:R-:W-:Y:S02]  /*2c70*/  IADD3 R7, -R5.reuse, 0x10, RZ ;  /* 0x0000001005077810 */ /* 0x040fe40007ffe1ff */
[----:B------:R-:W-:-:S02]  /*2c80*/  IADD3 R2, -R5, 0x13, RZ ;  /* 0x0000001305027810 */ /* 0x000fc40007ffe1ff */
[----:B------:R-:W-:Y:S02]  /*2c90*/  ISETP.GT.AND P0, PT, R7, 0xe, PT ;  /* 0x0000000e0700780c */ /* 0x000fe40003f04270 */
[----:B------:R-:W-:Y:S02]  /*2ca0*/  IADD3 R5, -R5, 0xf, RZ ;  /* 0x0000000f05057810 */ /* 0x000fe40007ffe1ff */
[----:B------:R-:W-:Y:S02]  /*2cb0*/  SEL R2, R2, 0x12, !P0 ;  /* 0x0000001202027807 */ /* 0x000fe40004000000 */
[----:B------:R-:W-:Y:S01]  /*2cc0*/  IADD3 R6, R1, 0x10, RZ ;  /* 0x0000001001067810 */ /* 0x000fe20007ffe0ff */
[----:B------:R-:W-:Y:S01]  /*2cd0*/  IMAD.MOV.U32 R12, RZ, RZ, R5 ;  /* 0x000000ffff0c7224 */ /* 0x000fe200078e0005 */
[----:B------:R-:W-:-:S13]  /*2ce0*/  ISETP.GT.AND P0, PT, R7, R2, PT ;  /* 0x000000020700720c */ /* 0x000fda0003f04270 */
[----:B------:R-:W-:Y:S05]  /*2cf0*/  @P0 BRA `(.L_x_96) ;  /* 0x0000023000000947 */ /* 0x000fea0003800000 */
[----:B------:R-:W-:Y:S01]  /*2d00*/  IMAD.MOV.U32 R22, RZ, RZ, 0x8 ;  /* 0x00000008ff167424 */ /* 0x000fe200078e00ff */
[----:B------:R-:W-:Y:S01]  /*2d10*/  SHF.L.U64.HI R7, R20, 0xb, R3 ;  /* 0x0000000b14077819 */ /* 0x000fe20000010203 */
[----:B------:R-:W-:Y:S01]  /*2d20*/  IMAD.MOV.U32 R13, RZ, RZ, R6 ;  /* 0x000000ffff0d7224 */ /* 0x000fe200078e0006 */
[----:B------:R-:W-:Y:S01]  /*2d30*/  CS2R R18, SRZ ;  /* 0x0000000000127805 */ /* 0x000fe2000001ff00 */
[----:B------:R-:W-:Y:S01]  /*2d40*/  IMAD.WIDE R22, R5, R22, c[0x4][0xe0] ;  /* 0x0100380005167625 */ /* 0x000fe200078e0216 */
[----:B------:R-:W-:-:S03]  /*2d50*/  LOP3.LUT R7, R7, 0x80000000, RZ, 0xfc, !PT ;  /* 0x8000000007077812 */ /* 0x000fc600078efcff */
[----:B------:R-:W-:Y:S02]  /*2d60*/  IMAD.MOV.U32 R25, RZ, RZ, R23 ;  /* 0x000000ffff197224 */ /* 0x000fe400078e0017 */
[----:B------:R-:W-:Y:S02]  /*2d70*/  IMAD.SHL.U32 R23, R20, 0x800, RZ ;  /* 0x0000080014177824 */ /* 0x000fe400078e00ff */
[----:B------:R-:W-:Y:S02]  /*2d80*/  IMAD.MOV.U32 R12, RZ, RZ, R5 ;  /* 0x000000ffff0c7224 */ /* 0x000fe400078e0005 */
.L_x_97:
[----:B------:R-:W-:Y:S01]  /*2d90*/  IMAD.MOV.U32 R20, RZ, RZ, R22 ;  /* 0x000000ffff147224 */ /* 0x000fe200078e0016 */
[----:B------:R-:W-:Y:S01]  /*2da0*/  ULDC.64 UR4, c[0x0][0x118] ;  /* 0x0000460000047ab9 */ /* 0x000fe20000000a00 */
[----:B------:R-:W-:-:S06]  /*2db0*/  IMAD.MOV.U32 R21, RZ, RZ, R25 ;  /* 0x000000ffff157224 */ /* 0x000fcc00078e0019 */
[----:B------:R-:W2:Y:S01]  /*2dc0*/  LDG.E.64.CONSTANT R20, [R20.64] ;  /* 0x0000000414147981 */ /* 0x000ea2000c1e9b00 */
[----:B------:R-:W-:Y:S01]  /*2dd0*/  IADD3 R12, R12, 0x1, RZ ;  /* 0x000000010c0c7810 */ /* 0x000fe20007ffe0ff */
[----:B--2---:R-:W-:-:S04]  /*2de0*/  IMAD.WIDE.U32 R18, P3, R20, R23, R18 ;  /* 0x0000001714127225 */ /* 0x004fc80007860012 */
[----:B------:R-:W-:Y:S02]  /*2df0*/  IMAD R27, R20, R7, RZ ;  /* 0x00000007141b7224 */ /* 0x000fe400078e02ff */
[----:B------:R-:W-:-:S03]  /*2e00*/  IMAD R24, R21, R23, RZ ;  /* 0x0000001715187224 */ /* 0x000fc600078e02ff */
[----:B------:R-:W-:Y:S01]  /*2e10*/  IADD3 R19, P0, R27, R19, RZ ;  /* 0x000000131b137210 */ /* 0x000fe20007f1e0ff */
[----:B------:R-:W-:-:S03]  /*2e20*/  IMAD.HI.U32 R27, R21, R23, RZ ;  /* 0x00000017151b7227 */ /* 0x000fc600078e00ff */
[----:B------:R-:W-:Y:S01]  /*2e30*/  IADD3 R19, P1, R24, R19, RZ ;  /* 0x0000001318137210 */ /* 0x000fe20007f3e0ff */
[----:B------:R-:W-:-:S04]  /*2e40*/  IMAD.HI.U32 R24, R20, R7, RZ ;  /* 0x0000000714187227 */ /* 0x000fc800078e00ff */
[----:B------:R-:W-:Y:S01]  /*2e50*/  IMAD.X R24, RZ, RZ, R24, P3 ;  /* 0x000000ffff187224 */ /* 0x000fe200018e0618 */
[----:B------:R-:W-:Y:S01]  /*2e60*/  ISETP.GE.AND P3, PT, R12, R2, PT ;  /* 0x000000020c00720c */ /* 0x000fe20003f66270 */
[-C--:B------:R-:W-:Y:S01]  /*2e70*/  IMAD.HI.U32 R20, R21, R7.reuse, RZ ;  /* 0x0000000715147227 */ /* 0x080fe200078e00ff */
[----:B------:R0:W-:Y:S02]  /*2e80*/  STL.64 [R13], R18 ;  /* 0x000000120d007387 */ /* 0x0001e40000100a00 */
[----:B------:R-:W-:Y:S01]  /*2e90*/  IADD3.X R24, P0, R27, R24, RZ, P0, !PT ;  /* 0x000000181b187210 */ /* 0x000fe2000071e4ff */
[----:B------:R-:W-:-:S04]  /*2ea0*/  IMAD R21, R21, R7, RZ ;  /* 0x0000000715157224 */ /* 0x000fc800078e02ff */
[----:B------:R-:W-:Y:S01]  /*2eb0*/  IMAD.X R20, RZ, RZ, R20, P0 ;  /* 0x000000ffff147224 */ /* 0x000fe200000e0614 */
[----:B------:R-:W-:Y:S02]  /*2ec0*/  IADD3.X R24, P1, R21, R24, RZ, P1, !PT ;  /* 0x0000001815187210 */ /* 0x000fe40000f3e4ff */
[----:B------:R-:W-:Y:S02]  /*2ed0*/  IADD3 R22, P0, R22, 0x8, RZ ;  /* 0x0000000816167810 */ /* 0x000fe40007f1e0ff */
[----:B0-----:R-:W-:Y:S01]  /*2ee0*/  IADD3 R13, R13, 0x8, RZ ;  /* 0x000000080d0d7810 */ /* 0x001fe20007ffe0ff */
[----:B------:R-:W-:Y:S02]  /*2ef0*/  IMAD.X R19, RZ, RZ, R20, P1 ;  /* 0x000000ffff137224 */ /* 0x000fe400008e0614 */
[----:B------:R-:W-:Y:S02]  /*2f00*/  IMAD.X R25, RZ, RZ, R25, P0 ;  /* 0x000000ffff197224 */ /* 0x000fe400000e0619 */
[----:B------:R-:W-:Y:S01]  /*2f10*/  IMAD.MOV.U32 R18, RZ, RZ, R24 ;  /* 0x000000ffff127224 */ /* 0x000fe200078e0018 */
[----:B------:R-:W-:Y:S05]  /*2f20*/  @!P3 BRA `(.L_x_97) ;  /* 0xfffffe600000b947 */ /* 0x000fea000383ffff */
.L_x_96:
[----:B------:R-:W-:Y:S05]  /*2f30*/  BSYNC B2 ;  /* 0x0000000000027941 */ /* 0x000fea0003800000 */
.L_x_95:
[----:B------:R-:W-:-:S04]  /*2f40*/  IMAD.IADD R5, R12, 0x1, -R5 ;  /* 0x000000010c057824 */ /* 0x000fc800078e0a05 */
[----:B------:R-:W-:-:S05]  /*2f50*/  IMAD R25, R5, 0x8, R6 ;  /* 0x0000000805197824 */ /* 0x000fca00078e0206 */
[----:B------:R0:W-:Y:S04]  /*2f60*/  STL.64 [R25], R18 ;  /* 0x0000001219007387 */ /* 0x0001e80000100a00 */
[----:B------:R-:W2:Y:S04]  /*2f70*/  @P2 LDL.64 R20, [R1+0x18] ;  /* 0x0000180001142983 */ /* 0x000ea80000100a00 */
[----:B------:R-:W3:Y:S04]  /*2f80*/  LDL.64 R12, [R1+0x20] ;  /* 0x00002000010c7983 */ /* 0x000ee80000100a00 */
[----:B------:R-:W0:Y:S01]  /*2f90*/  LDL.64 R6, [R1+0x28] ;  /* 0x0000280001067983 */ /* 0x000e220000100a00 */
[----:B------:R-:W-:Y:S01]  /*2fa0*/  @P2 IADD3 R2, -R4, 0x40, RZ ;  /* 0x0000004004022810 */ /* 0x000fe20007ffe1ff */
[----:B------:R-:W-:-:S03]  /*2fb0*/  UMOV UR4, URZ ;  /* 0x0000003f00047c82 */ /* 0x000fc60008000000 */
[-CC-:B--2---:R-:W-:Y:S02]  /*2fc0*/  @P2 SHF.R.U64 R5, R20, R2.reuse, R21.reuse ;  /* 0x0000000214052219 */ /* 0x184fe40000001215 */
[----:B------:R-:W-:Y:S02]  /*2fd0*/  @P2 SHF.R.U32.HI R20, RZ, R2, R21 ;  /* 0x00000002ff142219 */ /* 0x000fe40000011615 */
[CCC-:B---3--:R-:W-:Y:S02]  /*2fe0*/  @P2 SHF.L.U64.HI R21, R12.reuse, R4.reuse, R13.reuse ;  /* 0x000000040c152219 */ /* 0x1c8fe4000001020d */
[C---:B------:R-:W-:Y:S02]  /*2ff0*/  @P2 SHF.L.U32 R22, R12.reuse, R4, RZ ;  /* 0x000000040c162219 */ /* 0x040fe400000006ff */
[----:B------:R-:W-:Y:S02]  /*3000*/  @P2 SHF.R.U64 R23, R12, R2, R13 ;  /* 0x000000020c172219 */ /* 0x000fe4000000120d */
[----:B0-----:R-:W-:-:S02]  /*3010*/  @P2 SHF.L.U32 R18, R6, R4, RZ ;  /* 0x0000000406122219 */ /* 0x001fc400000006ff */
[----:B------:R-:W-:Y:S02]  /*3020*/  @P2 SHF.R.U32.HI R2, RZ, R2, R13 ;  /* 0x00000002ff022219 */ /* 0x000fe4000001160d */
[----:B------:R-:W-:Y:S02]  /*3030*/  @P2 LOP3.LUT R13, R20, R21, RZ, 0xfc, !PT ;  /* 0x00000015140d2212 */ /* 0x000fe400078efcff */
[----:B------:R-:W-:Y:S02]  /*3040*/  @P2 SHF.L.U64.HI R21, R6, R4, R7 ;  /* 0x0000000406152219 */ /* 0x000fe40000010207 */
[----:B------:R-:W-:Y:S02]  /*3050*/  @P2 LOP3.LUT R12, R5, R22, RZ, 0xfc, !PT ;  /* 0x00000016050c2212 */ /* 0x000fe400078efcff */
[----:B------:R-:W-:Y:S02]  /*3060*/  @P2 LOP3.LUT R6, R18, R23, RZ, 0xfc, !PT ;  /* 0x0000001712062212 */ /* 0x000fe400078efcff */
[C-C-:B------:R-:W-:Y:S01]  /*3070*/  SHF.L.U64.HI R5, R12.reuse, 0x2, R13.reuse ;  /* 0x000000020c057819 */ /* 0x140fe2000001020d */
[----:B------:R-:W-:Y:S01]  /*3080*/  IMAD.SHL.U32 R12, R12, 0x4, RZ ;  /* 0x000000040c0c7824 */ /* 0x000fe200078e00ff */
[----:B------:R-:W-:Y:S01]  /*3090*/  SHF.R.U32.HI R4, RZ, 0x1e, R13 ;  /* 0x0000001eff047819 */ /* 0x000fe2000001160d */
[----:B------:R-:W-:Y:S01]  /*30a0*/  IMAD.SHL.U32 R19, R6, 0x4, RZ ;  /* 0x0000000406137824 */ /* 0x000fe200078e00ff */
        /* <DEDUP_REMOVED lines=14> */
[----:B------:R-:W-:-:S04]  /*3190*/  ISETP.NE.U32.AND P0, PT, R4, RZ, PT ;  /* 0x000000ff0400720c */ /* 0x000fc80003f05070 */
[----:B------:R-:W-:-:S06]  /*31a0*/  SEL R19, R6, R4, !P0 ;  /* 0x0000000406137207 */ /* 0x000fcc0004000000 */
[----:B------:R-:W0:Y:S02]  /*31b0*/  FLO.U32 R19, R19 ;  /* 0x0000001300137300 */ /* 0x000e2400000e0000 */
[C---:B0-----:R-:W-:Y:S02]  /*31c0*/  IADD3 R20, -R19.reuse, 0x1f, RZ ;  /* 0x0000001f13147810 */ /* 0x041fe40007ffe1ff */
[----:B------:R-:W-:-:S03]  /*31d0*/  IADD3 R13, -R19, 0x3f, RZ ;  /* 0x0000003f130d7810 */ /* 0x000fc60007ffe1ff */
[----:B------:R-:W-:-:S05]  /*31e0*/  @P0 IMAD.MOV R13, RZ, RZ, R20 ;  /* 0x000000ffff0d0224 */ /* 0x000fca00078e0214 */
[----:B------:R-:W-:-:S04]  /*31f0*/  ISETP.NE.U32.AND P0, PT, R13, RZ, PT ;  /* 0x000000ff0d00720c */ /* 0x000fc80003f05070 */
[----:B------:R-:W-:Y:S01]  /*3200*/  ISETP.NE.AND.EX P0, PT, RZ, RZ, PT, P0 ;  /* 0x000000ffff00720c */ /* 0x000fe20003f05300 */
[----:B------:R-:W-:Y:S01]  /*3210*/  @P1 IMAD.MOV R12, RZ, RZ, -R12 ;  /* 0x000000ffff0c1224 */ /* 0x000fe200078e0a0c */
[----:B------:R-:W-:Y:S02]  /*3220*/  SEL R20, R5, R18, !P1 ;  /* 0x0000001205147207 */ /* 0x000fe40004800000 */
[----:B------:R-:W-:Y:S02]  /*3230*/  IADD3 R5, -R13, 0x40, RZ ;  /* 0x000000400d057810 */ /* 0x000fe40007ffe1ff */
[----:B------:R-:W-:Y:S02]  /*3240*/  SHF.L.U32 R21, R6, R13, RZ ;  /* 0x0000000d06157219 */ /* 0x000fe400000006ff */
[----:B------:R-:W-:Y:S02]  /*3250*/  SHF.R.U64 R12, R12, R5, R20 ;  /* 0x000000050c0c7219 */ /* 0x000fe40000001214 */
[----:B------:R-:W-:-:S03]  /*3260*/  SHF.L.U64.HI R18, R6, R13, R4 ;  /* 0x0000000d06127219 */ /* 0x000fc60000010204 */
[----:B------:R-:W-:Y:S02]  /*3270*/  @P0 LOP3.LUT R6, R12, R21, RZ, 0xfc, !PT ;  /* 0x000000150c060212 */ /* 0x000fe400078efcff */
[----:B------:R-:W-:-:S03]  /*3280*/  SHF.R.U32.HI R5, RZ, R5, R20 ;  /* 0x00000005ff057219 */ /* 0x000fc60000011614 */
[----:B------:R-:W-:Y:S01]  /*3290*/  IMAD.WIDE.U32 R20, R6, 0x2168c235, RZ ;  /* 0x2168c23506147825 */ /* 0x000fe200078e00ff */
[----:B------:R-:W-:-:S03]  /*32a0*/  @P0 LOP3.LUT R4, R5, R18, RZ, 0xfc, !PT ;  /* 0x0000001205040212 */ /* 0x000fc600078efcff */
[----:B------:R-:W-:Y:S02]  /*32b0*/  IMAD.MOV.U32 R18, RZ, RZ, R21 ;  /* 0x000000ffff127224 */ /* 0x000fe400078e0015 */
[----:B------:R-:W-:-:S04]  /*32c0*/  IMAD.MOV.U32 R19, RZ, RZ, RZ ;  /* 0x000000ffff137224 */ /* 0x000fc800078e00ff */
[----:B------:R-:W-:-:S04]  /*32d0*/  IMAD.WIDE.U32 R18, R6, -0x36f0255e, R18 ;  /* 0xc90fdaa206127825 */ /* 0x000fc800078e0012 */
[----:B------:R-:W-:-:S04]  /*32e0*/  IMAD.HI.U32 R5, R4, -0x36f0255e, RZ ;  /* 0xc90fdaa204057827 */ /* 0x000fc800078e00ff */
[----:B------:R-:W-:-:S04]  /*32f0*/  IMAD.WIDE.U32 R18, P2, R4, 0x2168c235, R18 ;  /* 0x2168c23504127825 */ /* 0x000fc80007840012 */
[----:B------:R-:W-:Y:S01]  /*3300*/  IMAD R21, R4, -0x36f0255e, RZ ;  /* 0xc90fdaa204157824 */ /* 0x000fe200078e02ff */
[----:B------:R-:W-:Y:S01]  /*3310*/  IADD3 RZ, P0, R20, R20, RZ ;  /* 0x0000001414ff7210 */ /* 0x000fe20007f1e0ff */
[----:B------:R-:W-:-:S03]  /*3320*/  IMAD.X R4, RZ, RZ, R5, P2 ;  /* 0x000000ffff047224 */ /* 0x000fc600010e0605 */
        /* <DEDUP_REMOVED lines=9> */
[----:B------:R-:W-:-:S05]  /*33c0*/  IADD3 R20, P2, R6, 0x1, RZ ;  /* 0x0000000106147810 */ /* 0x000fca0007f5e0ff */
[----:B------:R-:W-:-:S05]  /*33d0*/  IMAD.X R5, RZ, RZ, R5, P2 ;  /* 0x000000ffff057224 */ /* 0x000fca00010e0605 */
[----:B------:R-:W-:Y:S02]  /*33e0*/  SHF.R.U64 R20, R20, 0xa, R5 ;  /* 0x0000000a14147819 */ /* 0x000fe40000001205 */
[----:B------:R-:W-:Y:S02]  /*33f0*/  SEL R4, RZ, 0x1, !P0 ;  /* 0x00000001ff047807 */ /* 0x000fe40004000000 */
[----:B------:R-:W-:-:S04]  /*3400*/  IADD3 R20, P2, R20, 0x1, RZ ;  /* 0x0000000114147810 */ /* 0x000fc80007f5e0ff */
[----:B------:R-:W-:Y:S01]  /*3410*/  LEA.HI.X R5, R5, RZ, RZ, 0x16, P2 ;  /* 0x000000ff05057211 */ /* 0x000fe200010fb4ff */
[----:B------:R-:W-:Y:S01]  /*3420*/  IMAD.IADD R13, R4, 0x1, R13 ;  /* 0x00000001040d7824 */ /* 0x000fe200078e020d */
[----:B------:R-:W-:Y:S02]  /*3430*/  LOP3.LUT P0, R3, R3, 0x80000000, RZ, 0xc0, !PT ;  /* 0x8000000003037812 */ /* 0x000fe4000780c0ff */
[--C-:B------:R-:W-:Y:S01]  /*3440*/  SHF.R.U64 R20, R20, 0x1, R5.reuse ;  /* 0x0000000114147819 */ /* 0x100fe20000001205 */
[----:B------:R-:W-:Y:S01]  /*3450*/  IMAD.SHL.U32 R13, R13, 0x100000, RZ ;  /* 0x001000000d0d7824 */ /* 0x000fe200078e00ff */
[----:B------:R-:W-:Y:S02]  /*3460*/  LOP3.LUT R2, R2, 0x1, RZ, 0xc0, !PT ;  /* 0x0000000102027812 */ /* 0x000fe400078ec0ff */
[----:B------:R-:W-:Y:S02]  /*3470*/  SHF.R.U32.HI R4, RZ, 0x1, R5 ;  /* 0x00000001ff047819 */ /* 0x000fe40000011605 */
[----:B------:R-:W-:-:S02]  /*3480*/  IADD3 R20, P2, P3, R20, -UR4, RZ ;  /* 0x8000000414147c10 */ /* 0x000fc4000fb5e0ff */
[----:B------:R-:W-:Y:S02]  /*3490*/  LEA.HI R7, R7, R2, RZ, 0x2 ;  /* 0x0000000207077211 */ /* 0x000fe400078f10ff */
[----:B------:R-:W-:Y:S02]  /*34a0*/  @P1 LOP3.LUT R3, R3, 0x80000000, RZ, 0x3c, !PT ;  /* 0x8000000003031812 */ /* 0x000fe400078e3cff */
[----:B------:R-:W-:Y:S01]  /*34b0*/  IADD3.X R2, R4, 0x3fe00000, ~R13, P2, P3 ;  /* 0x3fe0000004027810 */ /* 0x000fe200017e6c0d */
[----:B------:R-:W-:-:S03]  /*34c0*/  @P0 IMAD.MOV R7, RZ, RZ, -R7 ;  /* 0x000000ffff070224 */ /* 0x000fc600078e0a07 */
[----:B------:R-:W-:-:S05]  /*34d0*/  LOP3.LUT R3, R2, R3, RZ, 0xfc, !PT ;  /* 0x0000000302037212 */ /* 0x000fca00078efcff */
.L_x_94:
[----:B------:R-:W-:Y:S02]  /*34e0*/  IMAD.MOV.U32 R21, RZ, RZ, R3 ;  /* 0x000000ffff157224 */ /* 0x000fe400078e0003 */
[----:B------:R-:W-:Y:S02]  /*34f0*/  IMAD.MOV.U32 R2, RZ, RZ, R0 ;  /* 0x000000ffff027224 */ /* 0x000fe400078e0000 */
[----:B------:R-:W-:-:S04]  /*3500*/  IMAD.MOV.U32 R3, RZ, RZ, 0x0 ;  /* 0x00000000ff037424 */ /* 0x000fc800078e00ff */
[----:B------:R-:W-:Y:S05]  /*3510*/  RET.REL.NODEC R2 `(_ZN2at6native54_GLOBAL__N__f6d41790_21_PhiloxDistribution_cu_0636f2c124philox_single_key_kernelIdZZZZNS0_20_philox_normal_cuda_ERNS_6TensorERKS3_ddENKUlvE_clEvENKUlvE_clEvENKUlvE_clEvEUlmmE_ZZZNS0_20_philox_normal_cuda_ES4_S6_ddENKS7_clEvENKS8_clEvEUldE_EEvPT_PKmlT0_T1_) ;  /* 0xffffcae002007950 */ /* 0x000fea0003c3ffff */
.L_x_98:
        /* <DEDUP_REMOVED lines=14> */
.L_x_174:


//--------------------- .text._ZN2at6native54_GLOBAL__N__f6d41790_21_PhiloxDistribution_cu_0636f2c123philox_multi_key_kernelIN3c108BFloat16EZZZZNS0_21_philox_uniform_cuda_ERNS_6TensorERKS5_ddENKUlvE_clEvENKUlvE2_clEvENKUlvE_clEvEUlmmE0_ZZZNS0_21_philox_uniform_cuda_ES6_S8_ddENKS9_clEvENKSA_clEvEUlT_E_EEvPSD_PKmllT0_T1_16OffsetCalculatorILi1EjLb0EE --------------------------
	.section	.text._ZN2at6native54_GLOBAL__N__f6d41790_21_PhiloxDistribution_cu_0636f2c123philox_multi_key_kernelIN3c108BFloat16EZZZZNS0_21_philox_uniform_cuda_ERNS_6TensorERKS5_ddENKUlvE_clEvENKUlvE2_clEvENKUlvE_clEvEUlmmE0_ZZZNS0_21_philox_uniform_cuda_ES6_S8_ddENKS9_clEvENKSA_clEvEUlT_E_EEvPSD_PKmllT0_T1_16OffsetCalculatorILi1EjLb0EE,"ax",@progbits
	.sectioninfo	@"SHI_REGISTERS=19"
	.align	128
.text._ZN2at6native54_GLOBAL__N__f6d41790_21_PhiloxDistribution_cu_0636f2c123philox_multi_key_kernelIN3c108BFloat16EZZZZNS0_21_philox_uniform_cuda_ERNS_6TensorERKS5_ddENKUlvE_clEvENKUlvE2_clEvENKUlvE_clEvEUlmmE0_ZZZNS0_21_philox_uniform_cuda_ES6_S8_ddENKS9_clEvENKSA_clEvEUlT_E_EEvPSD_PKmllT0_T1_16OffsetCalculatorILi1EjLb0EE:
        .type           _ZN2at6native54_GLOBAL__N__f6d41790_21_PhiloxDistribution_cu_0636f2c123philox_multi_key_kernelIN3c108BFloat16EZZZZNS0_21_philox_uniform_cuda_ERNS_6TensorERKS5_ddENKUlvE_clEvENKUlvE2_clEvENKUlvE_clEvEUlmmE0_ZZZNS0_21_philox_uniform_cuda_ES6_S8_ddENKS9_clEvENKSA_clEvEUlT_E_EEvPSD_PKmllT0_T1_16OffsetCalculatorILi1EjLb0EE,@function
        .size           _ZN2at6native54_GLOBAL__N__f6d41790_21_PhiloxDistribution_cu_0636f2c123philox_multi_key_kernelIN3c108BFloat16EZZZZNS0_21_philox_uniform_cuda_ERNS_6TensorERKS5_ddENKUlvE_clEvENKUlvE2_clEvENKUlvE_clEvEUlmmE0_ZZZNS0_21_philox_uniform_cuda_ES6_S8_ddENKS9_clEvENKSA_clEvEUlT_E_EEvPSD_PKmllT0_T1_16OffsetCalculatorILi1EjLb0EE,(.L_x_177 - _ZN2at6native54_GLOBAL__N__f6d41790_21_PhiloxDistribution_cu_0636f2c123philox_multi_key_kernelIN3c108BFloat16EZZZZNS0_21_philox_uniform_cuda_ERNS_6TensorERKS5_ddENKUlvE_clEvENKUlvE2_clEvENKUlvE_clEvEUlmmE0_ZZZNS0_21_philox_uniform_cuda_ES6_S8_ddENKS9_clEvENKSA_clEvEUlT_E_EEvPSD_PKmllT0_T1_16OffsetCalculatorILi1EjLb0EE)
        .other          _ZN2at6native54_GLOBAL__N__f6d41790_21_PhiloxDistribution_cu_0636f2c123philox_multi_key_kernelIN3c108BFloat16EZZZZNS0_21_philox_uniform_cuda_ERNS_6TensorERKS5_ddENKUlvE_clEvENKUlvE2_clEvENKUlvE_clEvEUlmmE0_ZZZNS0_21_philox_uniform_cuda_ES6_S8_ddENKS9_clEvENKSA_clEvEUlT_E_EEvPSD_PKmllT0_T1_16OffsetCalculatorILi1EjLb0EE,@"STO_CUDA_ENTRY STV_DEFAULT"
_ZN2at6native54_GLOBAL__N__f6d41790_21_PhiloxDistribution_cu_0636f2c123philox_multi_key_kernelIN3c108BFloat16EZZZZNS0_21_philox_uniform_cuda_ERNS_6TensorERKS5_ddENKUlvE_clEvENKUlvE2_clEvENKUlvE_clEvEUlmmE0_ZZZNS0_21_philox_uniform_cuda_ES6_S8_ddENKS9_clEvENKSA_clEvEUlT_E_EEvPSD_PKmllT0_T1_16OffsetCalculatorILi1EjLb0EE:
        /* <DEDUP_REMOVED lines=26> */
[----:B------:R-:W-:Y:S05]  /*01a0*/  CALL.REL.NOINC `($__internal_6_$__cuda_sm20_div_s64) ;  /* 0x0000188000007944 */ /* 0x000fea0003c00000 */
        /* <DEDUP_REMOVED lines=9> */
.L_x_100:
        /* <DEDUP_REMOVED lines=22> */
.L_x_101:
[----:B------:R-:W-:Y:S05]  /*03a0*/  BSYNC B0 ;  /* 0x0000000000007941 */ /* 0x000fea0003800000 */
.L_x_99:
[----:B------:R-:W-:Y:S01]  /*03b0*/  ISETP.NE.AND P0, PT, RZ, c[0x0][0x188], PT ;  /* 0x00006200ff007a0c */ /* 0x000fe20003f05270 */
[----:B------:R-:W-:Y:S01]  /*03c0*/  ULDC.64 UR8, c[0x0][0x118] ;  /* 0x0000460000087ab9 */ /* 0x000fe20000000a00 */
[----:B------:R-:W-:-:S11]  /*03d0*/  IMAD.MOV.U32 R4, RZ, RZ, RZ ;  /* 0x000000ffff047224 */ /* 0x000fd600078e00ff */
[----:B------:R-:W-:Y:S05]  /*03e0*/  @!P0 BRA `(.L_x_102) ;  /* 0x00000c7000008947 */ /* 0x000fea0003800000 */
[----:B------:R-:W-:Y:S01]  /*03f0*/  MOV R5, R2 ;  /* 0x0000000200057202 */ /* 0x000fe20000000f00 */
[----:B------:R-:W-:-:S04]  /*0400*/  IMAD.MOV.U32 R4, RZ, RZ, RZ ;  /* 0x000000ffff047224 */ /* 0x000fc800078e00ff */
[----:B------:R-:W-:-:S04]  /*0410*/  IMAD.HI.U32 R4, R2, c[0x0][0x190], R4 ;  /* 0x0000640002047a27 */ /* 0x000fc800078e0004 */
[----:B------:R-:W-:Y:S01]  /*0420*/  IMAD.MOV.U32 R5, RZ, RZ, c[0x0][0x188] ;  /* 0x00006200ff057624 */ /* 0x000fe200078e00ff */
[----:B------:R-:W-:-:S04]  /*0430*/  SHF.R.U32.HI R9, RZ, c[0x0][0x194], R4 ;  /* 0x00006500ff097a19 */ /* 0x000fc80000011604 */
[----:B------:R-:W-:Y:S01]  /*0440*/  ISETP.NE.AND P0, PT, R5, 0x1, PT ;  /* 0x000000010500780c */ /* 0x000fe20003f05270 */
[----:B------:R-:W-:-:S04]  /*0450*/  IMAD.MOV R7, RZ, RZ, -R9 ;  /* 0x000000ffff077224 */ /* 0x000fc800078e0a09 */
[----:B------:R-:W-:-:S04]  /*0460*/  IMAD R4, R7, c[0x0][0x18c], R2 ;  /* 0x0000630007047a24 */ /* 0x000fc800078e0202 */
[----:B------:R-:W-:-:S04]  /*0470*/  IMAD R4, R4, c[0x0][0x2b8], RZ ;  /* 0x0000ae0004047a24 */ /* 0x000fc800078e02ff */
        /* <DEDUP_REMOVED lines=177> */
[----:B------:R-:W-:Y:S02]  /*0f90*/  ISETP.NE.AND P0, PT, R5, 0x18, PT ;  /* 0x000000180500780c */ /* 0x000fe40003f05270 */
[----:B------:R-:W-:-:S05]  /*0fa0*/  MOV R8, RZ ;  /* 0x000000ff00087202 */ /* 0x000fca0000000f00 */
[----:B------:R-:W-:-:S05]  /*0fb0*/  IMAD.HI.U32 R10, R9, c[0x0][0x2a4], R8 ;  /* 0x0000a900090a7a27 */ /* 0x000fca00078e0008 */
[----:B------:R-:W-:Y:S01]  /*0fc0*/  SHF.R.U32.HI R11, RZ, c[0x0][0x2a8], R10 ;  /* 0x0000aa00ff0b7a19 */ /* 0x000fe2000001160a */
[----:B------:R-:W-:-:S03]  /*0fd0*/  @P0 IMAD.MOV.U32 R10, RZ, RZ, RZ ;  /* 0x000000ffff0a0224 */ /* 0x000fc600078e00ff */
[C---:B------:R-:W-:Y:S01]  /*0fe0*/  IADD3 R7, -R11.reuse, RZ, RZ ;  /* 0x000000ff0b077210 */ /* 0x040fe20007ffe1ff */
[----:B------:R-:W-:-:S04]  /*0ff0*/  @P0 IMAD.HI.U32 R5, R11, c[0x0][0x2b0], R10 ;  /* 0x0000ac000b050a27 */ /* 0x000fc800078e000a */
[----:B------:R-:W-:Y:S01]  /*1000*/  IMAD R9, R7, c[0x0][0x2a0], R9 ;  /* 0x0000a80007097a24 */ /* 0x000fe200078e0209 */
[----:B------:R-:W-:-:S03]  /*1010*/  @P0 SHF.R.U32.HI R5, RZ, c[0x0][0x2b4], R5 ;  /* 0x0000ad00ff050a19 */ /* 0x000fc60000011605 */
[----:B------:R-:W-:Y:S02]  /*1020*/  IMAD R4, R9, c[0x0][0x314], R4 ;  /* 0x0000c50009047a24 */ /* 0x000fe400078e0204 */
[----:B------:R-:W-:-:S04]  /*1030*/  @P0 IMAD.MOV R5, RZ, RZ, -R5 ;  /* 0x000000ffff050224 */ /* 0x000fc800078e0a05 */
[----:B------:R-:W-:-:S04]  /*1040*/  @P0 IMAD R11, R5, c[0x0][0x2ac], R11 ;  /* 0x0000ab00050b0a24 */ /* 0x000fc800078e020b */
[----:B------:R-:W-:-:S03]  /*1050*/  @P0 IMAD R4, R11, c[0x0][0x318], R4 ;  /* 0x0000c6000b040a24 */ /* 0x000fc600078e0204 */
.L_x_102:
[----:B------:R-:W-:Y:S01]  /*1060*/  MOV R5, 0x8 ;  /* 0x0000000800057802 */ /* 0x000fe20000000f00 */
[----:B------:R-:W-:Y:S01]  /*1070*/  ULDC.64 UR6, c[0x0][0x178] ;  /* 0x00005e0000067ab9 */ /* 0x000fe20000000a00 */
[----:B------:R-:W-:-:S05]  /*1080*/  IADD3 R12, R4, 0x1, RZ ;  /* 0x00000001040c7810 */ /* 0x000fca0007ffe0ff */
[----:B------:R-:W-:-:S06]  /*1090*/  IMAD.WIDE.U32 R12, R12, R5, c[0x0][0x168] ;  /* 0x00005a000c0c7625 */ /* 0x000fcc00078e0005 */
[----:B------:R-:W2:Y:S01]  /*10a0*/  LDG.E.64.CONSTANT R12, [R12.64] ;  /* 0x000000080c0c7981 */ /* 0x000ea2000c1e9b00 */
[----:B------:R-:W-:-:S06]  /*10b0*/  IMAD.WIDE.U32 R4, R4, R5, c[0x0][0x168] ;  /* 0x00005a0004047625 */ /* 0x000fcc00078e0005 */
[----:B------:R-:W3:Y:S01]  /*10c0*/  LDG.E.64.CONSTANT R4, [R4.64] ;  /* 0x0000000804047981 */ /* 0x000ee2000c1e9b00 */
[----:B------:R-:W-:Y:S01]  /*10d0*/  USHF.R.S32.HI UR4, URZ, 0x1f, UR7 ;  /* 0x0000001f3f047899 */ /* 0x000fe20008011407 */
[----:B------:R-:W-:Y:S01]  /*10e0*/  MOV R16, c[0x0][0x178] ;  /* 0x00005e0000107a02 */ /* 0x000fe20000000f00 */
[----:B------:R-:W-:Y:S02]  /*10f0*/  IMAD R3, R3, c[0x0][0x178], RZ ;  /* 0x00005e0003037a24 */ /* 0x000fe400078e02ff */
[----:B------:R-:W-:Y:S01]  /*1100*/  ULEA.HI UR4, UP0, UR4, UR6, URZ, 0x2 ;  /* 0x0000000604047291 */ /* 0x000fe2000f81103f */
[----:B------:R-:W-:-:S03]  /*1110*/  LOP3.LUT P1, RZ, R16, 0x3, RZ, 0xc0, !PT ;  /* 0x0000000310ff7812 */ /* 0x000fc6000782c0ff */
[----:B------:R-:W-:-:S04]  /*1120*/  UIADD3.X UR5, URZ, UR7, URZ, UP0, !UPT ;  /* 0x000000073f057290 */ /* 0x000fc800087fe43f */
[----:B------:R-:W-:Y:S01]  /*1130*/  USHF.R.S64 UR4, UR4, 0x2, UR5 ;  /* 0x0000000204047899 */ /* 0x000fe20008001005 */
[----:B--2---:R-:W-:-:S05]  /*1140*/  IADD3 R14, P0, R12, R6, RZ ;  /* 0x000000060c0e7210 */ /* 0x004fca0007f1e0ff */
[----:B------:R-:W-:Y:S01]  /*1150*/  IMAD.X R7, R13, 0x1, R0, P0 ;  /* 0x000000010d077824 */ /* 0x000fe200000e0600 */
[----:B------:R-:W-:Y:S01]  /*1160*/  ISETP.LT.U32.AND P0, PT, R6, UR4, PT ;  /* 0x0000000406007c0c */ /* 0x000fe2000bf01070 */
[----:B------:R-:W-:Y:S01]  /*1170*/  IMAD.WIDE.U32 R14, R14, -0x2daee0ad, RZ ;  /* 0xd2511f530e0e7825 */ /* 0x000fe200078e00ff */
[----:B------:R-:W-:Y:S02]  /*1180*/  USHF.R.S32.HI UR4, URZ, 0x2, UR5 ;  /* 0x000000023f047899 */ /* 0x000fe40008011405 */
[----:B---3--:R-:W-:Y:S02]  /*1190*/  LOP3.LUT R8, R7, R4, RZ, 0x3c, !PT ;  /* 0x0000000407087212 */ /* 0x008fe400078e3cff */
[----:B------:R-:W-:Y:S02]  /*11a0*/  LOP3.LUT R10, R15, R5, RZ, 0x3c, !PT ;  /* 0x000000050f0a7212 */ /* 0x000fe400078e3cff */
[----:B------:R-:W-:Y:S01]  /*11b0*/  IADD3 R15, R5, -0x4498517b, RZ ;  /* 0xbb67ae85050f7810 */ /* 0x000fe20007ffe0ff */
[----:B------:R-:W-:Y:S01]  /*11c0*/  IMAD.WIDE.U32 R8, R8, -0x2daee0ad, RZ ;  /* 0xd2511f5308087825 */ /* 0x000fe200078e00ff */
[----:B------:R-:W-:-:S02]  /*11d0*/  IADD3 R7, R4, -0x61c88647, RZ ;  /* 0x9e3779b904077810 */ /* 0x000fc40007ffe0ff */
[----:B------:R-:W-:Y:S01]  /*11e0*/  ISETP.LT.AND.EX P0, PT, R0, UR4, PT, P0 ;  /* 0x0000000400007c0c */ /* 0x000fe2000bf01300 */
[----:B------:R-:W-:Y:S01]  /*11f0*/  IMAD.WIDE.U32 R10, R10, -0x326172a9, RZ ;  /* 0xcd9e8d570a0a7825 */ /* 0x000fe200078e00ff */
[----:B------:R-:W-:Y:S02]  /*1200*/  LOP3.LUT R15, R9, R14, R15, 0x96, !PT ;  /* 0x0000000e090f7212 */ /* 0x000fe400078e960f */
[----:B------:R-:W-:Y:S02]  /*1210*/  IADD3 R9, R4, 0x3c6ef372, RZ ;  /* 0x3c6ef37204097810 */ /* 0x000fe40007ffe0ff */
[----:B------:R-:W-:Y:S01]  /*1220*/  LOP3.LUT R7, R11, R7, RZ, 0x3c, !PT ;  /* 0x000000070b077212 */ /* 0x000fe200078e3cff */
[----:B------:R-:W-:-:S04]  /*1230*/  IMAD.WIDE.U32 R12, R15, -0x326172a9, RZ ;  /* 0xcd9e8d570f0c7825 */ /* 0x000fc800078e00ff */
[----:B------:R-:W-:Y:S01]  /*1240*/  IMAD.WIDE.U32 R14, R7, -0x2daee0ad, RZ ;  /* 0xd2511f53070e7825 */ /* 0x000fe200078e00ff */
[----:B------:R-:W-:Y:S02]  /*1250*/  IADD3 R7, R5, 0x76cf5d0a, RZ ;  /* 0x76cf5d0a05077810 */ /* 0x000fe40007ffe0ff */
[----:B------:R-:W-:Y:S02]  /*1260*/  LOP3.LUT R9, R13, R10, R9, 0x96, !PT ;  /* 0x0000000a0d097212 */ /* 0x000fe400078e9609 */
[----:B------:R-:W-:Y:S02]  /*1270*/  LOP3.LUT R7, R8, R15, R7, 0x96, !PT ;  /* 0x0000000f08077212 */ /* 0x000fe400078e9607 */
[----:B------:R-:W-:Y:S01]  /*1280*/  IADD3 R13, R5, 0x32370b8f, RZ ;  /* 0x32370b8f050d7810 */ /* 0x000fe20007ffe0ff */
[----:B------:R-:W-:-:S04]  /*1290*/  IMAD.WIDE.U32 R8, R9, -0x2daee0ad, RZ ;  /* 0xd2511f5309087825 */ /* 0x000fc800078e00ff */
[----:B------:R-:W-:Y:S01]  /*12a0*/  IMAD.WIDE.U32 R10, R7, -0x326172a9, RZ ;  /* 0xcd9e8d57070a7825 */ /* 0x000fe200078e00ff */
[C---:B------:R-:W-:Y:S02]  /*12b0*/  IADD3 R7, R4.reuse, -0x255992d5, RZ ;  /* 0xdaa66d2b04077810 */ /* 0x040fe40007ffe0ff */
[----:B------:R-:W-:Y:S02]  /*12c0*/  LOP3.LUT R13, R9, R14, R13, 0x96, !PT ;  /* 0x0000000e090d7212 */ /* 0x000fe400078e960d */
[----:B------:R-:W-:Y:S02]  /*12d0*/  LOP3.LUT R7, R11, R12, R7, 0x96, !PT ;  /* 0x0000000c0b077212 */ /* 0x000fe400078e9607 */
[----:B------:R-:W-:Y:S01]  /*12e0*/  IADD3 R9, R4, 0x78dde6e4, RZ ;  /* 0x78dde6e404097810 */ /* 0x000fe20007ffe0ff */
[----:B------:R-:W-:-:S04]  /*12f0*/  IMAD.WIDE.U32 R12, R13, -0x326172a9, RZ ;  /* 0xcd9e8d570d0c7825 */ /* 0x000fc800078e00ff */
[----:B------:R-:W-:Y:S01]  /*1300*/  IMAD.WIDE.U32 R14, R7, -0x2daee0ad, RZ ;  /* 0xd2511f53070e7825 */ /* 0x000fe200078e00ff */
[----:B------:R-:W-:Y:S02]  /*1310*/  IADD3 R7, R5, -0x126145ec, RZ ;  /* 0xed9eba1405077810 */ /* 0x000fe40007ffe0ff */
[----:B------:R-:W-:Y:S02]  /*1320*/  LOP3.LUT R9, R13, R10, R9, 0x96, !PT ;  /* 0x0000000a0d097212 */ /* 0x000fe400078e9609 */
[----:B------:R-:W-:Y:S02]  /*1330*/  LOP3.LUT R7, R15, R8, R7, 0x96, !PT ;  /* 0x000000080f077212 */ /* 0x000fe400078e9607 */
[----:B------:R-:W-:Y:S01]  /*1340*/  IADD3 R13, R5, -0x56f99767, RZ ;  /* 0xa9066899050d7810 */ /* 0x000fe20007ffe0ff */
[----:B------:R-:W-:-:S04]  /*1350*/  IMAD.WIDE.U32 R8, R9, -0x2daee0ad, RZ ;  /* 0xd2511f5309087825 */ /* 0x000fc800078e00ff */
[----:B------:R-:W-:Y:S01]  /*1360*/  IMAD.WIDE.U32 R10, R7, -0x326172a9, RZ ;  /* 0xcd9e8d57070a7825 */ /* 0x000fe200078e00ff */
[C---:B------:R-:W-:Y:S02]  /*1370*/  IADD3 R7, R4.reuse, 0x1715609d, RZ ;  /* 0x1715609d04077810 */ /* 0x040fe40007ffe0ff */
[----:B------:R-:W-:Y:S02]  /*1380*/  LOP3.LUT R13, R9, R14, R13, 0x96, !PT ;  /* 0x0000000e090d7212 */ /* 0x000fe400078e960d */
[----:B------:R-:W-:Y:S02]  /*1390*/  LOP3.LUT R7, R11, R12, R7, 0x96, !PT ;  /* 0x0000000c0b077212 */ /* 0x000fe400078e9607 */
[----:B------:R-:W-:Y:S01]  /*13a0*/  IADD3 R9, R4, -0x4ab325aa, RZ ;  /* 0xb54cda5604097810 */ /* 0x000fe20007ffe0ff */
[----:B------:R-:W-:-:S04]  /*13b0*/  IMAD.WIDE.U32 R12, R13, -0x326172a9, RZ ;  /* 0xcd9e8d570d0c7825 */ /* 0x000fc800078e00ff */
[----:B------:R-:W-:Y:S01]  /*13c0*/  IMAD.WIDE.U32 R14, R7, -0x2daee0ad, RZ ;  /* 0xd2511f53070e7825 */ /* 0x000fe200078e00ff */
[----:B------:R-:W-:Y:S02]  /*13d0*/  IADD3 R7, R5, 0x646e171e, RZ ;  /* 0x646e171e05077810 */ /* 0x000fe40007ffe0ff */
[----:B------:R-:W-:Y:S02]  /*13e0*/  LOP3.LUT R9, R13, R10, R9, 0x96, !PT ;  /* 0x0000000a0d097212 */ /* 0x000fe400078e9609 */
[----:B------:R-:W-:Y:S02]  /*13f0*/  LOP3.LUT R7, R15, R8, R7, 0x96, !PT ;  /* 0x000000080f077212 */ /* 0x000fe400078e9607 */
[----:B------:R-:W-:Y:S01]  /*1400*/  IADD3 R13, R4, 0x5384540f, RZ ;  /* 0x5384540f040d7810 */ /* 0x000fe20007ffe0ff */
[----:B------:R-:W-:Y:S01]  /*1410*/  IMAD.WIDE.U32 R8, R9, -0x2daee0ad, RZ ;  /* 0xd2511f5309087825 */ /* 0x000fe200078e00ff */
[----:B------:R-:W-:-:S03]  /*1420*/  IADD3 R15, R5, 0x1fd5c5a3, RZ ;  /* 0x1fd5c5a3050f7810 */ /* 0x000fc60007ffe0ff */
[----:B------:R-:W-:Y:S01]  /*1430*/  IMAD.WIDE.U32 R10, R7, -0x326172a9, RZ ;  /* 0xcd9e8d57070a7825 */ /* 0x000fe200078e00ff */
[----:B------:R-:W-:Y:S02]  /*1440*/  LOP3.LUT R9, R9, R14, R15, 0x96, !PT ;  /* 0x0000000e09097212 */ /* 0x000fe400078e960f */
[C---:B------:R-:W-:Y:S01]  /*1450*/  SHF.L.U64.HI R7, R6.reuse, 0x2, R0 ;  /* 0x0000000206077819 */ /* 0x040fe20000010200 */
[----:B------:R-:W-:Y:S01]  /*1460*/  IMAD.SHL.U32 R6, R6, 0x4, RZ ;  /* 0x0000000406067824 */ /* 0x000fe200078e00ff */
[----:B------:R-:W-:Y:S02]  /*1470*/  LOP3.LUT R13, R11, R12, R13, 0x96, !PT ;  /* 0x0000000c0b0d7212 */ /* 0x000fe400078e960d */
[----:B------:R-:W-:-:S03]  /*1480*/  IADD3 R11, R5, -0x24c28bd8, RZ ;  /* 0xdb3d7428050b7810 */ /* 0x000fc60007ffe0ff */
[----:B------:R-:W-:-:S04]  /*1490*/  IMAD.WIDE.U32 R14, R13, -0x2daee0ad, RZ ;  /* 0xd2511f530d0e7825 */ /* 0x000fc800078e00ff */
[----:B------:R-:W-:Y:S01]  /*14a0*/  IMAD.WIDE.U32 R12, R9, -0x326172a9, RZ ;  /* 0xcd9e8d57090c7825 */ /* 0x000fe200078e00ff */
[----:B------:R-:W-:Y:S02]  /*14b0*/  IADD3 R9, R4, -0xe443238, RZ ;  /* 0xf1bbcdc804097810 */ /* 0x000fe40007ffe0ff */
[----:B------:R-:W-:Y:S01]  /*14c0*/  LOP3.LUT R11, R15, R8, R11, 0x96, !PT ;  /* 0x000000080f0b7212 */ /* 0x000fe200078e960b */
[C---:B------:R-:W-:Y:S01]  /*14d0*/  IMAD R15, R2.reuse, c[0x0][0x17c], R3 ;  /* 0x00005f00020f7a24 */ /* 0x040fe200078e0203 */
[----:B------:R-:W-:Y:S01]  /*14e0*/  LOP3.LUT R9, R13, R10, R9, 0x96, !PT ;  /* 0x0000000a0d097212 */ /* 0x000fe200078e9609 */
[----:B------:R-:W-:Y:S01]  /*14f0*/  IMAD.WIDE.U32 R2, R2, c[0x0][0x178], R6 ;  /* 0x00005e0002027a25 */ /* 0x000fe200078e0006 */
[----:B------:R-:W-:Y:S02]  /*1500*/  IADD3 R13, R5, -0x695add53, RZ ;  /* 0x96a522ad050d7810 */ /* 0x000fe40007ffe0ff */
[----:B------:R-:W-:Y:S01]  /*1510*/  IADD3 R5, R4, -0x700cb87f, RZ ;  /* 0x8ff3478104057810 */ /* 0x000fe20007ffe0ff */
[----:B------:R-:W-:-:S04]  /*1520*/  IMAD.WIDE.U32 R10, R11, -0x326172a9, RZ ;  /* 0xcd9e8d570b0a7825 */ /* 0x000fc800078e00ff */
[----:B------:R-:W-:Y:S01]  /*1530*/  IMAD.WIDE.U32 R8, R9, -0x2daee0ad, RZ ;  /* 0xd2511f5309087825 */ /* 0x000fe200078e00ff */
[----:B------:R-:W-:Y:S02]  /*1540*/  LOP3.LUT R0, R11, R12, R5, 0x96, !PT ;  /* 0x0000000c0b007212 */ /* 0x000fe400078e9605 */
[----:B------:R-:W-:Y:S02]  /*1550*/  IADD3 R5, R3, R15, RZ ;  /* 0x0000000f03057210 */ /* 0x000fe40007ffe0ff */
[----:B------:R-:W-:Y:S01]  /*1560*/  LOP3.LUT R14, R9, R14, R13, 0x96, !PT ;  /* 0x0000000e090e7212 */ /* 0x000fe200078e960d */
[----:B------:R-:W-:Y:S05]  /*1570*/  @!P1 BRA P0, `(.L_x_103) ;  /* 0x0000031000009947 */ /* 0x000fea0000000000 */
[----:B------:R-:W-:-:S04]  /*1580*/  ISETP.GE.U32.AND P0, PT, R6, c[0x0][0x178], PT ;  /* 0x00005e0006007a0c */ /* 0x000fc80003f06070 */
[----:B------:R-:W-:-:S13]  /*1590*/  ISETP.GE.AND.EX P0, PT, R7, c[0x0][0x17c], PT, P0 ;  /* 0x00005f0007007a0c */ /* 0x000fda0003f06300 */
[----:B------:R-:W-:Y:S05]  /*15a0*/  @P0 EXIT ;  /* 0x000000000000094d */ /* 0x000fea0003800000 */
[----:B------:R-:W-:Y:S01]  /*15b0*/  ULDC.U16 UR4, c[0x0][0x182] ;  /* 0x0000608000047ab9 */ /* 0x000fe20000000400 */
[----:B------:R0:W1:Y:S01]  /*15c0*/  I2F.U8 R3, R0 ;  /* 0x0000000000037306 */ /* 0x0000620000001000 */
[----:B------:R-:W-:Y:S01]  /*15d0*/  IMAD.U32 R4, RZ, RZ, UR4 ;  /* 0x00000004ff047e24 */ /* 0x000fe2000f8e00ff */
[----:B------:R-:W-:Y:S01]  /*15e0*/  ULDC.U16 UR4, c[0x0][0x184] ;  /* 0x0000610000047ab9 */ /* 0x000fe20000000400 */
[----:B------:R-:W-:Y:S01]  /*15f0*/  IADD3 R13, P1, R6, 0x1, RZ ;  /* 0x00000001060d7810 */ /* 0x000fe20007f3e0ff */
[----:B------:R-:W-:-:S03]  /*1600*/  UPRMT UR4, URZ, 0x5410, UR4 ;  /* 0x000054103f047896 */ /* 0x000fc60008000004 */
[----:B------:R-:W-:Y:S02]  /*1610*/  ISETP.GE.U32.AND P0, PT, R13, c[0x0][0x178], PT ;  /* 0x00005e000d007a0c */ /* 0x000fe40003f06070 */
[----:B0-----:R-:W-:Y:S02]  /*1620*/  PRMT R0, RZ, 0x5410, R4 ;  /* 0x00005410ff007816 */ /* 0x001fe40000000004 */
[----:B------:R-:W-:-:S03]  /*1630*/  IADD3.X R13, RZ, R7, RZ, P1, !PT ;  /* 0x00000007ff0d7210 */ /* 0x000fc60000ffe4ff */
[----:B------:R-:W-:Y:S01]  /*1640*/  FADD.FTZ R4, -R0, UR4 ;  /* 0x0000000400047e21 */ /* 0x000fe20008010100 */
[----:B------:R-:W-:-:S04]  /*1650*/  ISETP.GE.AND.EX P0, PT, R13, c[0x0][0x17c], PT, P0 ;  /* 0x00005f000d007a0c */ /* 0x000fc80003f06300 */
[----:B------:R-:W-:Y:S01]  /*1660*/  F2FP.BF16.PACK_AB R12, RZ, R4 ;  /* 0x00000004ff0c723e */ /* 0x000fe200000010ff */
[----:B-1----:R-:W-:-:S03]  /*1670*/  FMUL.FTZ R4, R3, 0.00390625 ;  /* 0x3b80000003047820 */ /* 0x002fc60000410000 */
[----:B------:R-:W-:-:S05]  /*1680*/  PRMT R3, RZ, 0x5410, R12 ;  /* 0x00005410ff037816 */ /* 0x000fca000000000c */
[----:B------:R-:W-:Y:S01]  /*1690*/  FFMA.FTZ R12, R4, R3, R0 ;  /* 0x00000003040c7223 */ /* 0x000fe20000010000 */
[----:B------:R-:W-:-:S04]  /*16a0*/  LEA R4, P1, R2, c[0x0][0x160], 0x1 ;  /* 0x0000580002047a11 */ /* 0x000fc800078208ff */
[----:B------:R-:W-:Y:S02]  /*16b0*/  F2FP.BF16.PACK_AB R12, RZ, R12 ;  /* 0x0000000cff0c723e */ /* 0x000fe400000010ff */
[----:B------:R-:W-:-:S05]  /*16c0*/  LEA.HI.X R5, R2, c[0x0][0x164], R5, 0x1, P1 ;  /* 0x0000590002057a11 */ /* 0x000fca00008f0c05 */
[----:B------:R0:W-:Y:S01]  /*16d0*/  STG.E.U16 [R4.64], R12 ;  /* 0x0000000c04007986 */ /* 0x0001e2000c101508 */
[----:B------:R-:W-:Y:S05]  /*16e0*/  @P0 EXIT ;  /* 0x000000000000094d */ /* 0x000fea0003800000 */
[----:B------:R-:W1:Y:S01]  /*16f0*/  I2F.U8 R10, R10 ;  /* 0x0000000a000a7306 */ /* 0x000e620000001000 */
[----:B------:R-:W-:-:S04]  /*1700*/  IADD3 R11, P1, R6, 0x2, RZ ;  /* 0x00000002060b7810 */ /* 0x000fc80007f3e0ff */
[----:B------:R-:W-:Y:S01]  /*1710*/  ISETP.GE.U32.AND P0, PT, R11, c[0x0][0x178], PT ;  /* 0x00005e000b007a0c */ /* 0x000fe20003f06070 */
[----:B------:R-:W-:-:S05]  /*1720*/  IMAD.X R11, RZ, RZ, R7, P1 ;  /* 0x000000ffff0b7224 */ /* 0x000fca00008e0607 */
[----:B------:R-:W-:Y:S01]  /*1730*/  ISETP.GE.AND.EX P0, PT, R11, c[0x0][0x17c], PT, P0 ;  /* 0x00005f000b007a0c */ /* 0x000fe20003f06300 */
[----:B-1----:R-:W-:-:S04]  /*1740*/  FMUL.FTZ R2, R10, 0.00390625 ;  /* 0x3b8000000a027820 */ /* 0x002fc80000410000 */
[----:B------:R-:W-:-:S05]  /*1750*/  FFMA.FTZ R2, R3, R2, R0 ;  /* 0x0000000203027223 */ /* 0x000fca0000010000 */
[----:B------:R-:W-:-:S05]  /*1760*/  F2FP.BF16.PACK_AB R2, RZ, R2 ;  /* 0x00000002ff02723e */ /* 0x000fca00000010ff */
[----:B------:R1:W-:Y:S01]  /*1770*/  STG.E.U16 [R4.64+0x2], R2 ;  /* 0x0000020204007986 */ /* 0x0003e2000c101508 */
[----:B------:R-:W-:Y:S05]  /*1780*/  @P0 EXIT ;  /* 0x000000000000094d */ /* 0x000fea0003800000 */
[----:B------:R-:W2:Y:S01]  /*1790*/  I2F.U8 R14, R14 ;  /* 0x0000000e000e7306 */ /* 0x000ea20000001000 */
[----:B------:R-:W-:-:S04]  /*17a0*/  IADD3 R6, P1, R6, 0x3, RZ ;  /* 0x0000000306067810 */ /* 0x000fc80007f3e0ff */
[----:B------:R-:W-:Y:S02]  /*17b0*/  ISETP.GE.U32.AND P0, PT, R6, c[0x0][0x178], PT ;  /* 0x00005e0006007a0c */ /* 0x000fe40003f06070 */
[----:B------:R-:W-:-:S04]  /*17c0*/  IADD3.X R6, RZ, R7, RZ, P1, !PT ;  /* 0x00000007ff067210 */ /* 0x000fc80000ffe4ff */
[----:B------:R-:W-:Y:S01]  /*17d0*/  ISETP.GE.AND.EX P0, PT, R6, c[0x0][0x17c], PT, P0 ;  /* 0x00005f0006007a0c */ /* 0x000fe20003f06300 */
[----:B-12---:R-:W-:-:S04]  /*17e0*/  FMUL.FTZ R2, R14, 0.00390625 ;  /* 0x3b8000000e027820 */ /* 0x006fc80000410000 */
[----:B------:R-:W-:-:S05]  /*17f0*/  FFMA.FTZ R2, R3, R2, R0 ;  /* 0x0000000203027223 */ /* 0x000fca0000010000 */
[----:B------:R-:W-:-:S05]  /*1800*/  F2FP.BF16.PACK_AB R2, RZ, R2 ;  /* 0x00000002ff02723e */ /* 0x000fca00000010ff */
[----:B------:R1:W-:Y:S01]  /*1810*/  STG.E.U16 [R4.64+0x4], R2 ;  /* 0x0000040204007986 */ /* 0x0003e2000c101508 */
[----:B------:R-:W-:Y:S05]  /*1820*/  @P0 EXIT ;  /* 0x000000000000094d */ /* 0x000fea0003800000 */
[----:B------:R-:W2:Y:S02]  /*1830*/  I2F.U8 R8, R8 ;  /* 0x0000000800087306 */ /* 0x000ea40000001000 */
[----:B-12---:R-:W-:-:S04]  /*1840*/  FMUL.FTZ R2, R8, 0.00390625 ;  /* 0x3b80000008027820 */ /* 0x006fc80000410000 */
[----:B------:R-:W-:-:S05]  /*1850*/  FFMA.FTZ R2, R3, R2, R0 ;  /* 0x0000000203027223 */ /* 0x000fca0000010000 */
[----:B------:R-:W-:-:S05]  /*1860*/  F2FP.BF16.PACK_AB R2, RZ, R2 ;  /* 0x00000002ff02723e */ /* 0x000fca00000010ff */
[----:B------:R-:W-:Y:S01]  /*1870*/  STG.E.U16 [R4.64+0x6], R2 ;  /* 0x0000060204007986 */ /* 0x000fe2000c101508 */
[----:B------:R-:W-:Y:S05]  /*1880*/  EXIT ;  /* 0x000000000000794d */ /* 0x000fea0003800000 */
.L_x_103:
[----:B------:R-:W-:Y:S01]  /*1890*/  ULDC.U16 UR4, c[0x0][0x182] ;  /* 0x0000608000047ab9 */ /* 0x000fe20000000400 */
[----:B------:R-:W0:Y:S01]  /*18a0*/  I2F.U8 R10, R10 ;  /* 0x0000000a000a7306 */ /* 0x000e220000001000 */
[----:B------:R-:W-:Y:S01]  /*18b0*/  IMAD.U32 R3, RZ, RZ, UR4 ;  /* 0x00000004ff037e24 */ /* 0x000fe2000f8e00ff */
[----:B------:R-:W-:Y:S02]  /*18c0*/  ULDC.U16 UR4, c[0x0][0x184] ;  /* 0x0000610000047ab9 */ /* 0x000fe40000000400 */
[----:B------:R-:W-:Y:S02]  /*18d0*/  UPRMT UR4, URZ, 0x5410, UR4 ;  /* 0x000054103f047896 */ /* 0x000fe40008000004 */
[----:B------:R-:W-:Y:S02]  /*18e0*/  PRMT R3, RZ, 0x5410, R3 ;  /* 0x00005410ff037816 */ /* 0x000fe40000000003 */
[----:B------:R-:W1:Y:S03]  /*18f0*/  I2F.U8 R0, R0 ;  /* 0x0000000000007306 */ /* 0x000e660000001000 */
[----:B------:R-:W-:-:S05]  /*1900*/  FADD.FTZ R4, -R3, UR4 ;  /* 0x0000000403047e21 */ /* 0x000fca0008010100 */
[----:B------:R-:W2:Y:S01]  /*1910*/  I2F.U8 R14, R14 ;  /* 0x0000000e000e7306 */ /* 0x000ea20000001000 */
[----:B------:R-:W-:Y:S01]  /*1920*/  F2FP.BF16.PACK_AB R4, RZ, R4 ;  /* 0x00000004ff04723e */ /* 0x000fe200000010ff */
[----:B0-----:R-:W-:-:S03]  /*1930*/  FMUL.FTZ R10, R10, 0.00390625 ;  /* 0x3b8000000a0a7820 */ /* 0x001fc60000410000 */
[----:B------:R-:W-:Y:S02]  /*1940*/  PRMT R6, RZ, 0x5410, R4 ;  /* 0x00005410ff067816 */ /* 0x000fe40000000004 */
[----:B------:R-:W-:Y:S01]  /*1950*/  LEA R4, P0, R2, c[0x0][0x160], 0x1 ;  /* 0x0000580002047a11 */ /* 0x000fe200078008ff */
[----:B------:R2:W0:Y:S01]  /*1960*/  I2F.U8 R9, R8 ;  /* 0x0000000800097306 */ /* 0x0004220000001000 */
[----:B-1----:R-:W-:Y:S02]  /*1970*/  FMUL.FTZ R0, R0, 0.00390625 ;  /* 0x3b80000000007820 */ /* 0x002fe40000410000 */
[----:B------:R-:W-:Y:S01]  /*1980*/  FFMA.FTZ R7, R6, R10, R3 ;  /* 0x0000000a06077223 */ /* 0x000fe20000010003 */
[----:B------:R-:W-:Y:S01]  /*1990*/  LEA.HI.X R5, R2, c[0x0][0x164], R5, 0x1, P0 ;  /* 0x0000590002057a11 */ /* 0x000fe200000f0c05 */
[----:B------:R-:W-:Y:S02]  /*19a0*/  FFMA.FTZ R0, R0, R6, R3 ;  /* 0x0000000600007223 */ /* 0x000fe40000010003 */
[----:B--2---:R-:W-:-:S03]  /*19b0*/  FMUL.FTZ R8, R14, 0.00390625 ;  /* 0x3b8000000e087820 */ /* 0x004fc60000410000 */
[----:B------:R-:W-:Y:S01]  /*19c0*/  F2FP.BF16.PACK_AB R2, R7, R0 ;  /* 0x000000000702723e */ /* 0x000fe200000010ff */
[----:B------:R-:W-:Y:S02]  /*19d0*/  FFMA.FTZ R8, R6, R8, R3 ;  /* 0x0000000806087223 */ /* 0x000fe40000010003 */
[----:B0-----:R-:W-:-:S04]  /*19e0*/  FMUL.FTZ R9, R9, 0.00390625 ;  /* 0x3b80000009097820 */ /* 0x001fc80000410000 */
[----:B------:R-:W-:-:S05]  /*19f0*/  FFMA.FTZ R3, R6, R9, R3 ;  /* 0x0000000906037223 */ /* 0x000fca0000010003 */
[----:B------:R-:W-:-:S05]  /*1a00*/  F2FP.BF16.PACK_AB R3, R3, R8 ;  /* 0x000000080303723e */ /* 0x000fca00000010ff */
[----:B------:R-:W-:Y:S01]  /*1a10*/  STG.E.64 [R4.64], R2 ;  /* 0x0000000204007986 */ /* 0x000fe2000c101b08 */
[----:B------:R-:W-:Y:S05]  /*1a20*/  EXIT ;  /* 0x000000000000794d */ /* 0x000fea0003800000 */
        .weak           $__internal_6_$__cuda_sm20_div_s64
        .type           $__internal_6_$__cuda_sm20_div_s64,@function
        .size           $__internal_6_$__cuda_sm20_div_s64,(.L_x_177 - $__internal_6_$__cuda_sm20_div_s64)
$__internal_6_$__cuda_sm20_div_s64:
        /* <DEDUP_REMOVED lines=83> */
[----:B------:R-:W-:Y:S06]  /*1f60*/  RET.REL.NODEC R2 `(_ZN2at6native54_GLOBAL__N__f6d41790_21_PhiloxDistribution_cu_0636f2c123philox_multi_key_kernelIN3c108BFloat16EZZZZNS0_21_philox_uniform_cuda_ERNS_6TensorERKS5_ddENKUlvE_clEvENKUlvE2_clEvENKUlvE_clEvEUlmmE0_ZZZNS0_21_philox_uniform_cuda_ES6_S8_ddENKS9_clEvENKSA_clEvEUlT_E_EEvPSD_PKmllT0_T1_16OffsetCalculatorILi1EjLb0EE) ;  /* 0xffffe09002007950 */ /* 0x000fec0003c3ffff */
.L_x_104:
        /* <DEDUP_REMOVED lines=9> */
.L_x_177:


//--------------------- .text._ZN2at6native54_GLOBAL__N__f6d41790_21_PhiloxDistribution_cu_0636f2c124philox_single_key_kernelIN3c108BFloat16EZZZZNS0_21_philox_uniform_cuda_ERNS_6TensorERKS5_ddENKUlvE_clEvENKUlvE2_clEvENKUlvE_clEvEUlmmE0_ZZZNS0_21_philox_uniform_cuda_ES6_S8_ddENKS9_clEvENKSA_clEvEUlT_E_EEvPSD_PKmlT0_T1_ --------------------------
	.section	.text._ZN2at6native54_GLOBAL__N__f6d41790_21_PhiloxDistribution_cu_0636f2c124philox_single_key_kernelIN3c108BFloat16EZZZZNS0_21_philox_uniform_cuda_ERNS_6TensorERKS5_ddENKUlvE_clEvENKUlvE2_clEvENKUlvE_clEvEUlmmE0_ZZZNS0_21_philox_uniform_cuda_ES6_S8_ddENKS9_clEvENKSA_clEvEUlT_E_EEvPSD_PKmlT0_T1_,"ax",@progbits
	.sectioninfo	@"SHI_REGISTERS=30"
	.align	128
.text._ZN2at6native54_GLOBAL__N__f6d41790_21_PhiloxDistribution_cu_0636f2c124philox_single_key_kernelIN3c108BFloat16EZZZZNS0_21_philox_uniform_cuda_ERNS_6TensorERKS5_ddENKUlvE_clEvENKUlvE2_clEvENKUlvE_clEvEUlmmE0_ZZZNS0_21_philox_uniform_cuda_ES6_S8_ddENKS9_clEvENKSA_clEvEUlT_E_EEvPSD_PKmlT0_T1_:
        .type           _ZN2at6native54_GLOBAL__N__f6d41790_21_PhiloxDistribution_cu_0636f2c124philox_single_key_kernelIN3c108BFloat16EZZZZNS0_21_philox_uniform_cuda_ERNS_6TensorERKS5_ddENKUlvE_clEvENKUlvE2_clEvENKUlvE_clEvEUlmmE0_ZZZNS0_21_philox_uniform_cuda_ES6_S8_ddENKS9_clEvENKSA_clEvEUlT_E_EEvPSD_PKmlT0_T1_,@function
        .size           _ZN2at6native54_GLOBAL__N__f6d41790_21_PhiloxDistribution_cu_0636f2c124philox_single_key_kernelIN3c108BFloat16EZZZZNS0_21_philox_uniform_cuda_ERNS_6TensorERKS5_ddENKUlvE_clEvENKUlvE2_clEvENKUlvE_clEvEUlmmE0_ZZZNS0_21_philox_uniform_cuda_ES6_S8_ddENKS9_clEvENKSA_clEvEUlT_E_EEvPSD_PKmlT0_T1_,(.L_x_179 - _ZN2at6native54_GLOBAL__N__f6d41790_21_PhiloxDistribution_cu_0636f2c124philox_single_key_kernelIN3c108BFloat16EZZZZNS0_21_philox_uniform_cuda_ERNS_6TensorERKS5_ddENKUlvE_clEvENKUlvE2_clEvENKUlvE_clEvEUlmmE0_ZZZNS0_21_philox_uniform_cuda_ES6_S8_ddENKS9_clEvENKSA_clEvEUlT_E_EEvPSD_PKmlT0_T1_)
        .other          _ZN2at6native54_GLOBAL__N__f6d41790_21_PhiloxDistribution_cu_0636f2c124philox_single_key_kernelIN3c108BFloat16EZZZZNS0_21_philox_uniform_cuda_ERNS_6TensorERKS5_ddENKUlvE_clEvENKUlvE2_clEvENKUlvE_clEvEUlmmE0_ZZZNS0_21_philox_uniform_cuda_ES6_S8_ddENKS9_clEvENKSA_clEvEUlT_E_EEvPSD_PKmlT0_T1_,@"STO_CUDA_ENTRY STV_DEFAULT"
_ZN2at6native54_GLOBAL__N__f6d41790_21_PhiloxDistribution_cu_0636f2c124philox_single_key_kernelIN3c108BFloat16EZZZZNS0_21_philox_uniform_cuda_ERNS_6TensorERKS5_ddENKUlvE_clEvENKUlvE2_clEvENKUlvE_clEvEUlmmE0_ZZZNS0_21_philox_uniform_cuda_ES6_S8_ddENKS9_clEvENKSA_clEvEUlT_E_EEvPSD_PKmlT0_T1_:
[----:B------:R-:W-:Y:S02]  /*0000*/  IMAD.MOV.U32 R1, RZ, RZ, c[0x0][0x28] ;  /* 0x00000a00ff017624 */ /* 0x000fe400078e00ff */
[----:B------:R-:W-:Y:S01]  /*0010*/  IMAD.MOV.U32 R4, RZ, RZ, c[0x0][0x168] ;  /* 0x00005a00ff047624 */ /* 0x000fe200078e00ff */
[----:B------:R-:W-:Y:S01]  /*0020*/  ULDC.64 UR6, c[0x0][0x118] ;  /* 0x0000460000067ab9 */ /* 0x000fe20000000a00 */
[----:B------:R-:W-:Y:S01]  /*0030*/  IMAD.MOV.U32 R5, RZ, RZ, c[0x0][0x16c] ;  /* 0x00005b00ff057624 */ /* 0x000fe200078e00ff */
[----:B------:R-:W-:-:S05]  /*0040*/  IADD3 R1, R1, -0x10, RZ ;  /* 0xfffffff001017810 */ /* 0x000fca0007ffe0ff */
        /* <DEDUP_REMOVED lines=18> */
[----:B------:R-:W-:Y:S01]  /*0170*/  ULDC.U16 UR4, c[0x0][0x17a] ;  /* 0x00005e8000047ab9 */ /* 0x000fe20000000400 */
[----:B------:R-:W-:-:S03]  /*0180*/  IADD3 R17, R5, -0x4498517b, RZ ;  /* 0xbb67ae8505117810 */ /* 0x000fc60007ffe0ff */
[----:B------:R-:W-:-:S04]  /*0190*/  IMAD.WIDE.U32 R14, R14, -0x2daee0ad, RZ ;  /* 0xd2511f530e0e7825 */ /* 0x000fc800078e00ff */
[----:B------:R-:W-:Y:S01]  /*01a0*/  IMAD.X R11, R7, 0x1, R3, P1 ;  /* 0x00000001070b7824 */ /* 0x000fe200008e0603 */
[----:B------:R-:W-:Y:S02]  /*01b0*/  LOP3.LUT R10, R15, R5, RZ, 0x3c, !PT ;  /* 0x000000050f0a7212 */ /* 0x000fe400078e3cff */
[----:B------:R-:W-:Y:S02]  /*01c0*/  IADD3 R15, R4, -0x61c88647, RZ ;  /* 0x9e3779b9040f7810 */ /* 0x000fe40007ffe0ff */
[----:B------:R-:W-:Y:S01]  /*01d0*/  LOP3.LUT R12, R11, R4, RZ, 0x3c, !PT ;  /* 0x000000040b0c7212 */ /* 0x000fe200078e3cff */
[----:B------:R-:W-:-:S04]  /*01e0*/  IMAD.WIDE.U32 R10, R10, -0x326172a9, RZ ;  /* 0xcd9e8d570a0a7825 */ /* 0x000fc800078e00ff */
[----:B------:R-:W-:Y:S01]  /*01f0*/  IMAD.WIDE.U32 R12, R12, -0x2daee0ad, RZ ;  /* 0xd2511f530c0c7825 */ /* 0x000fe200078e00ff */
[----:B------:R-:W-:Y:S02]  /*0200*/  LOP3.LUT R15, R11, R15, RZ, 0x3c, !PT ;  /* 0x0000000f0b0f7212 */ /* 0x000fe400078e3cff */
[----:B------:R-:W-:Y:S02]  /*0210*/  IADD3 R11, R4, 0x3c6ef372, RZ ;  /* 0x3c6ef372040b7810 */ /* 0x000fe40007ffe0ff */
[----:B------:R-:W-:Y:S01]  /*0220*/  LOP3.LUT R17, R13, R14, R17, 0x96, !PT ;  /* 0x0000000e0d117212 */ /* 0x000fe200078e9611 */
[----:B------:R-:W-:Y:S01]  /*0230*/  IMAD.WIDE.U32 R14, R15, -0x2daee0ad, RZ ;  /* 0xd2511f530f0e7825 */ /* 0x000fe200078e00ff */
[----:B------:R-:W-:-:S03]  /*0240*/  IADD3 R13, R5, 0x76cf5d0a, RZ ;  /* 0x76cf5d0a050d7810 */ /* 0x000fc60007ffe0ff */
        /* <DEDUP_REMOVED lines=38> */
[----:B------:R-:W-:Y:S02]  /*04b0*/  IADD3 R15, R4, 0x81, RZ ;  /* 0x00000081040f7810 */ /* 0x000fe40007ffe0ff */
[----:B------:R-:W-:Y:S01]  /*04c0*/  LOP3.LUT R11, R17, R10, R11, 0x96, !PT ;  /* 0x0000000a110b7212 */ /* 0x000fe200078e960b */
[----:B------:R-:W-:-:S04]  /*04d0*/  IMAD.WIDE.U32 R12, R13, -0x326172a9, RZ ;  /* 0xcd9e8d570d0c7825 */ /* 0x000fc800078e00ff */
[----:B------:R-:W-:Y:S01]  /*04e0*/  IMAD.WIDE.U32 R10, R11, -0x2daee0ad, RZ ;  /* 0xd2511f530b0a7825 */ /* 0x000fe200078e00ff */
[----:B------:R-:W-:Y:S01]  /*04f0*/  LOP3.LUT R15, R13, R16, R15, 0x96, !PT ;  /* 0x000000100d0f7212 */ /* 0x000fe200078e960f */
[----:B------:R0:W1:Y:S01]  /*0500*/  I2F.U8 R8, R12 ;  /* 0x0000000c00087306 */ /* 0x0000620000001000 */
[----:B------:R-:W-:Y:S01]  /*0510*/  IADD3 R13, R5, 0xad, RZ ;  /* 0x000000ad050d7810 */ /* 0x000fe20007ffe0ff */
[----:B------:R-:W-:Y:S01]  /*0520*/  IMAD.U32 R16, RZ, RZ, UR4 ;  /* 0x00000004ff107e24 */ /* 0x000fe2000f8e00ff */
[----:B------:R-:W-:Y:S02]  /*0530*/  ULDC.U16 UR4, c[0x0][0x17c] ;  /* 0x00005f0000047ab9 */ /* 0x000fe40000000400 */
[----:B------:R-:W-:Y:S01]  /*0540*/  LOP3.LUT R11, R11, R14, R13, 0x96, !PT ;  /* 0x0000000e0b0b7212 */ /* 0x000fe200078e960d */
[----:B------:R-:W-:Y:S01]  /*0550*/  UPRMT UR4, URZ, 0x5410, UR4 ;  /* 0x000054103f047896 */ /* 0x000fe20008000004 */
[----:B------:R-:W-:Y:S01]  /*0560*/  PRMT R14, RZ, 0x5410, R16 ;  /* 0x00005410ff0e7816 */ /* 0x000fe20000000010 */
[----:B------:R-:W2:Y:S04]  /*0570*/  I2F.U8 R10, R10 ;  /* 0x0000000a000a7306 */ /* 0x000ea80000001000 */
[----:B0-----:R-:W-:-:S04]  /*0580*/  FADD.FTZ R12, -R14, UR4 ;  /* 0x000000040e0c7e21 */ /* 0x001fc80008010100 */
[----:B------:R-:W0:Y:S01]  /*0590*/  I2F.U8 R15, R15 ;  /* 0x0000000f000f7306 */ /* 0x000e220000001000 */
[----:B------:R-:W-:Y:S01]  /*05a0*/  F2FP.BF16.PACK_AB R12, RZ, R12 ;  /* 0x0000000cff0c723e */ /* 0x000fe200000010ff */
[----:B-1----:R-:W-:-:S06]  /*05b0*/  FMUL.FTZ R8, R8, 0.00390625 ;  /* 0x3b80000008087820 */ /* 0x002fcc0000410000 */
[----:B------:R1:W3:Y:S01]  /*05c0*/  I2F.U8 R13, R11 ;  /* 0x0000000b000d7306 */ /* 0x0002e20000001000 */
[----:B--2---:R-:W-:Y:S02]  /*05d0*/  FMUL.FTZ R10, R10, 0.00390625 ;  /* 0x3b8000000a0a7820 */ /* 0x004fe40000410000 */
[----:B0-----:R-:W-:Y:S01]  /*05e0*/  FMUL.FTZ R15, R15, 0.00390625 ;  /* 0x3b8000000f0f7820 */ /* 0x001fe20000410000 */
[----:B-1----:R-:W-:Y:S02]  /*05f0*/  PRMT R11, RZ, 0x5410, R12 ;  /* 0x00005410ff0b7816 */ /* 0x002fe4000000000c */
[----:B------:R-:W-:-:S03]  /*0600*/  LEA R12, P1, R2, c[0x0][0x160], 0x3 ;  /* 0x00005800020c7a11 */ /* 0x000fc600078218ff */
[--C-:B------:R-:W-:Y:S02]  /*0610*/  FFMA.FTZ R8, R11, R8, R14.reuse ;  /* 0x000000080b087223 */ /* 0x100fe4000001000e */
[----:B---3--:R-:W-:Y:S02]  /*0620*/  FMUL.FTZ R13, R13, 0.00390625 ;  /* 0x3b8000000d0d7820 */ /* 0x008fe40000410000 */
[--C-:B------:R-:W-:Y:S02]  /*0630*/  FFMA.FTZ R10, R11, R10, R14.reuse ;  /* 0x0000000a0b0a7223 */ /* 0x100fe4000001000e */
[--C-:B------:R-:W-:Y:S02]  /*0640*/  FFMA.FTZ R15, R15, R11, R14.reuse ;  /* 0x0000000b0f0f7223 */ /* 0x100fe4000001000e */
[----:B------:R-:W-:Y:S01]  /*0650*/  FFMA.FTZ R11, R11, R13, R14 ;  /* 0x0000000d0b0b7223 */ /* 0x000fe2000001000e */
[----:B------:R-:W-:Y:S02]  /*0660*/  LEA.HI.X R13, R2, c[0x0][0x164], R3, 0x3, P1 ;  /* 0x00005900020d7a11 */ /* 0x000fe400008f1c03 */
[----:B------:R-:W-:-:S02]  /*0670*/  F2FP.BF16.PACK_AB R2, R8, R15 ;  /* 0x0000000f0802723e */ /* 0x000fc400000010ff */
[----:B------:R-:W-:-:S05]  /*0680*/  F2FP.BF16.PACK_AB R3, R10, R11 ;  /* 0x0000000b0a03723e */ /* 0x000fca00000010ff */
[----:B------:R0:W-:Y:S02]  /*0690*/  STG.E.64 [R12.64], R2 ;  /* 0x000000020c007986 */ /* 0x0001e4000c101b06 */
.L_x_106:
[----:B------:R-:W-:Y:S05]  /*06a0*/  BSYNC B0 ;  /* 0x0000000000007941 */ /* 0x000fea0003800000 */
.L_x_105:
[----:B------:R-:W-:Y:S05]  /*06b0*/  @P0 EXIT ;  /* 0x000000000000094d */ /* 0x000fea0003800000 */
[----:B-----5:R-:W-:Y:S01]  /*06c0*/  IADD3 R6, P0, R6, R9, RZ ;  /* 0x0000000906067210 */ /* 0x020fe20007f1e0ff */
[----:B------:R-:W-:Y:S01]  /*06d0*/  IMAD.SHL.U32 R8, R9, 0x4, RZ ;  /* 0x0000000409087824 */ /* 0x000fe200078e00ff */
[----:B------:R-:W-:Y:S02]  /*06e0*/  IADD3 R11, R5, -0x4498517b, RZ ;  /* 0xbb67ae85050b7810 */ /* 0x000fe40007ffe0ff */
[--C-:B------:R-:W-:Y:S01]  /*06f0*/  SHF.L.U64.HI R9, R9, 0x2, R0.reuse ;  /* 0x0000000209097819 */ /* 0x100fe20000010200 */
[----:B0-----:R-:W-:Y:S01]  /*0700*/  IMAD.X R3, R7, 0x1, R0, P0 ;  /* 0x0000000107037824 */ /* 0x001fe200000e0600 */
[----:B------:R-:W-:Y:S01]  /*0710*/  ISETP.GE.U32.AND P0, PT, R8, c[0x0][0x170], PT ;  /* 0x00005c0008007a0c */ /* 0x000fe20003f06070 */
[----:B------:R-:W-:Y:S01]  /*0720*/  IMAD.WIDE.U32 R6, R6, -0x2daee0ad, RZ ;  /* 0xd2511f5306067825 */ /* 0x000fe200078e00ff */
[----:B------:R-:W-:Y:S02]  /*0730*/  IADD3 R0, R5, -0x695add53, RZ ;  /* 0x96a522ad05007810 */ /* 0x000fe40007ffe0ff */
[----:B------:R-:W-:-:S02]  /*0740*/  LOP3.LUT R2, R3, R4, RZ, 0x3c, !PT ;  /* 0x0000000403027212 */ /* 0x000fc400078e3cff */
[----:B------:R-:W-:Y:S02]  /*0750*/  LOP3.LUT R12, R7, R5, RZ, 0x3c, !PT ;  /* 0x00000005070c7212 */ /* 0x000fe400078e3cff */
[----:B------:R-:W-:Y:S01]  /*0760*/  IADD3 R7, R4, -0x61c88647, RZ ;  /* 0x9e3779b904077810 */ /* 0x000fe20007ffe0ff */
[----:B------:R-:W-:Y:S01]  /*0770*/  IMAD.WIDE.U32 R2, R2, -0x2daee0ad, RZ ;  /* 0xd2511f5302027825 */ /* 0x000fe200078e00ff */
[----:B------:R-:W-:-:S03]  /*0780*/  ISETP.GE.AND.EX P0, PT, R9, c[0x0][0x174], PT, P0 ;  /* 0x00005d0009007a0c */ /* 0x000fc60003f06300 */
[----:B------:R-:W-:Y:S01]  /*0790*/  IMAD.WIDE.U32 R12, R12, -0x326172a9, RZ ;  /* 0xcd9e8d570c0c7825 */ /* 0x000fe200078e00ff */
[----:B------:R-:W-:Y:S02]  /*07a0*/  LOP3.LUT R6, R3, R6, R11, 0x96, !PT ;  /* 0x0000000603067212 */ /* 0x000fe400078e960b */
[----:B------:R-:W-:Y:S02]  /*07b0*/  IADD3 R3, R4, 0x3c6ef372, RZ ;  /* 0x3c6ef37204037810 */ /* 0x000fe40007ffe0ff */
[----:B------:R-:W-:Y:S01]  /*07c0*/  LOP3.LUT R10, R13, R7, RZ, 0x3c, !PT ;  /* 0x000000070d0a7212 */ /* 0x000fe200078e3cff */
        /* <DEDUP_REMOVED lines=40> */
[----:B------:R-:W-:Y:S02]  /*0a50*/  IADD3 R3, R4, -0x700cb87f, RZ ;  /* 0x8ff3478104037810 */ /* 0x000fe40007ffe0ff */
[----:B------:R-:W-:Y:S01]  /*0a60*/  LOP3.LUT R10, R7, R10, R13, 0x96, !PT ;  /* 0x0000000a070a7212 */ /* 0x000fe200078e960d */
[----:B------:R-:W-:-:S04]  /*0a70*/  IMAD.HI.U32 R5, R12, -0x2daee0ad, RZ ;  /* 0xd2511f530c057827 */ /* 0x000fc800078e00ff */
[----:B------:R-:W-:Y:S01]  /*0a80*/  IMAD.WIDE.U32 R10, R10, -0x326172a9, RZ ;  /* 0xcd9e8d570a0a7825 */ /* 0x000fe200078e00ff */
[----:B------:R-:W-:-:S03]  /*0a90*/  LOP3.LUT R6, R5, R6, R0, 0x96, !PT ;  /* 0x0000000605067212 */ /* 0x000fc600078e9600 */
[----:B------:R-:W-:Y:S01]  /*0aa0*/  IMAD.MOV.U32 R5, RZ, RZ, R10 ;  /* 0x000000ffff057224 */ /* 0x000fe200078e000a */
[----:B------:R-:W-:Y:S01]  /*0ab0*/  LOP3.LUT R4, R11, R2, R3, 0x96, !PT ;  /* 0x000000020b047212 */ /* 0x000fe200078e9603 */
[----:B------:R-:W-:-:S05]  /*0ac0*/  IMAD R7, R12, -0x2daee0ad, RZ ;  /* 0xd2511f530c077824 */ /* 0x000fca00078e02ff */
[----:B------:R0:W-:Y:S01]  /*0ad0*/  STL.128 [R1], R4 ;  /* 0x0000000401007387 */ /* 0x0001e20000100c00 */
[----:B------:R-:W-:Y:S05]  /*0ae0*/  @P0 EXIT ;  /* 0x000000000000094d */ /* 0x000fea0003800000 */
[----:B------:R-:W-:Y:S01]  /*0af0*/  LOP3.LUT R0, RZ, R8, RZ, 0x33, !PT ;  /* 0x00000008ff007212 */ /* 0x000fe200078e33ff */
[----:B------:R-:W-:Y:S01]  /*0b00*/  IMAD.MOV.U32 R10, RZ, RZ, RZ ;  /* 0x000000ffff0a7224 */ /* 0x000fe200078e00ff */
[----:B------:R-:W-:Y:S02]  /*0b10*/  LOP3.LUT R2, RZ, R9, RZ, 0x33, !PT ;  /* 0x00000009ff027212 */ /* 0x000fe400078e33ff */
[----:B------:R-:W-:Y:S02]  /*0b20*/  IADD3 R0, P1, R0, c[0x0][0x170], RZ ;  /* 0x00005c0000007a10 */ /* 0x000fe40007f3e0ff */
[----:B0-----:R-:W-:Y:S02]  /*0b30*/  IADD3 R5, -R8, c[0x0][0x170], RZ ;  /* 0x00005c0008057a10 */ /* 0x001fe40007ffe1ff */
[----:B------:R-:W-:Y:S02]  /*0b40*/  ISETP.GE.U32.AND P0, PT, R0, 0x3, PT ;  /* 0x000000030000780c */ /* 0x000fe40003f06070 */
[----:B------:R-:W-:-:S02]  /*0b50*/  IADD3.X R0, R2, c[0x0][0x174], RZ, P1, !PT ;  /* 0x00005d0002007a10 */ /* 0x000fc40000ffe4ff */
[----:B------:R-:W-:Y:S02]  /*0b60*/  LOP3.LUT R5, R5, 0x3, RZ, 0xc0, !PT ;  /* 0x0000000305057812 */ /* 0x000fe400078ec0ff */
[----:B------:R-:W-:-:S13]  /*0b70*/  ISETP.GE.U32.AND.EX P0, PT, R0, RZ, PT, P0 ;  /* 0x000000ff0000720c */ /* 0x000fda0003f06100 */
[----:B------:R-:W-:Y:S05]  /*0b80*/  @!P0 BRA `(.L_x_107) ;  /* 0x00000ec000008947 */ /* 0x000fea0003800000 */
[C---:B------:R-:W-:Y:S01]  /*0b90*/  IADD3 R11, P1, P2, R8.reuse, -c[0x0][0x170], R5 ;  /* 0x80005c00080b7a10 */ /* 0x040fe20007a3e005 */
[----:B------:R-:W-:Y:S01]  /*0ba0*/  ULDC.U16 UR4, c[0x0][0x17a] ;  /* 0x00005e8000047ab9 */ /* 0x000fe20000000400 */
[C---:B------:R-:W-:Y:S01]  /*0bb0*/  LEA R2, P0, R8.reuse, c[0x0][0x160], 0x1 ;  /* 0x0000580008027a11 */ /* 0x040fe200078008ff */
[----:B------:R-:W-:Y:S01]  /*0bc0*/  IMAD.U32 R6, RZ, RZ, UR4 ;  /* 0x00000004ff067e24 */ /* 0x000fe2000f8e00ff */
[----:B------:R-:W-:Y:S01]  /*0bd0*/  IADD3.X R4, R9, ~c[0x0][0x174], RZ, P1, P2 ;  /* 0x80005d0009047a10 */ /* 0x000fe20000fe44ff */
[----:B------:R-:W-:Y:S01]  /*0be0*/  ULDC.U16 UR4, c[0x0][0x17c] ;  /* 0x00005f0000047ab9 */ /* 0x000fe20000000400 */
[----:B------:R-:W-:Y:S01]  /*0bf0*/  LEA.HI.X R3, R8, c[0x0][0x164], R9, 0x1, P0 ;  /* 0x0000590008037a11 */ /* 0x000fe200000f0c09 */
[----:B------:R-:W-:Y:S01]  /*0c00*/  UPRMT UR4, URZ, 0x5410, UR4 ;  /* 0x000054103f047896 */ /* 0x000fe20008000004 */
[----:B------:R-:W-:Y:S01]  /*0c10*/  ISETP.GE.AND P0, PT, R4, RZ, PT ;  /* 0x000000ff0400720c */ /* 0x000fe20003f06270 */
[----:B------:R-:W-:Y:S01]  /*0c20*/  IMAD.MOV.U32 R10, RZ, RZ, RZ ;  /* 0x000000ffff0a7224 */ /* 0x000fe200078e00ff */
[----:B------:R-:W-:-:S02]  /*0c30*/  PRMT R6, RZ, 0x5410, R6 ;  /* 0x00005410ff067816 */ /* 0x000fc40000000006 */
[----:B------:R-:W-:-:S03]  /*0c40*/  IADD3 R2, P1, R2, 0x4, RZ ;  /* 0x0000000402027810 */ /* 0x000fc60007f3e0ff */
[----:B------:R-:W-:Y:S02]  /*0c50*/  FADD.FTZ R0, -R6, UR4 ;  /* 0x0000000406007e21 */ /* 0x000fe40008010100 */
[----:B------:R-:W-:-:S03]  /*0c60*/  IMAD.X R3, RZ, RZ, R3, P1 ;  /* 0x000000ffff037224 */ /* 0x000fc600008e0603 */
[----:B------:R-:W-:Y:S01]  /*0c70*/  F2FP.BF16.PACK_AB R7, RZ, R0 ;  /* 0x00000000ff07723e */ /* 0x000fe200000010ff */
[----:B------:R-:W-:-:S03]  /*0c80*/  IMAD.MOV.U32 R0, RZ, RZ, R1 ;  /* 0x000000ffff007224 */ /* 0x000fc600078e0001 */
[----:B------:R-:W-:Y:S01]  /*0c90*/  PRMT R7, RZ, 0x5410, R7 ;  /* 0x00005410ff077816 */ /* 0x000fe20000000007 */
        /* <DEDUP_REMOVED lines=8> */
.L_x_110:
[----:B------:R-:W2:Y:S04]  /*0d20*/  LDL.U8 R15, [R0] ;  /* 0x00000000000f7983 */ /* 0x000ea80000100000 */
[----:B------:R-:W3:Y:S04]  /*0d30*/  LDL.U8 R26, [R0+0x4] ;  /* 0x00000400001a7983 */ /* 0x000ee80000100000 */
[----:B------:R-:W4:Y:S04]  /*0d40*/  LDL.U8 R13, [R0+0x8] ;  /* 0x00000800000d7983 */ /* 0x000f280000100000 */
[----:B------:R-:W5:Y:S04]  /*0d50*/  LDL.U8 R12, [R0+0x14] ;  /* 0x00001400000c7983 */ /* 0x000f680000100000 */
[----:B------:R-:W4:Y:S04]  /*0d60*/  LDL.U8 R18, [R0+0xc] ;  /* 0x00000c0000127983 */ /* 0x000f280000100000 */
[----:B------:R-:W4:Y:S04]  /*0d70*/  LDL.U8 R20, [R0+0x10] ;  /* 0x0000100000147983 */ /* 0x000f280000100000 */
[----:B------:R-:W4:Y:S04]  /*0d80*/  LDL.U8 R22, [R0+0x18] ;  /* 0x0000180000167983 */ /* 0x000f280000100000 */
[----:B------:R-:W4:Y:S04]  /*0d90*/  LDL.U8 R23, [R0+0x1c] ;  /* 0x00001c0000177983 */ /* 0x000f280000100000 */
[----:B------:R-:W4:Y:S04]  /*0da0*/  LDL.U8 R24, [R0+0x20] ;  /* 0x0000200000187983 */ /* 0x000f280000100000 */
[----:B------:R-:W5:Y:S04]  /*0db0*/  LDL.U8 R25, [R0+0x24] ;  /* 0x0000240000197983 */ /* 0x000f680000100000 */
[----:B------:R-:W5:Y:S04]  /*0dc0*/  LDL.U8 R21, [R0+0x28] ;  /* 0x0000280000157983 */ /* 0x000f680000100000 */
[----:B------:R-:W5:Y:S04]  /*0dd0*/  LDL.U8 R16, [R0+0x2c] ;  /* 0x00002c0000107983 */ /* 0x000f680000100000 */
[----:B------:R-:W5:Y:S04]  /*0de0*/  LDL.U8 R14, [R0+0x30] ;  /* 0x00003000000e7983 */ /* 0x000f680000100000 */
[----:B------:R-:W5:Y:S01]  /*0df0*/  LDL.U8 R19, [R0+0x34] ;  /* 0x0000340000137983 */ /* 0x000f620000100000 */
[----:B--2---:R-:W0:Y:S08]  /*0e00*/  I2F.U32 R15, R15 ;  /* 0x0000000f000f7306 */ /* 0x004e300000201000 */
[----:B---3--:R-:W1:Y:S01]  /*0e10*/  I2F.U32 R26, R26 ;  /* 0x0000001a001a7306 */ /* 0x008e620000201000 */
[----:B0-----:R-:W-:-:S04]  /*0e20*/  FMUL.FTZ R17, R15, 0.00390625 ;  /* 0x3b8000000f117820 */ /* 0x001fc80000410000 */
[----:B------:R-:W-:-:S05]  /*0e30*/  FFMA.FTZ R17, R7, R17, R6 ;  /* 0x0000001107117223 */ /* 0x000fca0000010006 */
[----:B------:R-:W-:Y:S01]  /*0e40*/  F2FP.BF16.PACK_AB R15, RZ, R17 ;  /* 0x00000011ff0f723e */ /* 0x000fe200000010ff */
[----:B-1----:R-:W-:Y:S01]  /*0e50*/  FMUL.FTZ R27, R26, 0.00390625 ;  /* 0x3b8000001a1b7820 */ /* 0x002fe20000410000 */
[----:B------:R0:W2:Y:S02]  /*0e60*/  LDL.U8 R17, [R0+0x38] ;  /* 0x0000380000117983 */ /* 0x0000a40000100000 */
[----:B------:R-:W-:Y:S02]  /*0e70*/  PRMT R26, R15, 0x7610, R26 ;  /* 0x000076100f1a7816 */ /* 0x000fe4000000001a */
[----:B------:R0:W3:Y:S01]  /*0e80*/  LDL.U8 R15, [R0+0x3c] ;  /* 0x00003c00000f7983 */ /* 0x0000e20000100000 */
[----:B----4-:R-:W1:Y:S08]  /*0e90*/  I2F.U32 R13, R13 ;  /* 0x0000000d000d7306 */ /* 0x010e700000201000 */
[----:B-----5:R-:W-:Y:S08]  /*0ea0*/  I2F.U32 R12, R12 ;  /* 0x0000000c000c7306 */ /* 0x020ff00000201000 */
[----:B------:R-:W4:Y:S01]  /*0eb0*/  I2F.U32 R18, R18 ;  /* 0x0000001200127306 */ /* 0x000f220000201000 */
[----:B------:R-:W-:-:S07]  /*0ec0*/  IADD3 R11, P1, R11, 0x10, RZ ;  /* 0x000000100b0b7810 */ /* 0x000fce0007f3e0ff */
[----:B------:R-:W5:Y:S01]  /*0ed0*/  I2F.U32 R20, R20 ;  /* 0x0000001400147306 */ /* 0x000f620000201000 */
[----:B-1----:R-:W-:-:S07]  /*0ee0*/  FMUL.FTZ R13, R13, 0.00390625 ;  /* 0x3b8000000d0d7820 */ /* 0x002fce0000410000 */
[----:B------:R-:W1:Y:S08]  /*0ef0*/  I2F.U32 R22, R22 ;  /* 0x0000001600167306 */ /* 0x000e700000201000 */
[----:B------:R-:W0:Y:S08]  /*0f00*/  I2F.U32 R23, R23 ;  /* 0x0000001700177306 */ /* 0x000e300000201000 */
[----:B------:R-:W0:Y:S08]  /*0f10*/  I2F.U32 R24, R24 ;  /* 0x0000001800187306 */ /* 0x000e300000201000 */
[----:B------:R-:W0:Y:S08]  /*0f20*/  I2F.U32 R25, R25 ;  /* 0x0000001900197306 */ /* 0x000e300000201000 */
[----:B------:R-:W0:Y:S08]  /*0f30*/  I2F.U32 R21, R21 ;  /* 0x0000001500157306 */ /* 0x000e300000201000 */
[----:B------:R-:W0:Y:S08]  /*0f40*/  I2F.U32 R16, R16 ;  /* 0x0000001000107306 */ /* 0x000e300000201000 */
[----:B------:R-:W0:Y:S08]  /*0f50*/  I2F.U32 R14, R14 ;  /* 0x0000000e000e7306 */ /* 0x000e300000201000 */
[----:B------:R-:W0:Y:S01]  /*0f60*/  I2F.U32 R19, R19 ;  /* 0x0000001300137306 */ /* 0x000e220000201000 */
[----:B------:R1:W-:Y:S01]  /*0f70*/  STG.E.U16 [R2.64+-0x4], R26 ;  /* 0xfffffc1a02007986 */ /* 0x0003e2000c101506 */
[----:B------:R-:W-:Y:S01]  /*0f80*/  IMAD.X R4, RZ, RZ, R4, P1 ;  /* 0x000000ffff047224 */ /* 0x000fe200008e0604 */
[----:B------:R-:W-:Y:S01]  /*0f90*/  ISETP.GE.U32.AND P1, PT, R11, -0xc, PT ;  /* 0xfffffff40b00780c */ /* 0x000fe20003f26070 */
[----:B----4-:R-:W-:-:S02]  /*0fa0*/  FMUL.FTZ R18, R18, 0.00390625 ;  /* 0x3b80000012127820 */ /* 0x010fc40000410000 */
[----:B-----5:R-:W-:Y:S01]  /*0fb0*/  FMUL.FTZ R20, R20, 0.00390625 ;  /* 0x3b80000014147820 */ /* 0x020fe20000410000 */
[----:B------:R-:W-:Y:S01]  /*0fc0*/  ISETP.GE.AND.EX P1, PT, R4, -0x1, PT, P1 ;  /* 0xffffffff0400780c */ /* 0x000fe20003f26310 */
[----:B-1----:R-:W-:Y:S02]  /*0fd0*/  FMUL.FTZ R26, R12, 0.00390625 ;  /* 0x3b8000000c1a7820 */ /* 0x002fe40000410000 */
[C-C-:B------:R-:W-:Y:S02]  /*0fe0*/  FFMA.FTZ R12, R7.reuse, R13, R6.reuse ;  /* 0x0000000d070c7223 */ /* 0x140fe40000010006 */
[----:B------:R-:W-:Y:S02]  /*0ff0*/  FFMA.FTZ R13, R7, R18, R6 ;  /* 0x00000012070d7223 */ /* 0x000fe40000010006 */
[----:B------:R-:W-:Y:S01]  /*1000*/  FMUL.FTZ R22, R22, 0.00390625 ;  /* 0x3b80000016167820 */ /* 0x000fe20000410000 */
[----:B------:R-:W-:Y:S01]  /*1010*/  F2FP.BF16.PACK_AB R12, RZ, R12 ;  /* 0x0000000cff0c723e */ /* 0x000fe200000010ff */
[----:B0-----:R-:W-:-:S02]  /*1020*/  FMUL.FTZ R23, R23, 0.00390625 ;  /* 0x3b80000017177820 */ /* 0x001fc40000410000 */
[----:B------:R-:W-:Y:S02]  /*1030*/  FMUL.FTZ R24, R24, 0.00390625 ;  /* 0x3b80000018187820 */ /* 0x000fe40000410000 */
[----:B------:R-:W-:Y:S02]  /*1040*/  FMUL.FTZ R25, R25, 0.00390625 ;  /* 0x3b80000019197820 */ /* 0x000fe40000410000 */
[----:B------:R-:W-:Y:S02]  /*1050*/  FMUL.FTZ R21, R21, 0.00390625 ;  /* 0x3b80000015157820 */ /* 0x000fe40000410000 */
[----:B------:R-:W-:Y:S02]  /*1060*/  FMUL.FTZ R16, R16, 0.00390625 ;  /* 0x3b80000010107820 */ /* 0x000fe40000410000 */
[----:B------:R-:W-:Y:S02]  /*1070*/  FMUL.FTZ R14, R14, 0.00390625 ;  /* 0x3b8000000e0e7820 */ /* 0x000fe40000410000 */
[----:B------:R-:W-:-:S02]  /*1080*/  FMUL.FTZ R19, R19, 0.00390625 ;  /* 0x3b80000013137820 */ /* 0x000fc40000410000 */
[C-C-:B------:R-:W-:Y:S01]  /*1090*/  FFMA.FTZ R18, R7.reuse, R20, R6.reuse ;  /* 0x0000001407127223 */ /* 0x140fe20000010006 */
[----:B------:R-:W-:Y:S01]  /*10a0*/  F2FP.BF16.PACK_AB R13, RZ, R13 ;  /* 0x0000000dff0d723e */ /* 0x000fe200000010ff */
[C-C-:B------:R-:W-:Y:S01]  /*10b0*/  FFMA.FTZ R27, R7.reuse, R27, R6.reuse ;  /* 0x0000001b071b7223 */ /* 0x140fe20000010006 */
[----:B------:R0:W-:Y:S01]  /*10c0*/  STG.E.U16 [R2.64], R12 ;  /* 0x0000000c02007986 */ /* 0x0001e2000c101506 */
[C-C-:B------:R-:W-:Y:S02]  /*10d0*/  FFMA.FTZ R20, R7.reuse, R26, R6.reuse ;  /* 0x0000001a07147223 */ /* 0x140fe40000010006 */
[C-C-:B------:R-:W-:Y:S02]  /*10e0*/  FFMA.FTZ R22, R7.reuse, R22, R6.reuse ;  /* 0x0000001607167223 */ /* 0x140fe40000010006 */
[C-C-:B------:R-:W-:Y:S02]  /*10f0*/  FFMA.FTZ R23, R7.reuse, R23, R6.reuse ;  /* 0x0000001707177223 */ /* 0x140fe40000010006 */
[----:B------:R-:W-:-:S02]  /*1100*/  FFMA.FTZ R24, R7, R24, R6 ;  /* 0x0000001807187223 */ /* 0x000fc40000010006 */
[C-C-:B------:R-:W-:Y:S02]  /*1110*/  FFMA.FTZ R25, R7.reuse, R25, R6.reuse ;  /* 0x0000001907197223 */ /* 0x140fe40000010006 */
[C-C-:B------:R-:W-:Y:S02]  /*1120*/  FFMA.FTZ R21, R7.reuse, R21, R6.reuse ;  /* 0x0000001507157223 */ /* 0x140fe40000010006 */
[C-C-:B------:R-:W-:Y:S02]  /*1130*/  FFMA.FTZ R16, R7.reuse, R16, R6.reuse ;  /* 0x0000001007107223 */ /* 0x140fe40000010006 */
[C-C-:B------:R-:W-:Y:S02]  /*1140*/  FFMA.FTZ R14, R7.reuse, R14, R6.reuse ;  /* 0x0000000e070e7223 */ /* 0x140fe40000010006 */
[----:B------:R-:W-:Y:S01]  /*1150*/  FFMA.FTZ R19, R7, R19, R6 ;  /* 0x0000001307137223 */ /* 0x000fe20000010006 */
[----:B0-----:R-:W-:Y:S01]  /*1160*/  IADD3 R12, P2, R2, 0x20, RZ ;  /* 0x00000020020c7810 */ /* 0x001fe20007f5e0ff */
[----:B------:R0:W-:Y:S01]  /*1170*/  STG.E.U16 [R2.64+0x2], R13 ;  /* 0x0000020d02007986 */ /* 0x0001e2000c101506 */
[----:B------:R-:W-:-:S02]  /*1180*/  F2FP.BF16.PACK_AB R27, RZ, R27 ;  /* 0x0000001bff1b723e */ /* 0x000fc400000010ff */
[----:B------:R-:W-:Y:S02]  /*1190*/  F2FP.BF16.PACK_AB R18, RZ, R18 ;  /* 0x00000012ff12723e */ /* 0x000fe400000010ff */
[----:B------:R-:W-:Y:S02]  /*11a0*/  F2FP.BF16.PACK_AB R20, RZ, R20 ;  /* 0x00000014ff14723e */ /* 0x000fe400000010ff */
[----:B------:R-:W-:Y:S02]  /*11b0*/  F2FP.BF16.PACK_AB R22, RZ, R22 ;  /* 0x00000016ff16723e */ /* 0x000fe400000010ff */
[----:B------:R-:W-:Y:S02]  /*11c0*/  F2FP.BF16.PACK_AB R23, RZ, R23 ;  /* 0x00000017ff17723e */ /* 0x000fe400000010ff */
[----:B------:R-:W-:Y:S02]  /*11d0*/  F2FP.BF16.PACK_AB R24, RZ, R24 ;  /* 0x00000018ff18723e */ /* 0x000fe400000010ff */
[----:B------:R-:W-:-:S02]  /*11e0*/  F2FP.BF16.PACK_AB R25, RZ, R25 ;  /* 0x00000019ff19723e */ /* 0x000fc400000010ff */
[----:B------:R-:W-:Y:S02]  /*11f0*/  F2FP.BF16.PACK_AB R21, RZ, R21 ;  /* 0x00000015ff15723e */ /* 0x000fe400000010ff */
[----:B------:R-:W-:Y:S02]  /*1200*/  F2FP.BF16.PACK_AB R16, RZ, R16 ;  /* 0x00000010ff10723e */ /* 0x000fe400000010ff */
[----:B------:R-:W-:Y:S02]  /*1210*/  F2FP.BF16.PACK_AB R14, RZ, R14 ;  /* 0x0000000eff0e723e */ /* 0x000fe400000010ff */
[----:B------:R-:W-:Y:S01]  /*1220*/  F2FP.BF16.PACK_AB R19, RZ, R19 ;  /* 0x00000013ff13723e */ /* 0x000fe200000010ff */
[----:B0-----:R-:W-:Y:S01]  /*1230*/  IMAD.X R13, RZ, RZ, R3, P2 ;  /* 0x000000ffff0d7224 */ /* 0x001fe200010e0603 */
[----:B------:R-:W-:Y:S01]  /*1240*/  STG.E.U16 [R2.64+-0x2], R27 ;  /* 0xfffffe1b02007986 */ /* 0x000fe2000c101506 */
[----:B------:R-:W-:Y:S02]  /*1250*/  IADD3 R10, R10, 0x10, RZ ;  /* 0x000000100a0a7810 */ /* 0x000fe40007ffe0ff */
[----:B------:R-:W-:Y:S01]  /*1260*/  IADD3 R0, R0, 0x40, RZ ;  /* 0x0000004000007810 */ /* 0x000fe20007ffe0ff */
[----:B------:R-:W-:Y:S04]  /*1270*/  STG.E.U16 [R2.64+0x4], R18 ;  /* 0x0000041202007986 */ /* 0x000fe8000c101506 */
        /* <DEDUP_REMOVED lines=8> */
[----:B------:R-:W-:Y:S01]  /*1300*/  STG.E.U16 [R2.64+0x16], R19 ;  /* 0x0000161302007986 */ /* 0x000fe2000c101506 */
[----:B--2---:R-:W0:Y:S08]  /*1310*/  I2F.U32 R17, R17 ;  /* 0x0000001100117306 */ /* 0x004e300000201000 */
[----:B---3--:R-:W1:Y:S01]  /*1320*/  I2F.U32 R15, R15 ;  /* 0x0000000f000f7306 */ /* 0x008e620000201000 */
[----:B0-----:R-:W-:-:S04]  /*1330*/  FMUL.FTZ R17, R17, 0.00390625 ;  /* 0x3b80000011117820 */ /* 0x001fc80000410000 */
[----:B------:R-:W-:Y:S02]  /*1340*/  FFMA.FTZ R17, R7, R17, R6 ;  /* 0x0000001107117223 */ /* 0x000fe40000010006 */
[----:B-1----:R-:W-:-:S04]  /*1350*/  FMUL.FTZ R15, R15, 0.00390625 ;  /* 0x3b8000000f0f7820 */ /* 0x002fc80000410000 */
[----:B------:R-:W-:Y:S01]  /*1360*/  FFMA.FTZ R15, R7, R15, R6 ;  /* 0x0000000f070f7223 */ /* 0x000fe20000010006 */
[----:B------:R-:W-:-:S04]  /*1370*/  F2FP.BF16.PACK_AB R17, RZ, R17 ;  /* 0x00000011ff11723e */ /* 0x000fc800000010ff */
[----:B------:R-:W-:Y:S01]  /*1380*/  F2FP.BF16.PACK_AB R15, RZ, R15 ;  /* 0x0000000fff0f723e */ /* 0x000fe200000010ff */
[----:B------:R-:W-:Y:S04]  /*1390*/  STG.E.U16 [R2.64+0x18], R17 ;  /* 0x0000181102007986 */ /* 0x000fe8000c101506 */
[----:B------:R0:W-:Y:S02]  /*13a0*/  STG.E.U16 [R2.64+0x1a], R15 ;  /* 0x00001a0f02007986 */ /* 0x0001e4000c101506 */
[----:B0-----:R-:W-:Y:S02]  /*13b0*/  IMAD.MOV.U32 R2, RZ, RZ, R12 ;  /* 0x000000ffff027224 */ /* 0x001fe400078e000c */
[----:B------:R-:W-:Y:S01]  /*13c0*/  IMAD.MOV.U32 R3, RZ, RZ, R13 ;  /* 0x000000ffff037224 */ /* 0x000fe200078e000d */
[----:B------:R-:W-:Y:S05]  /*13d0*/  @!P1 BRA `(.L_x_110) ;  /* 0xfffff94000009947 */ /* 0x000fea000383ffff */
.L_x_109:
[----:B------:R-:W-:-:S04]  /*13e0*/  IADD3 R12, P2, RZ, -R11, RZ ;  /* 0x8000000bff0c7210 */ /* 0x000fc80007f5e0ff */
[----:B------:R-:W-:Y:S01]  /*13f0*/  ISETP.GT.U32.AND P1, PT, R12, 0x4, PT ;  /* 0x000000040c00780c */ /* 0x000fe20003f24070 */
[----:B------:R-:W-:-:S05]  /*1400*/  IMAD.X R12, RZ, RZ, ~R4, P2 ;  /* 0x000000ffff0c7224 */ /* 0x000fca00010e0e04 */
[----:B------:R-:W-:-:S13]  /*1410*/  ISETP.GT.AND.EX P1, PT, R12, RZ, PT, P1 ;  /* 0x000000ff0c00720c */ /* 0x000fda0003f24310 */
[----:B------:R-:W-:Y:S05]  /*1420*/  @!P1 BRA `(.L_x_111) ;  /* 0x000003b000009947 */ /* 0x000fea0003800000 */
[----:B------:R0:W2:Y:S04]  /*1430*/  LDL.U8 R17, [R0] ;  /* 0x0000000000117983 */ /* 0x0000a80000100000 */
[----:B------:R0:W3:Y:S04]  /*1440*/  LDL.U8 R12, [R0+0x1c] ;  /* 0x00001c00000c7983 */ /* 0x0000e80000100000 */
[----:B------:R0:W4:Y:S04]  /*1450*/  LDL.U8 R13, [R0+0x14] ;  /* 0x00001400000d7983 */ /* 0x0001280000100000 */
[----:B------:R0:W5:Y:S04]  /*1460*/  LDL.U8 R19, [R0+0x4] ;  /* 0x0000040000137983 */ /* 0x0001680000100000 */
[----:B------:R0:W4:Y:S04]  /*1470*/  LDL.U8 R21, [R0+0x8] ;  /* 0x0000080000157983 */ /* 0x0001280000100000 */
[----:B------:R0:W5:Y:S04]  /*1480*/  LDL.U8 R15, [R0+0xc] ;  /* 0x00000c00000f7983 */ /* 0x0001680000100000 */
[----:B------:R0:W5:Y:S04]  /*1490*/  LDL.U8 R14, [R0+0x10] ;  /* 0x00001000000e7983 */ /* 0x0001680000100000 */
[----:B------:R0:W5:Y:S01]  /*14a0*/  LDL.U8 R16, [R0+0x18] ;  /* 0x0000180000107983 */ /* 0x0001620000100000 */
[----:B------:R-:W-:-:S02]  /*14b0*/  IADD3 R11, P2, R11, 0x8, RZ ;  /* 0x000000080b0b7810 */ /* 0x000fc40007f5e0ff */
[----:B------:R-:W-:Y:S02]  /*14c0*/  PLOP3.LUT P0, PT, PT, PT, PT, 0x8, 0x0 ;  /* 0x000000000000781c */ /* 0x000fe40003f0e170 */
[----:B------:R-:W-:Y:S01]  /*14d0*/  IADD3 R10, R10, 0x8, RZ ;  /* 0x000000080a0a7810 */ /* 0x000fe20007ffe0ff */
[----:B------:R-:W-:Y:S01]  /*14e0*/  IMAD.X R4, RZ, RZ, R4, P2 ;  /* 0x000000ffff047224 */ /* 0x000fe200010e0604 */
[----:B0-----:R-:W-:Y:S01]  /*14f0*/  IADD3 R0, R0, 0x20, RZ ;  /* 0x0000002000007810 */ /* 0x001fe20007ffe0ff */
[----:B--2---:R-:W0:Y:S08]  /*1500*/  I2F.U32 R17, R17 ;  /* 0x0000001100117306 */ /* 0x004e300000201000 */
[----:B---3--:R-:W1:Y:S08]  /*1510*/  I2F.U32 R12, R12 ;  /* 0x0000000c000c7306 */ /* 0x008e700000201000 */
[----:B----4-:R-:W2:Y:S01]  /*1520*/  I2F.U32 R13, R13 ;  /* 0x0000000d000d7306 */ /* 0x010ea20000201000 */
[----:B0-----:R-:W-:-:S07]  /*1530*/  FMUL.FTZ R18, R17, 0.00390625 ;  /* 0x3b80000011127820 */ /* 0x001fce0000410000 */
[----:B-----5:R-:W0:Y:S08]  /*1540*/  I2F.U32 R19, R19 ;  /* 0x0000001300137306 */ /* 0x020e300000201000 */
[----:B------:R-:W3:Y:S08]  /*1550*/  I2F.U32 R21, R21 ;  /* 0x0000001500157306 */ /* 0x000ef00000201000 */
[----:B------:R-:W4:Y:S08]  /*1560*/  I2F.U32 R15, R15 ;  /* 0x0000000f000f7306 */ /* 0x000f300000201000 */
[----:B------:R-:W5:Y:S08]  /*1570*/  I2F.U32 R14, R14 ;  /* 0x0000000e000e7306 */ /* 0x000f700000201000 */
[----:B------:R-:W5:Y:S01]  /*1580*/  I2F.U32 R16, R16 ;  /* 0x0000001000107306 */ /* 0x000f620000201000 */
[----:B-1----:R-:W-:-:S02]  /*1590*/  FMUL.FTZ R12, R12, 0.00390625 ;  /* 0x3b8000000c0c7820 */ /* 0x002fc40000410000 */
[--C-:B------:R-:W-:Y:S02]  /*15a0*/  FFMA.FTZ R18, R7, R18, R6.reuse ;  /* 0x0000001207127223 */ /* 0x100fe40000010006 */
[----:B--2---:R-:W-:Y:S02]  /*15b0*/  FMUL.FTZ R13, R13, 0.00390625 ;  /* 0x3b8000000d0d7820 */ /* 0x004fe40000410000 */
[----:B------:R-:W-:Y:S01]  /*15c0*/  FFMA.FTZ R12, R7, R12, R6 ;  /* 0x0000000c070c7223 */ /* 0x000fe20000010006 */
[----:B------:R-:W-:Y:S01]  /*15d0*/  F2FP.BF16.PACK_AB R18, RZ, R18 ;  /* 0x00000012ff12723e */ /* 0x000fe200000010ff */
[----:B0-----:R-:W-:Y:S02]  /*15e0*/  FMUL.FTZ R20, R19, 0.00390625 ;  /* 0x3b80000013147820 */ /* 0x001fe40000410000 */
[----:B---3--:R-:W-:Y:S01]  /*15f0*/  FMUL.FTZ R22, R21, 0.00390625 ;  /* 0x3b80000015167820 */ /* 0x008fe20000410000 */
[----:B------:R-:W-:Y:S01]  /*1600*/  F2FP.BF16.PACK_AB R12, RZ, R12 ;  /* 0x0000000cff0c723e */ /* 0x000fe200000010ff */
[----:B----4-:R-:W-:-:S02]  /*1610*/  FMUL.FTZ R15, R15, 0.00390625 ;  /* 0x3b8000000f0f7820 */ /* 0x010fc40000410000 */
[----:B-----5:R-:W-:Y:S02]  /*1620*/  FMUL.FTZ R14, R14, 0.00390625 ;  /* 0x3b8000000e0e7820 */ /* 0x020fe40000410000 */
[----:B------:R-:W-:Y:S02]  /*1630*/  FMUL.FTZ R16, R16, 0.00390625 ;  /* 0x3b80000010107820 */ /* 0x000fe40000410000 */
[C-C-:B------:R-:W-:Y:S01]  /*1640*/  FFMA.FTZ R13, R7.reuse, R13, R6.reuse ;  /* 0x0000000d070d7223 */ /* 0x140fe20000010006 */
[----:B------:R0:W-:Y:S01]  /*1650*/  STG.E.U16 [R2.64+-0x4], R18 ;  /* 0xfffffc1202007986 */ /* 0x0001e2000c101506 */
[C-C-:B------:R-:W-:Y:S02]  /*1660*/  FFMA.FTZ R20, R7.reuse, R20, R6.reuse ;  /* 0x0000001407147223 */ /* 0x140fe40000010006 */
[C-C-:B------:R-:W-:Y:S01]  /*1670*/  FFMA.FTZ R22, R7.reuse, R22, R6.reuse ;  /* 0x0000001607167223 */ /* 0x140fe20000010006 */
[----:B------:R-:W-:Y:S01]  /*1680*/  F2FP.BF16.PACK_AB R13, RZ, R13 ;  /* 0x0000000dff0d723e */ /* 0x000fe200000010ff */
[----:B------:R-:W-:-:S02]  /*1690*/  FFMA.FTZ R15, R7, R15, R6 ;  /* 0x0000000f070f7223 */ /* 0x000fc40000010006 */
[C-C-:B------:R-:W-:Y:S02]  /*16a0*/  FFMA.FTZ R14, R7.reuse, R14, R6.reuse ;  /* 0x0000000e070e7223 */ /* 0x140fe40000010006 */
[----:B------:R-:W-:Y:S01]  /*16b0*/  FFMA.FTZ R16, R7, R16, R6 ;  /* 0x0000001007107223 */ /* 0x000fe20000010006 */
[----:B0-----:R-:W-:Y:S02]  /*16c0*/  PRMT R18, R12, 0x7610, R18 ;  /* 0x000076100c127816 */ /* 0x001fe40000000012 */
[----:B------:R-:W-:Y:S02]  /*16d0*/  IADD3 R12, P1, R2, 0x10, RZ ;  /* 0x00000010020c7810 */ /* 0x000fe40007f3e0ff */
[----:B------:R-:W-:Y:S02]  /*16e0*/  F2FP.BF16.PACK_AB R20, RZ, R20 ;  /* 0x00000014ff14723e */ /* 0x000fe400000010ff */
[----:B------:R-:W-:Y:S02]  /*16f0*/  F2FP.BF16.PACK_AB R22, RZ, R22 ;  /* 0x00000016ff16723e */ /* 0x000fe400000010ff */
[----:B------:R-:W-:-:S02]  /*1700*/  F2FP.BF16.PACK_AB R15, RZ, R15 ;  /* 0x0000000fff0f723e */ /* 0x000fc400000010ff */
[----:B------:R-:W-:Y:S02]  /*1710*/  F2FP.BF16.PACK_AB R14, RZ, R14 ;  /* 0x0000000eff0e723e */ /* 0x000fe400000010ff */
[----:B------:R-:W-:Y:S02]  /*1720*/  F2FP.BF16.PACK_AB R16, RZ, R16 ;  /* 0x00000010ff10723e */ /* 0x000fe400000010ff */
[----:B------:R-:W-:Y:S01]  /*1730*/  PRMT R17, R13, 0x7610, R17 ;  /* 0x000076100d117816 */ /* 0x000fe20000000011 */
[----:B------:R-:W-:Y:S01]  /*1740*/  IMAD.X R13, RZ, RZ, R3, P1 ;  /* 0x000000ffff0d7224 */ /* 0x000fe200008e0603 */
[----:B------:R-:W-:Y:S04]  /*1750*/  STG.E.U16 [R2.64+-0x2], R20 ;  /* 0xfffffe1402007986 */ /* 0x000fe8000c101506 */
[----:B------:R-:W-:Y:S04]  /*1760*/  STG.E.U16 [R2.64], R22 ;  /* 0x0000001602007986 */ /* 0x000fe8000c101506 */
[----:B------:R-:W-:Y:S04]  /*1770*/  STG.E.U16 [R2.64+0x2], R15 ;  /* 0x0000020f02007986 */ /* 0x000fe8000c101506 */
[----:B------:R-:W-:Y:S04]  /*1780*/  STG.E.U16 [R2.64+0x4], R14 ;  /* 0x0000040e02007986 */ /* 0x000fe8000c101506 */
[----:B------:R-:W-:Y:S04]  /*1790*/  STG.E.U16 [R2.64+0x6], R17 ;  /* 0x0000061102007986 */ /* 0x000fe8000c101506 */
[----:B------:R-:W-:Y:S04]  /*17a0*/  STG.E.U16 [R2.64+0x8], R16 ;  /* 0x0000081002007986 */ /* 0x000fe8000c101506 */
[----:B------:R0:W-:Y:S02]  /*17b0*/  STG.E.U16 [R2.64+0xa], R18 ;  /* 0x00000a1202007986 */ /* 0x0001e4000c101506 */
[----:B0-----:R-:W-:-:S02]  /*17c0*/  IMAD.MOV.U32 R2, RZ, RZ, R12 ;  /* 0x000000ffff027224 */ /* 0x001fc400078e000c */
[----:B------:R-:W-:Y:S02]  /*17d0*/  IMAD.MOV.U32 R3, RZ, RZ, R13 ;  /* 0x000000ffff037224 */ /* 0x000fe400078e000d */
.L_x_111:
[----:B------:R-:W-:-:S04]  /*17e0*/  ISETP.NE.U32.AND P1, PT, R11, RZ, PT ;  /* 0x000000ff0b00720c */ /* 0x000fc80003f25070 */
[----:B------:R-:W-:-:S13]  /*17f0*/  ISETP.NE.OR.EX P0, PT, R4, RZ, P0, P1 ;  /* 0x000000ff0400720c */ /* 0x000fda0000705710 */
[----:B------:R-:W-:Y:S05]  /*1800*/  @!P0 BRA `(.L_x_107) ;  /* 0x0000024000008947 */ /* 0x000fea0003800000 */
.L_x_108:
[----:B------:R0:W2:Y:S04]  /*1810*/  LDL.U8 R12, [R0] ;  /* 0x00000000000c7983 */ /* 0x0000a80000100000 */
[----:B------:R0:W3:Y:S04]  /*1820*/  LDL.U8 R14, [R0+0x4] ;  /* 0x00000400000e7983 */ /* 0x0000e80000100000 */
[----:B------:R0:W4:Y:S04]  /*1830*/  LDL.U8 R16, [R0+0x8] ;  /* 0x0000080000107983 */ /* 0x0001280000100000 */
[----:B------:R0:W5:Y:S01]  /*1840*/  LDL.U8 R18, [R0+0xc] ;  /* 0x00000c0000127983 */ /* 0x0001620000100000 */
[----:B------:R-:W-:-:S02]  /*1850*/  IADD3 R11, P0, R11, 0x4, RZ ;  /* 0x000000040b0b7810 */ /* 0x000fc40007f1e0ff */
[----:B------:R-:W-:-:S03]  /*1860*/  IADD3 R10, R10, 0x4, RZ ;  /* 0x000000040a0a7810 */ /* 0x000fc60007ffe0ff */
[----:B------:R-:W-:Y:S01]  /*1870*/  IMAD.X R4, RZ, RZ, R4, P0 ;  /* 0x000000ffff047224 */ /* 0x000fe200000e0604 */
[----:B------:R-:W-:Y:S02]  /*1880*/  ISETP.NE.U32.AND P0, PT, R11, RZ, PT ;  /* 0x000000ff0b00720c */ /* 0x000fe40003f05070 */
[----:B0-----:R-:W-:Y:S02]  /*1890*/  IADD3 R0, R0, 0x10, RZ ;  /* 0x0000001000007810 */ /* 0x001fe40007ffe0ff */
[----:B------:R-:W-:Y:S01]  /*18a0*/  ISETP.NE.AND.EX P0, PT, R4, RZ, PT, P0 ;  /* 0x000000ff0400720c */ /* 0x000fe20003f05300 */
[----:B--2---:R-:W0:Y:S08]  /*18b0*/  I2F.U32 R12, R12 ;  /* 0x0000000c000c7306 */ /* 0x004e300000201000 */
[----:B---3--:R-:W1:Y:S08]  /*18c0*/  I2F.U32 R14, R14 ;  /* 0x0000000e000e7306 */ /* 0x008e700000201000 */
[----:B----4-:R-:W2:Y:S01]  /*18d0*/  I2F.U32 R16, R16 ;  /* 0x0000001000107306 */ /* 0x010ea20000201000 */
[----:B0-----:R-:W-:Y:S01]  /*18e0*/  FMUL.FTZ R13, R12, 0.00390625 ;  /* 0x3b8000000c0d7820 */ /* 0x001fe20000410000 */
[----:B------:R-:W-:-:S03]  /*18f0*/  IADD3 R12, P1, R2, 0x8, RZ ;  /* 0x00000008020c7810 */ /* 0x000fc60007f3e0ff */
[----:B------:R-:W-:-:S03]  /*1900*/  FFMA.FTZ R13, R7, R13, R6 ;  /* 0x0000000d070d7223 */ /* 0x000fc60000010006 */
[----:B-----5:R-:W0:Y:S01]  /*1910*/  I2F.U32 R18, R18 ;  /* 0x0000001200127306 */ /* 0x020e220000201000 */
[----:B-1----:R-:W-:Y:S01]  /*1920*/  FMUL.FTZ R15, R14, 0.00390625 ;  /* 0x3b8000000e0f7820 */ /* 0x002fe20000410000 */
[----:B------:R-:W-:-:S03]  /*1930*/  F2FP.BF16.PACK_AB R13, RZ, R13 ;  /* 0x0000000dff0d723e */ /* 0x000fc600000010ff */
[----:B------:R-:W-:Y:S01]  /*1940*/  FFMA.FTZ R15, R7, R15, R6 ;  /* 0x0000000f070f7223 */ /* 0x000fe20000010006 */
[----:B------:R-:W-:Y:S01]  /*1950*/  PRMT R14, R13, 0x7610, R14 ;  /* 0x000076100d0e7816 */ /* 0x000fe2000000000e */
[----:B------:R-:W-:Y:S02]  /*1960*/  IMAD.X R13, RZ, RZ, R3, P1 ;  /* 0x000000ffff0d7224 */ /* 0x000fe400008e0603 */
[----:B--2---:R-:W-:Y:S01]  /*1970*/  FMUL.FTZ R17, R16, 0.00390625 ;  /* 0x3b80000010117820 */ /* 0x004fe20000410000 */
[----:B------:R-:W-:Y:S01]  /*1980*/  F2FP.BF16.PACK_AB R15, RZ, R15 ;  /* 0x0000000fff0f723e */ /* 0x000fe200000010ff */
[----:B------:R-:W-:Y:S02]  /*1990*/  STG.E.U16 [R2.64+-0x4], R14 ;  /* 0xfffffc0e02007986 */ /* 0x000fe4000c101506 */
[----:B------:R-:W-:Y:S02]  /*19a0*/  FFMA.FTZ R17, R7, R17, R6 ;  /* 0x0000001107117223 */ /* 0x000fe40000010006 */
[----:B------:R-:W-:Y:S01]  /*19b0*/  STG.E.U16 [R2.64+-0x2], R15 ;  /* 0xfffffe0f02007986 */ /* 0x000fe2000c101506 */
[----:B0-----:R-:W-:-:S02]  /*19c0*/  FMUL.FTZ R19, R18, 0.00390625 ;  /* 0x3b80000012137820 */ /* 0x001fc40000410000 */
[----:B------:R-:W-:Y:S02]  /*19d0*/  F2FP.BF16.PACK_AB R17, RZ, R17 ;  /* 0x00000011ff11723e */ /* 0x000fe400000010ff */
[----:B------:R-:W-:-:S03]  /*19e0*/  FFMA.FTZ R19, R7, R19, R6 ;  /* 0x0000001307137223 */ /* 0x000fc60000010006 */
[----:B------:R-:W-:Y:S02]  /*19f0*/  STG.E.U16 [R2.64], R17 ;  /* 0x0000001102007986 */ /* 0x000fe4000c101506 */
[----:B------:R-:W-:-:S05]  /*1a00*/  F2FP.BF16.PACK_AB R19, RZ, R19 ;  /* 0x00000013ff13723e */ /* 0x000fca00000010ff */
[----:B------:R0:W-:Y:S02]  /*1a10*/  STG.E.U16 [R2.64+0x2], R19 ;  /* 0x0000021302007986 */ /* 0x0001e4000c101506 */
[----:B0-----:R-:W-:Y:S02]  /*1a20*/  IMAD.MOV.U32 R2, RZ, RZ, R12 ;  /* 0x000000ffff027224 */ /* 0x001fe400078e000c */
[----:B------:R-:W-:Y:S01]  /*1a30*/  IMAD.MOV.U32 R3, RZ, RZ, R13 ;  /* 0x000000ffff037224 */ /* 0x000fe200078e000d */
[----:B------:R-:W-:Y:S05]  /*1a40*/  @P0 BRA `(.L_x_108) ;  /* 0xfffffdc000000947 */ /* 0x000fea000383ffff */
.L_x_107:
[----:B------:R-:W-:-:S04]  /*1a50*/  ISETP.NE.U32.AND P0, PT, R5, RZ, PT ;  /* 0x000000ff0500720c */ /* 0x000fc80003f05070 */
[----:B------:R-:W-:-:S13]  /*1a60*/  ISETP.NE.AND.EX P0, PT, RZ, RZ, PT, P0 ;  /* 0x000000ffff00720c */ /* 0x000fda0003f05300 */
[----:B------:R-:W-:Y:S05]  /*1a70*/  @!P0 EXIT ;  /* 0x000000000000894d */ /* 0x000fea0003800000 */
[----:B------:R-:W-:Y:S01]  /*1a80*/  ULDC.U16 UR5, c[0x0][0x17a] ;  /* 0x00005e8000057ab9 */ /* 0x000fe20000000400 */
[C---:B------:R-:W-:Y:S01]  /*1a90*/  IADD3 R7, P0, R10.reuse, R8, RZ ;  /* 0x000000080a077210 */ /* 0x040fe20007f1e0ff */
[----:B------:R-:W-:Y:S01]  /*1aa0*/  IMAD.U32 R2, RZ, RZ, UR5 ;  /* 0x00000005ff027e24 */ /* 0x000fe2000f8e00ff */
[----:B------:R-:W-:Y:S01]  /*1ab0*/  ULDC.U16 UR4, c[0x0][0x17c] ;  /* 0x00005f0000047ab9 */ /* 0x000fe20000000400 */
[----:B------:R-:W-:Y:S01]  /*1ac0*/  IADD3 R5, P1, RZ, -R5, RZ ;  /* 0x80000005ff057210 */ /* 0x000fe20007f3e0ff */
[----:B------:R-:W-:Y:S01]  /*1ad0*/  UPRMT UR4, URZ, 0x5410, UR4 ;  /* 0x000054103f047896 */ /* 0x000fe20008000004 */
[C---:B------:R-:W-:Y:S01]  /*1ae0*/  LEA.HI.X.SX32 R0, R10.reuse, R9, 0x1, P0 ;  /* 0x000000090a007211 */ /* 0x040fe200000f0eff */
[----:B------:R-:W-:Y:S01]  /*1af0*/  IMAD R10, R10, 0x4, R1 ;  /* 0x000000040a0a7824 */ /* 0x000fe200078e0201 */
[----:B------:R-:W-:Y:S01]  /*1b00*/  PRMT R9, RZ, 0x5410, R2 ;  /* 0x00005410ff097816 */ /* 0x000fe20000000002 */
[----:B------:R-:W-:Y:S01]  /*1b10*/  IMAD.X R4, RZ, RZ, -0x1, P1 ;  /* 0xffffffffff047424 */ /* 0x000fe200008e06ff */
[----:B------:R-:W-:-:S03]  /*1b20*/  LEA R6, P0, R7, c[0x0][0x160], 0x1 ;  /* 0x0000580007067a11 */ /* 0x000fc600078008ff */
[----:B------:R-:W-:Y:S01]  /*1b30*/  FADD.FTZ R2, -R9, UR4 ;  /* 0x0000000409027e21 */ /* 0x000fe20008010100 */
[----:B------:R-:W-:-:S04]  /*1b40*/  LEA.HI.X R7, R7, c[0x0][0x164], R0, 0x1, P0 ;  /* 0x0000590007077a11 */ /* 0x000fc800000f0c00 */
[----:B------:R-:W-:-:S04]  /*1b50*/  F2FP.BF16.PACK_AB R2, RZ, R2 ;  /* 0x00000002ff02723e */ /* 0x000fc800000010ff */
[----:B------:R-:W-:Y:S02]  /*1b60*/  PRMT R8, RZ, 0x5410, R2 ;  /* 0x00005410ff087816 */ /* 0x000fe40000000002 */
.L_x_112:
[----:B0-----:R0:W2:Y:S01]  /*1b70*/  LDL.U8 R0, [R10] ;  /* 0x000000000a007983 */ /* 0x0010a20000100000 */
[----:B------:R-:W-:Y:S01]  /*1b80*/  IMAD.MOV.U32 R3, RZ, RZ, R7 ;  /* 0x000000ffff037224 */ /* 0x000fe200078e0007 */
[----:B------:R-:W-:-:S05]  /*1b90*/  IADD3 R5, P0, R5, 0x1, RZ ;  /* 0x0000000105057810 */ /* 0x000fca0007f1e0ff */
[----:B------:R-:W-:Y:S01]  /*1ba0*/  IMAD.X R4, RZ, RZ, R4, P0 ;  /* 0x000000ffff047224 */ /* 0x000fe200000e0604 */
[----:B------:R-:W-:Y:S02]  /*1bb0*/  ISETP.NE.U32.AND P0, PT, R5, RZ, PT ;  /* 0x000000ff0500720c */ /* 0x000fe40003f05070 */
[----:B0-----:R-:W-:Y:S02]  /*1bc0*/  IADD3 R10, R10, 0x4, RZ ;  /* 0x000000040a0a7810 */ /* 0x001fe40007ffe0ff */
[----:B------:R-:W-:Y:S01]  /*1bd0*/  ISETP.NE.AND.EX P0, PT, R4, RZ, PT, P0 ;  /* 0x000000ff0400720c */ /* 0x000fe20003f05300 */
[----:B--2---:R-:W0:Y:S02]  /*1be0*/  I2F.U32 R0, R0 ;  /* 0x0000000000007306 */ /* 0x004e240000201000 */
[----:B0-----:R-:W-:-:S04]  /*1bf0*/  FMUL.FTZ R2, R0, 0.00390625 ;  /* 0x3b80000000027820 */ /* 0x001fc80000410000 */
[----:B------:R-:W-:-:S05]  /*1c00*/  FFMA.FTZ R2, R8, R2, R9 ;  /* 0x0000000208027223 */ /* 0x000fca0000010009 */
[----:B------:R-:W-:-:S04]  /*1c10*/  F2FP.BF16.PACK_AB R2, RZ, R2 ;  /* 0x00000002ff02723e */ /* 0x000fc800000010ff */
[----:B------:R-:W-:Y:S01]  /*1c20*/  PRMT R11, R2, 0x7610, R11 ;  /* 0x00007610020b7816 */ /* 0x000fe2000000000b */
[----:B------:R-:W-:Y:S01]  /*1c30*/  IMAD.MOV.U32 R2, RZ, RZ, R6 ;  /* 0x000000ffff027224 */ /* 0x000fe200078e0006 */
[----:B------:R-:W-:-:S04]  /*1c40*/  IADD3 R6, P1, R6, 0x2, RZ ;  /* 0x0000000206067810 */ /* 0x000fc80007f3e0ff */
[----:B------:R0:W-:Y:S01]  /*1c50*/  STG.E.U16 [R2.64], R11 ;  /* 0x0000000b02007986 */ /* 0x0001e2000c101506 */
[----:B------:R-:W-:Y:S01]  /*1c60*/  IMAD.X R7, RZ, RZ, R7, P1 ;  /* 0x000000ffff077224 */ /* 0x000fe200008e0607 */
[----:B------:R-:W-:Y:S05]  /*1c70*/  @P0 BRA `(.L_x_112) ;  /* 0xfffffef000000947 */ /* 0x000fea000383ffff */
[----:B------:R-:W-:Y:S05]  /*1c80*/  EXIT ;  /* 0x000000000000794d */ /* 0x000fea0003800000 */
.L_x_113:
        /* <DEDUP_REMOVED lines=15> */
.L_x_179:


//--------------------- .text._ZN2at6native54_GLOBAL__N__f6d41790_21_PhiloxDistribution_cu_0636f2c123philox_multi_key_kernelIN3c104HalfEZZZZNS0_21_philox_uniform_cuda_ERNS_6TensorERKS5_ddENKUlvE_clEvENKUlvE1_clEvENKUlvE_clEvEUlmmE0_ZZZNS0_21_philox_uniform_cuda_ES6_S8_ddENKS9_clEvENKSA_clEvEUlT_E_EEvPSD_PKmllT0_T1_16OffsetCalculatorILi1EjLb0EE --------------------------
	.section	.text._ZN2at6native54_GLOBAL__N__f6d41790_21_PhiloxDistribution_cu_0636f2c123philox_multi_key_kernelIN3c104HalfEZZZZNS0_21_philox_uniform_cuda_ERNS_6TensorERKS5_ddENKUlvE_clEvENKUlvE1_clEvENKUlvE_clEvEUlmmE0_ZZZNS0_21_philox_uniform_cuda_ES6_S8_ddENKS9_clEvENKSA_clEvEUlT_E_EEvPSD_PKmllT0_T1_16OffsetCalculatorILi1EjLb0EE,"ax",@progbits
	.sectioninfo	@"SHI_REGISTERS=19"
	.align	128
.text._ZN2at6native54_GLOBAL__N__f6d41790_21_PhiloxDistribution_cu_0636f2c123philox_multi_key_kernelIN3c104HalfEZZZZNS0_21_philox_uniform_cuda_ERNS_6TensorERKS5_ddENKUlvE_clEvENKUlvE1_clEvENKUlvE_clEvEUlmmE0_ZZZNS0_21_philox_uniform_cuda_ES6_S8_ddENKS9_clEvENKSA_clEvEUlT_E_EEvPSD_PKmllT0_T1_16OffsetCalculatorILi1EjLb0EE:
        .type           _ZN2at6native54_GLOBAL__N__f6d41790_21_PhiloxDistribution_cu_0636f2c123philox_multi_key_kernelIN3c104HalfEZZZZNS0_21_philox_uniform_cuda_ERNS_6TensorERKS5_ddENKUlvE_clEvENKUlvE1_clEvENKUlvE_clEvEUlmmE0_ZZZNS0_21_philox_uniform_cuda_ES6_S8_ddENKS9_clEvENKSA_clEvEUlT_E_EEvPSD_PKmllT0_T1_16OffsetCalculatorILi1EjLb0EE,@function
        .size           _ZN2at6native54_GLOBAL__N__f6d41790_21_PhiloxDistribution_cu_0636f2c123philox_multi_key_kernelIN3c104HalfEZZZZNS0_21_philox_uniform_cuda_ERNS_6TensorERKS5_ddENKUlvE_clEvENKUlvE1_clEvENKUlvE_clEvEUlmmE0_ZZZNS0_21_philox_uniform_cuda_ES6_S8_ddENKS9_clEvENKSA_clEvEUlT_E_EEvPSD_PKmllT0_T1_16OffsetCalculatorILi1EjLb0EE,(.L_x_180 - _ZN2at6native54_GLOBAL__N__f6d41790_21_PhiloxDistribution_cu_0636f2c123philox_multi_key_kernelIN3c104HalfEZZZZNS0_21_philox_uniform_cuda_ERNS_6TensorERKS5_ddENKUlvE_clEvENKUlvE1_clEvENKUlvE_clEvEUlmmE0_ZZZNS0_21_philox_uniform_cuda_ES6_S8_ddENKS9_clEvENKSA_clEvEUlT_E_EEvPSD_PKmllT0_T1_16OffsetCalculatorILi1EjLb0EE)
        .other          _ZN2at6native54_GLOBAL__N__f6d41790_21_PhiloxDistribution_cu_0636f2c123philox_multi_key_kernelIN3c104HalfEZZZZNS0_21_philox_uniform_cuda_ERNS_6TensorERKS5_ddENKUlvE_clEvENKUlvE1_clEvENKUlvE_clEvEUlmmE0_ZZZNS0_21_philox_uniform_cuda_ES6_S8_ddENKS9_clEvENKSA_clEvEUlT_E_EEvPSD_PKmllT0_T1_16OffsetCalculatorILi1EjLb0EE,@"STO_CUDA_ENTRY STV_DEFAULT"
_ZN2at6native54_GLOBAL__N__f6d41790_21_PhiloxDistribution_cu_0636f2c123philox_multi_key_kernelIN3c104HalfEZZZZNS0_21_philox_uniform_cuda_ERNS_6TensorERKS5_ddENKUlvE_clEvENKUlvE1_clEvENKUlvE_clEvEUlmmE0_ZZZNS0_21_philox_uniform_cuda_ES6_S8_ddENKS9_clEvENKSA_clEvEUlT_E_EEvPSD_PKmllT0_T1_16OffsetCalculatorILi1EjLb0EE:
        /* <DEDUP_REMOVED lines=26> */
[----:B------:R-:W-:Y:S05]  /*01a0*/  CALL.REL.NOINC `($__internal_7_$__cuda_sm20_div_s64) ;  /* 0x000018c000007944 */ /* 0x000fea0003c00000 */
        /* <DEDUP_REMOVED lines=9> */
.L_x_115:
        /* <DEDUP_REMOVED lines=22> */
.L_x_116:
[----:B------:R-:W-:Y:S05]  /*03a0*/  BSYNC B0 ;  /* 0x0000000000007941 */ /* 0x000fea0003800000 */
.L_x_114:
        /* <DEDUP_REMOVED lines=196> */
[----:B------:R-:W-:-:S04]  /*0ff0*/  @P0 IMAD.HI.U32 R5, R11, c[0x0][0x2b0], R10 ;  /* 0x0000ac000b050a27 */ /* 0x000fc800078e000a */
[----:B------:R-:W-:Y:S01]  /*1000*/  IMAD R9, R7, c[0x0][0x2a0], R9 ;  /* 0x0000a80007097a24 */ /* 0x000fe200078e0209 */
[----:B------:R-:W-:-:S03]  /*1010*/  @P0 SHF.R.U32.HI R5, RZ, c[0x0][0x2b4], R5 ;  /* 0x0000ad00ff050a19 */ /* 0x000fc60000011605 */
[----:B------:R-:W-:Y:S02]  /*1020*/  IMAD R4, R9, c[0x0][0x314], R4 ;  /* 0x0000c50009047a24 */ /* 0x000fe400078e0204 */
[----:B------:R-:W-:-:S04]  /*1030*/  @P0 IMAD.MOV R5, RZ, RZ, -R5 ;  /* 0x000000ffff050224 */ /* 0x000fc800078e0a05 */
[----:B------:R-:W-:-:S04]  /*1040*/  @P0 IMAD R11, R5, c[0x0][0x2ac], R11 ;  /* 0x0000ab00050b0a24 */ /* 0x000fc800078e020b */
[----:B------:R-:W-:-:S03]  /*1050*/  @P0 IMAD R4, R11, c[0x0][0x318], R4 ;  /* 0x0000c6000b040a24 */ /* 0x000fc600078e0204 */
.L_x_117:
        /* <DEDUP_REMOVED lines=85> */
[----:B------:R-:W0:Y:S01]  /*15b0*/  LDC.U16 R0, c[0x0][0x182] ;  /* 0x00006080ff007b82 */ /* 0x000e220000000400 */
[----:B------:R-:W-:Y:S01]  /*15c0*/  LOP3.LUT R12, R12, 0x7ff, RZ, 0xc0, !PT ;  /* 0x000007ff0c0c7812 */ /* 0x000fe200078ec0ff */
[----:B------:R-:W-:Y:S01]  /*15d0*/  HADD2.F32 R3, -RZ, c[0x0] [0x184].H0_H0 ;  /* 0x20006100ff037630 */ /* 0x000fe20000004100 */
[----:B------:R-:W-:-:S04]  /*15e0*/  IADD3 R15, P1, R6, 0x1, RZ ;  /* 0x00000001060f7810 */ /* 0x000fc80007f3e0ff */
[----:B------:R-:W1:Y:S01]  /*15f0*/  I2F.U32 R12, R12 ;  /* 0x0000000c000c7306 */ /* 0x000e620000201000 */
[----:B------:R-:W-:Y:S01]  /*1600*/  ISETP.GE.U32.AND P0, PT, R15, c[0x0][0x178], PT ;  /* 0x00005e000f007a0c */ /* 0x000fe20003f06070 */
[----:B------:R-:W-:-:S05]  /*1610*/  IMAD.X R15, RZ, RZ, R7, P1 ;  /* 0x000000ffff0f7224 */ /* 0x000fca00008e0607 */
[----:B------:R-:W-:Y:S01]  /*1620*/  ISETP.GE.AND.EX P0, PT, R15, c[0x0][0x17c], PT, P0 ;  /* 0x00005f000f007a0c */ /* 0x000fe20003f06300 */
[----:B-1----:R-:W-:Y:S01]  /*1630*/  FMUL.FTZ R4, R12, 0.00048828125 ;  /* 0x3a0000000c047820 */ /* 0x002fe20000410000 */
[----:B0-----:R-:W-:-:S05]  /*1640*/  HADD2.F32 R0, -RZ, R0.H0_H0 ;  /* 0x20000000ff007230 */ /* 0x001fca0000004100 */
[----:B------:R-:W-:-:S05]  /*1650*/  FADD.FTZ R3, R3, -R0 ;  /* 0x8000000003037221 */ /* 0x000fca0000010000 */
[----:B------:R-:W-:-:S05]  /*1660*/  F2FP.PACK_AB R3, RZ, R3 ;  /* 0x00000003ff03723e */ /* 0x000fca00000000ff */
[----:B------:R-:W-:-:S05]  /*1670*/  HADD2.F32 R3, -RZ, R3.H0_H0 ;  /* 0x20000003ff037230 */ /* 0x000fca0000004100 */
[----:B------:R-:W-:Y:S01]  /*1680*/  FFMA.FTZ R13, R4, R3, R0 ;  /* 0x00000003040d7223 */ /* 0x000fe20000010000 */
[----:B------:R-:W-:-:S04]  /*1690*/  LEA R4, P1, R2, c[0x0][0x160], 0x1 ;  /* 0x0000580002047a11 */ /* 0x000fc800078208ff */
[----:B------:R-:W-:Y:S02]  /*16a0*/  F2FP.PACK_AB R13, RZ, R13 ;  /* 0x0000000dff0d723e */ /* 0x000fe400000000ff */
[----:B------:R-:W-:-:S05]  /*16b0*/  LEA.HI.X R5, R2, c[0x0][0x164], R5, 0x1, P1 ;  /* 0x0000590002057a11 */ /* 0x000fca00008f0c05 */
[----:B------:R0:W-:Y:S01]  /*16c0*/  STG.E.U16 [R4.64], R13 ;  /* 0x0000000d04007986 */ /* 0x0001e2000c101508 */
[----:B------:R-:W-:Y:S05]  /*16d0*/  @P0 EXIT ;  /* 0x000000000000094d */ /* 0x000fea0003800000 */
[----:B------:R-:W-:Y:S02]  /*16e0*/  LOP3.LUT R10, R10, 0x7ff, RZ, 0xc0, !PT ;  /* 0x000007ff0a0a7812 */ /* 0x000fe400078ec0ff */
[----:B------:R-:W-:-:S04]  /*16f0*/  IADD3 R11, P1, R6, 0x2, RZ ;  /* 0x00000002060b7810 */ /* 0x000fc80007f3e0ff */
[----:B------:R-:W1:Y:S01]  /*1700*/  I2F.U32 R10, R10 ;  /* 0x0000000a000a7306 */ /* 0x000e620000201000 */
[----:B------:R-:W-:Y:S02]  /*1710*/  ISETP.GE.U32.AND P0, PT, R11, c[0x0][0x178], PT ;  /* 0x00005e000b007a0c */ /* 0x000fe40003f06070 */
[----:B------:R-:W-:-:S04]  /*1720*/  IADD3.X R11, RZ, R7, RZ, P1, !PT ;  /* 0x00000007ff0b7210 */ /* 0x000fc80000ffe4ff */
[----:B------:R-:W-:Y:S01]  /*1730*/  ISETP.GE.AND.EX P0, PT, R11, c[0x0][0x17c], PT, P0 ;  /* 0x00005f000b007a0c */ /* 0x000fe20003f06300 */
[----:B-1----:R-:W-:-:S04]  /*1740*/  FMUL.FTZ R2, R10, 0.00048828125 ;  /* 0x3a0000000a027820 */ /* 0x002fc80000410000 */
[----:B------:R-:W-:-:S05]  /*1750*/  FFMA.FTZ R2, R3, R2, R0 ;  /* 0x0000000203027223 */ /* 0x000fca0000010000 */
[----:B------:R-:W-:-:S05]  /*1760*/  F2FP.PACK_AB R2, RZ, R2 ;  /* 0x00000002ff02723e */ /* 0x000fca00000000ff */
[----:B------:R1:W-:Y:S01]  /*1770*/  STG.E.U16 [R4.64+0x2], R2 ;  /* 0x0000020204007986 */ /* 0x0003e2000c101508 */
[----:B------:R-:W-:Y:S05]  /*1780*/  @P0 EXIT ;  /* 0x000000000000094d */ /* 0x000fea0003800000 */
[----:B------:R-:W-:Y:S02]  /*1790*/  LOP3.LUT R14, R14, 0x7ff, RZ, 0xc0, !PT ;  /* 0x000007ff0e0e7812 */ /* 0x000fe400078ec0ff */
[----:B------:R-:W-:-:S04]  /*17a0*/  IADD3 R6, P1, R6, 0x3, RZ ;  /* 0x0000000306067810 */ /* 0x000fc80007f3e0ff */
[----:B------:R-:W2:Y:S01]  /*17b0*/  I2F.U32 R14, R14 ;  /* 0x0000000e000e7306 */ /* 0x000ea20000201000 */
[----:B------:R-:W-:Y:S01]  /*17c0*/  ISETP.GE.U32.AND P0, PT, R6, c[0x0][0x178], PT ;  /* 0x00005e0006007a0c */ /* 0x000fe20003f06070 */
[----:B------:R-:W-:-:S05]  /*17d0*/  IMAD.X R6, RZ, RZ, R7, P1 ;  /* 0x000000ffff067224 */ /* 0x000fca00008e0607 */
[----:B------:R-:W-:Y:S01]  /*17e0*/  ISETP.GE.AND.EX P0, PT, R6, c[0x0][0x17c], PT, P0 ;  /* 0x00005f0006007a0c */ /* 0x000fe20003f06300 */
[----:B-12---:R-:W-:-:S04]  /*17f0*/  FMUL.FTZ R2, R14, 0.00048828125 ;  /* 0x3a0000000e027820 */ /* 0x006fc80000410000 */
[----:B------:R-:W-:-:S05]  /*1800*/  FFMA.FTZ R2, R3, R2, R0 ;  /* 0x0000000203027223 */ /* 0x000fca0000010000 */
[----:B------:R-:W-:-:S05]  /*1810*/  F2FP.PACK_AB R2, RZ, R2 ;  /* 0x00000002ff02723e */ /* 0x000fca00000000ff */
[----:B------:R1:W-:Y:S01]  /*1820*/  STG.E.U16 [R4.64+0x4], R2 ;  /* 0x0000040204007986 */ /* 0x0003e2000c101508 */
[----:B------:R-:W-:Y:S05]  /*1830*/  @P0 EXIT ;  /* 0x000000000000094d */ /* 0x000fea0003800000 */
[----:B------:R-:W-:-:S06]  /*1840*/  LOP3.LUT R8, R8, 0x7ff, RZ, 0xc0, !PT ;  /* 0x000007ff08087812 */ /* 0x000fcc00078ec0ff */
[----:B------:R-:W2:Y:S02]  /*1850*/  I2F.U32 R8, R8 ;  /* 0x0000000800087306 */ /* 0x000ea40000201000 */
[----:B-12---:R-:W-:-:S04]  /*1860*/  FMUL.FTZ R2, R8, 0.00048828125 ;  /* 0x3a00000008027820 */ /* 0x006fc80000410000 */
[----:B------:R-:W-:-:S05]  /*1870*/  FFMA.FTZ R2, R3, R2, R0 ;  /* 0x0000000203027223 */ /* 0x000fca0000010000 */
[----:B------:R-:W-:-:S05]  /*1880*/  F2FP.PACK_AB R2, RZ, R2 ;  /* 0x00000002ff02723e */ /* 0x000fca00000000ff */
[----:B------:R-:W-:Y:S01]  /*1890*/  STG.E.U16 [R4.64+0x6], R2 ;  /* 0x0000060204007986 */ /* 0x000fe2000c101508 */
[----:B------:R-:W-:Y:S05]  /*18a0*/  EXIT ;  /* 0x000000000000794d */ /* 0x000fea0003800000 */
.L_x_118:
[----:B------:R-:W0:Y:S01]  /*18b0*/  LDC.U16 R3, c[0x0][0x182] ;  /* 0x00006080ff037b82 */ /* 0x000e220000000400 */
[----:B------:R-:W-:Y:S01]  /*18c0*/  LOP3.LUT R12, R12, 0x7ff, RZ, 0xc0, !PT ;  /* 0x000007ff0c0c7812 */ /* 0x000fe200078ec0ff */
[----:B------:R-:W-:Y:S01]  /*18d0*/  HADD2.F32 R0, -RZ, c[0x0] [0x184].H0_H0 ;  /* 0x20006100ff007630 */ /* 0x000fe20000004100 */
[----:B------:R-:W-:Y:S02]  /*18e0*/  LOP3.LUT R10, R10, 0x7ff, RZ, 0xc0, !PT ;  /* 0x000007ff0a0a7812 */ /* 0x000fe400078ec0ff */
[----:B------:R-:W-:Y:S02]  /*18f0*/  LOP3.LUT R14, R14, 0x7ff, RZ, 0xc0, !PT ;  /* 0x000007ff0e0e7812 */ /* 0x000fe400078ec0ff */
[----:B------:R-:W-:Y:S01]  /*1900*/  LOP3.LUT R8, R8, 0x7ff, RZ, 0xc0, !PT ;  /* 0x000007ff08087812 */ /* 0x000fe200078ec0ff */
[----:B------:R-:W1:Y:S01]  /*1910*/  I2F.U32 R12, R12 ;  /* 0x0000000c000c7306 */ /* 0x000e620000201000 */
[----:B------:R-:W-:-:S04]  /*1920*/  LEA R4, P0, R2, c[0x0][0x160], 0x1 ;  /* 0x0000580002047a11 */ /* 0x000fc800078008ff */
[----:B------:R-:W-:-:S03]  /*1930*/  LEA.HI.X R5, R2, c[0x0][0x164], R5, 0x1, P0 ;  /* 0x0000590002057a11 */ /* 0x000fc600000f0c05 */
[----:B------:R-:W2:Y:S08]  /*1940*/  I2F.U32 R10, R10 ;  /* 0x0000000a000a7306 */ /* 0x000eb00000201000 */
[----:B------:R-:W3:Y:S01]  /*1950*/  I2F.U32 R14, R14 ;  /* 0x0000000e000e7306 */ /* 0x000ee20000201000 */
[----:B0-----:R-:W-:Y:S01]  /*1960*/  HADD2.F32 R3, -RZ, R3.H0_H0 ;  /* 0x20000003ff037230 */ /* 0x001fe20000004100 */
[----:B-1----:R-:W-:-:S04]  /*1970*/  FMUL.FTZ R12, R12, 0.00048828125 ;  /* 0x3a0000000c0c7820 */ /* 0x002fc80000410000 */
[----:B------:R-:W-:Y:S02]  /*1980*/  FADD.FTZ R0, R0, -R3 ;  /* 0x8000000300007221 */ /* 0x000fe40000010000 */
[----:B------:R-:W0:Y:S01]  /*1990*/  I2F.U32 R8, R8 ;  /* 0x0000000800087306 */ /* 0x000e220000201000 */
[----:B--2---:R-:W-:Y:S02]  /*19a0*/  FMUL.FTZ R10, R10, 0.00048828125 ;  /* 0x3a0000000a0a7820 */ /* 0x004fe40000410000 */
[----:B------:R-:W-:-:S05]  /*19b0*/  F2FP.PACK_AB R0, RZ, R0 ;  /* 0x00000000ff00723e */ /* 0x000fca00000000ff */
[----:B------:R-:W-:Y:S01]  /*19c0*/  HADD2.F32 R0, -RZ, R0.H0_H0 ;  /* 0x20000000ff007230 */ /* 0x000fe20000004100 */
[----:B---3--:R-:W-:-:S04]  /*19d0*/  FMUL.FTZ R14, R14, 0.00048828125 ;  /* 0x3a0000000e0e7820 */ /* 0x008fc80000410000 */
[--C-:B------:R-:W-:Y:S02]  /*19e0*/  FFMA.FTZ R12, R12, R0, R3.reuse ;  /* 0x000000000c0c7223 */ /* 0x100fe40000010003 */
[--C-:B------:R-:W-:Y:S02]  /*19f0*/  FFMA.FTZ R7, R0, R10, R3.reuse ;  /* 0x0000000a00077223 */ /* 0x100fe40000010003 */
[----:B0-----:R-:W-:Y:S02]  /*1a00*/  FMUL.FTZ R6, R8, 0.00048828125 ;  /* 0x3a00000008067820 */ /* 0x001fe40000410000 */
[C-C-:B------:R-:W-:Y:S01]  /*1a10*/  FFMA.FTZ R14, R0.reuse, R14, R3.reuse ;  /* 0x0000000e000e7223 */ /* 0x140fe20000010003 */
[----:B------:R-:W-:Y:S01]  /*1a20*/  F2FP.PACK_AB R2, R7, R12 ;  /* 0x0000000c0702723e */ /* 0x000fe200000000ff */
[----:B------:R-:W-:-:S05]  /*1a30*/  FFMA.FTZ R3, R0, R6, R3 ;  /* 0x0000000600037223 */ /* 0x000fca0000010003 */
[----:B------:R-:W-:-:S05]  /*1a40*/  F2FP.PACK_AB R3, R3, R14 ;  /* 0x0000000e0303723e */ /* 0x000fca00000000ff */
[----:B------:R-:W-:Y:S01]  /*1a50*/  STG.E.64 [R4.64], R2 ;  /* 0x0000000204007986 */ /* 0x000fe2000c101b08 */
[----:B------:R-:W-:Y:S05]  /*1a60*/  EXIT ;  /* 0x000000000000794d */ /* 0x000fea0003800000 */
        .weak           $__internal_7_$__cuda_sm20_div_s64
        .type           $__internal_7_$__cuda_sm20_div_s64,@function
        .size           $__internal_7_$__cuda_sm20_div_s64,(.L_x_180 - $__internal_7_$__cuda_sm20_div_s64)
$__internal_7_$__cuda_sm20_div_s64:
        /* <DEDUP_REMOVED lines=83> */
[----:B------:R-:W-:Y:S06]  /*1fa0*/  RET.REL.NODEC R2 `(_ZN2at6native54_GLOBAL__N__f6d41790_21_PhiloxDistribution_cu_0636f2c123philox_multi_key_kernelIN3c104HalfEZZZZNS0_21_philox_uniform_cuda_ERNS_6TensorERKS5_ddENKUlvE_clEvENKUlvE1_clEvENKUlvE_clEvEUlmmE0_ZZZNS0_21_philox_uniform_cuda_ES6_S8_ddENKS9_clEvENKSA_clEvEUlT_E_EEvPSD_PKmllT0_T1_16OffsetCalculatorILi1EjLb0EE) ;  /* 0xffffe05002007950 */ /* 0x000fec0003c3ffff */
.L_x_119:
        /* <DEDUP_REMOVED lines=13> */
.L_x_180:


//--------------------- .text._ZN2at6native54_GLOBAL__N__f6d41790_21_PhiloxDistribution_cu_0636f2c124philox_single_key_kernelIN3c104HalfEZZZZNS0_21_philox_uniform_cuda_ERNS_6TensorERKS5_ddENKUlvE_clEvENKUlvE1_clEvENKUlvE_clEvEUlmmE0_ZZZNS0_21_philox_uniform_cuda_ES6_S8_ddENKS9_clEvENKSA_clEvEUlT_E_EEvPSD_PKmlT0_T1_ --------------------------
	.section	.text._ZN2at6native54_GLOBAL__N__f6d41790_21_PhiloxDistribution_cu_0636f2c124philox_single_key_kernelIN3c104HalfEZZZZNS0_21_philox_uniform_cuda_ERNS_6TensorERKS5_ddENKUlvE_clEvENKUlvE1_clEvENKUlvE_clEvEUlmmE0_ZZZNS0_21_philox_uniform_cuda_ES6_S8_ddENKS9_clEvENKSA_clEvEUlT_E_EEvPSD_PKmlT0_T1_,"ax",@progbits
	.sectioninfo	@"SHI_REGISTERS=30"
	.align	128
.text._ZN2at6native54_GLOBAL__N__f6d41790_21_PhiloxDistribution_cu_0636f2c124philox_single_key_kernelIN3c104HalfEZZZZNS0_21_philox_uniform_cuda_ERNS_6TensorERKS5_ddENKUlvE_clEvENKUlvE1_clEvENKUlvE_clEvEUlmmE0_ZZZNS0_21_philox_uniform_cuda_ES6_S8_ddENKS9_clEvENKSA_clEvEUlT_E_EEvPSD_PKmlT0_T1_:
        .type           _ZN2at6native54_GLOBAL__N__f6d41790_21_PhiloxDistribution_cu_0636f2c124philox_single_key_kernelIN3c104HalfEZZZZNS0_21_philox_uniform_cuda_ERNS_6TensorERKS5_ddENKUlvE_clEvENKUlvE1_clEvENKUlvE_clEvEUlmmE0_ZZZNS0_21_philox_uniform_cuda_ES6_S8_ddENKS9_clEvENKSA_clEvEUlT_E_EEvPSD_PKmlT0_T1_,@function
        .size           _ZN2at6native54_GLOBAL__N__f6d41790_21_PhiloxDistribution_cu_0636f2c124philox_single_key_kernelIN3c104HalfEZZZZNS0_21_philox_uniform_cuda_ERNS_6TensorERKS5_ddENKUlvE_clEvENKUlvE1_clEvENKUlvE_clEvEUlmmE0_ZZZNS0_21_philox_uniform_cuda_ES6_S8_ddENKS9_clEvENKSA_clEvEUlT_E_EEvPSD_PKmlT0_T1_,(.L_x_182 - _ZN2at6native54_GLOBAL__N__f6d41790_21_PhiloxDistribution_cu_0636f2c124philox_single_key_kernelIN3c104HalfEZZZZNS0_21_philox_uniform_cuda_ERNS_6TensorERKS5_ddENKUlvE_clEvENKUlvE1_clEvENKUlvE_clEvEUlmmE0_ZZZNS0_21_philox_uniform_cuda_ES6_S8_ddENKS9_clEvENKSA_clEvEUlT_E_EEvPSD_PKmlT0_T1_)
        .other          _ZN2at6native54_GLOBAL__N__f6d41790_21_PhiloxDistribution_cu_0636f2c124philox_single_key_kernelIN3c104HalfEZZZZNS0_21_philox_uniform_cuda_ERNS_6TensorERKS5_ddENKUlvE_clEvENKUlvE1_clEvENKUlvE_clEvEUlmmE0_ZZZNS0_21_philox_uniform_cuda_ES6_S8_ddENKS9_clEvENKSA_clEvEUlT_E_EEvPSD_PKmlT0_T1_,@"STO_CUDA_ENTRY STV_DEFAULT"
_ZN2at6native54_GLOBAL__N__f6d41790_21_PhiloxDistribution_cu_0636f2c124philox_single_key_kernelIN3c104HalfEZZZZNS0_21_philox_uniform_cuda_ERNS_6TensorERKS5_ddENKUlvE_clEvENKUlvE1_clEvENKUlvE_clEvEUlmmE0_ZZZNS0_21_philox_uniform_cuda_ES6_S8_ddENKS9_clEvENKSA_clEvEUlT_E_EEvPSD_PKmlT0_T1_:
        /* <DEDUP_REMOVED lines=22> */
[----:B------:R-:W0:Y:S01]  /*0160*/  LDC.U16 R8, c[0x0][0x17a] ;  /* 0x00005e80ff087b82 */ /* 0x000e220000000400 */
        /* <DEDUP_REMOVED lines=11> */
[----:B------:R-:W-:Y:S01]  /*0220*/  LOP3.LUT R11, R17, R14, R11, 0x96, !PT ;  /* 0x0000000e110b7212 */ /* 0x000fe200078e960b */
[----:B0-----:R-:W-:-:S03]  /*0230*/  HADD2.F32 R8, -RZ, R8.H0_H0 ;  /* 0x20000008ff087230 */ /* 0x001fc60000004100 */
        /* <DEDUP_REMOVED lines=38> */
[----:B------:R-:W-:-:S03]  /*04a0*/  IADD3 R11, R4, -0xe443238, RZ ;  /* 0xf1bbcdc8040b7810 */ /* 0x000fc60007ffe0ff */
[----:B------:R-:W-:Y:S01]  /*04b0*/  IMAD.WIDE.U32 R14, R14, -0x326172a9, RZ ;  /* 0xcd9e8d570e0e7825 */ /* 0x000fe200078e00ff */
[----:B------:R-:W-:Y:S02]  /*04c0*/  LOP3.LUT R16, R13, R16, R11, 0x96, !PT ;  /* 0x000000100d107212 */ /* 0x000fe400078e960b */
[----:B------:R-:W-:Y:S02]  /*04d0*/  IADD3 R13, R4, 0x781, RZ ;  /* 0x00000781040d7810 */ /* 0x000fe40007ffe0ff */
[----:B------:R-:W-:Y:S01]  /*04e0*/  LOP3.LUT R11, R14, 0x7ff, RZ, 0xc0, !PT ;  /* 0x000007ff0e0b7812 */ /* 0x000fe200078ec0ff */
[----:B------:R-:W-:Y:S01]  /*04f0*/  IMAD.WIDE.U32 R16, R16, -0x2daee0ad, RZ ;  /* 0xd2511f5310107825 */ /* 0x000fe200078e00ff */
[----:B------:R-:W-:Y:S02]  /*0500*/  LOP3.LUT R13, R15, R12, R13, 0x96, !PT ;  /* 0x0000000c0f0d7212 */ /* 0x000fe400078e960d */
[----:B------:R-:W-:Y:S02]  /*0510*/  IADD3 R15, R5, 0x2ad, RZ ;  /* 0x000002ad050f7810 */ /* 0x000fe40007ffe0ff */
[----:B------:R-:W-:Y:S01]  /*0520*/  LOP3.LUT R13, R13, 0x7ff, RZ, 0xc0, !PT ;  /* 0x000007ff0d0d7812 */ /* 0x000fe200078ec0ff */
[----:B------:R-:W0:Y:S01]  /*0530*/  I2F.U32 R11, R11 ;  /* 0x0000000b000b7306 */ /* 0x000e220000201000 */
[----:B------:R-:W-:Y:S01]  /*0540*/  LOP3.LUT R15, R17, R10, R15, 0x96, !PT ;  /* 0x0000000a110f7212 */ /* 0x000fe200078e960f */
[----:B------:R-:W-:Y:S01]  /*0550*/  HADD2.F32 R10, -RZ, c[0x0] [0x17c].H0_H0 ;  /* 0x20005f00ff0a7630 */ /* 0x000fe20000004100 */
[----:B------:R-:W-:-:S02]  /*0560*/  LOP3.LUT R16, R16, 0x7ff, RZ, 0xc0, !PT ;  /* 0x000007ff10107812 */ /* 0x000fc400078ec0ff */
[----:B------:R-:W-:Y:S02]  /*0570*/  LOP3.LUT R14, R15, 0x7ff, RZ, 0xc0, !PT ;  /* 0x000007ff0f0e7812 */ /* 0x000fe400078ec0ff */
[----:B------:R-:W-:Y:S01]  /*0580*/  FADD.FTZ R10, R10, -R8 ;  /* 0x800000080a0a7221 */ /* 0x000fe20000010000 */
[----:B------:R-:W1:Y:S04]  /*0590*/  I2F.U32 R13, R13 ;  /* 0x0000000d000d7306 */ /* 0x000e680000201000 */
[----:B------:R-:W-:-:S04]  /*05a0*/  F2FP.PACK_AB R10, RZ, R10 ;  /* 0x0000000aff0a723e */ /* 0x000fc800000000ff */
[----:B------:R-:W2:Y:S01]  /*05b0*/  I2F.U32 R12, R16 ;  /* 0x00000010000c7306 */ /* 0x000ea20000201000 */
[----:B------:R-:W-:Y:S01]  /*05c0*/  HADD2.F32 R15, -RZ, R10.H0_H0 ;  /* 0x2000000aff0f7230 */ /* 0x000fe20000004100 */
[----:B0-----:R-:W-:Y:S01]  /*05d0*/  FMUL.FTZ R11, R11, 0.00048828125 ;  /* 0x3a0000000b0b7820 */ /* 0x001fe20000410000 */
[----:B------:R-:W-:-:S05]  /*05e0*/  LEA R10, P0, R2, c[0x0][0x160], 0x3 ;  /* 0x00005800020a7a11 */ /* 0x000fca00078018ff */
[----:B------:R-:W0:Y:S01]  /*05f0*/  I2F.U32 R14, R14 ;  /* 0x0000000e000e7306 */ /* 0x000e220000201000 */
[----:B-1----:R-:W-:-:S04]  /*0600*/  FMUL.FTZ R13, R13, 0.00048828125 ;  /* 0x3a0000000d0d7820 */ /* 0x002fc80000410000 */
[--C-:B------:R-:W-:Y:S02]  /*0610*/  FFMA.FTZ R13, R13, R15, R8.reuse ;  /* 0x0000000f0d0d7223 */ /* 0x100fe40000010008 */
[----:B--2---:R-:W-:Y:S02]  /*0620*/  FMUL.FTZ R17, R12, 0.00048828125 ;  /* 0x3a0000000c117820 */ /* 0x004fe40000410000 */
[C-C-:B------:R-:W-:Y:S01]  /*0630*/  FFMA.FTZ R12, R15.reuse, R11, R8.reuse ;  /* 0x0000000b0f0c7223 */ /* 0x140fe20000010008 */
[----:B------:R-:W-:Y:S01]  /*0640*/  LEA.HI.X R11, R2, c[0x0][0x164], R3, 0x3, P0 ;  /* 0x00005900020b7a11 */ /* 0x000fe200000f1c03 */
[----:B------:R-:W-:-:S03]  /*0650*/  FFMA.FTZ R17, R15, R17, R8 ;  /* 0x000000110f117223 */ /* 0x000fc60000010008 */
[----:B------:R-:W-:Y:S01]  /*0660*/  F2FP.PACK_AB R12, R12, R13 ;  /* 0x0000000d0c0c723e */ /* 0x000fe200000000ff */
[----:B0-----:R-:W-:-:S04]  /*0670*/  FMUL.FTZ R16, R14, 0.00048828125 ;  /* 0x3a0000000e107820 */ /* 0x001fc80000410000 */
[----:B------:R-:W-:-:S05]  /*0680*/  FFMA.FTZ R16, R15, R16, R8 ;  /* 0x000000100f107223 */ /* 0x000fca0000010008 */
[----:B------:R-:W-:-:S05]  /*0690*/  F2FP.PACK_AB R13, R17, R16 ;  /* 0x00000010110d723e */ /* 0x000fca00000000ff */
[----:B------:R0:W-:Y:S02]  /*06a0*/  STG.E.64 [R10.64], R12 ;  /* 0x0000000c0a007986 */ /* 0x0001e4000c101b04 */
.L_x_121:
[----:B------:R-:W-:Y:S05]  /*06b0*/  BSYNC B0 ;  /* 0x0000000000007941 */ /* 0x000fea0003800000 */
.L_x_120:
[----:B------:R-:W-:Y:S05]  /*06c0*/  @P1 EXIT ;  /* 0x000000000000194d */ /* 0x000fea0003800000 */
[----:B0----5:R-:W-:-:S05]  /*06d0*/  IADD3 R10, P0, R6, R9, RZ ;  /* 0x00000009060a7210 */ /* 0x021fca0007f1e0ff */
[----:B------:R-:W-:-:S04]  /*06e0*/  IMAD.WIDE.U32 R10, R10, -0x2daee0ad, RZ ;  /* 0xd2511f530a0a7825 */ /* 0x000fc800078e00ff */
[----:B------:R-:W-:Y:S01]  /*06f0*/  IMAD.X R7, R7, 0x1, R0, P0 ;  /* 0x0000000107077824 */ /* 0x000fe200000e0600 */
[----:B------:R-:W-:Y:S02]  /*0700*/  LOP3.LUT R2, R11, R5, RZ, 0x3c, !PT ;  /* 0x000000050b027212 */ /* 0x000fe400078e3cff */
[----:B------:R-:W-:Y:S02]  /*0710*/  IADD3 R11, R5, -0x4498517b, RZ ;  /* 0xbb67ae85050b7810 */ /* 0x000fe40007ffe0ff */
[----:B------:R-:W-:Y:S01]  /*0720*/  LOP3.LUT R12, R7, R4, RZ, 0x3c, !PT ;  /* 0x00000004070c7212 */ /* 0x000fe200078e3cff */
[----:B------:R-:W-:Y:S01]  /*0730*/  IMAD.WIDE.U32 R2, R2, -0x326172a9, RZ ;  /* 0xcd9e8d5702027825 */ /* 0x000fe200078e00ff */
[----:B------:R-:W-:-:S03]  /*0740*/  IADD3 R7, R4, -0x61c88647, RZ ;  /* 0x9e3779b904077810 */ /* 0x000fc60007ffe0ff */
        /* <DEDUP_REMOVED lines=28> */
[C---:B------:R-:W-:Y:S01]  /*0910*/  IMAD.SHL.U32 R6, R9.reuse, 0x4, RZ ;  /* 0x0000000409067824 */ /* 0x040fe200078e00ff */
[----:B------:R-:W-:Y:S01]  /*0920*/  SHF.L.U64.HI R9, R9, 0x2, R0 ;  /* 0x0000000209097819 */ /* 0x000fe20000010200 */
[----:B------:R-:W-:Y:S01]  /*0930*/  IMAD.WIDE.U32 R10, R10, -0x2daee0ad, RZ ;  /* 0xd2511f530a0a7825 */ /* 0x000fe200078e00ff */
[----:B------:R-:W-:Y:S02]  /*0940*/  IADD3 R3, R4, -0x4ab325aa, RZ ;  /* 0xb54cda5604037810 */ /* 0x000fe40007ffe0ff */
[----:B------:R-:W-:Y:S01]  /*0950*/  ISETP.GE.U32.AND P0, PT, R6, c[0x0][0x170], PT ;  /* 0x00005c0006007a0c */ /* 0x000fe20003f06070 */
[----:B------:R-:W-:Y:S01]  /*0960*/  IMAD.WIDE.U32 R14, R14, -0x326172a9, RZ ;  /* 0xcd9e8d570e0e7825 */ /* 0x000fe200078e00ff */
[----:B------:R-:W-:-:S02]  /*0970*/  LOP3.LUT R16, R11, R12, R7, 0x96, !PT ;  /* 0x0000000c0b107212 */ /* 0x000fc400078e9607 */
[----:B------:R-:W-:Y:S02]  /*0980*/  ISETP.GE.AND.EX P0, PT, R9, c[0x0][0x174], PT, P0 ;  /* 0x00005d0009007a0c */ /* 0x000fe40003f06300 */
[----:B------:R-:W-:Y:S01]  /*0990*/  LOP3.LUT R2, R15, R2, R3, 0x96, !PT ;  /* 0x000000020f027212 */ /* 0x000fe200078e9603 */
[----:B------:R-:W-:Y:S01]  /*09a0*/  IMAD.WIDE.U32 R16, R16, -0x326172a9, RZ ;  /* 0xcd9e8d5710107825 */ /* 0x000fe200078e00ff */
[----:B------:R-:W-:Y:S02]  /*09b0*/  IADD3 R7, R4, 0x5384540f, RZ ;  /* 0x5384540f04077810 */ /* 0x000fe40007ffe0ff */
[----:B------:R-:W-:Y:S01]  /*09c0*/  IADD3 R11, R5, 0x1fd5c5a3, RZ ;  /* 0x1fd5c5a3050b7810 */ /* 0x000fe20007ffe0ff */
[----:B------:R-:W-:Y:S01]  /*09d0*/  IMAD.WIDE.U32 R2, R2, -0x2daee0ad, RZ ;  /* 0xd2511f5302027825 */ /* 0x000fe200078e00ff */
[----:B------:R-:W-:-:S04]  /*09e0*/  LOP3.LUT R12, R17, R14, R7, 0x96, !PT ;  /* 0x0000000e110c7212 */ /* 0x000fc800078e9607 */
[----:B------:R-:W-:Y:S01]  /*09f0*/  LOP3.LUT R10, R3, R10, R11, 0x96, !PT ;  /* 0x0000000a030a7212 */ /* 0x000fe200078e960b */
[----:B------:R-:W-:Y:S06]  /*0a00*/  @P0 EXIT ;  /* 0x000000000000094d */ /* 0x000fec0003800000 */
[----:B------:R-:W-:Y:S01]  /*0a10*/  LOP3.LUT R0, RZ, R6, RZ, 0x33, !PT ;  /* 0x00000006ff007212 */ /* 0x000fe200078e33ff */
[----:B------:R-:W-:Y:S01]  /*0a20*/  IMAD.WIDE.U32 R10, R10, -0x326172a9, RZ ;  /* 0xcd9e8d570a0a7825 */ /* 0x000fe200078e00ff */
[----:B------:R-:W-:Y:S02]  /*0a30*/  LOP3.LUT R8, RZ, R9, RZ, 0x33, !PT ;  /* 0x00000009ff087212 */ /* 0x000fe400078e33ff */
[----:B------:R-:W-:Y:S01]  /*0a40*/  IADD3 R0, P1, R0, c[0x0][0x170], RZ ;  /* 0x00005c0000007a10 */ /* 0x000fe20007f3e0ff */
[----:B------:R-:W-:Y:S01]  /*0a50*/  IMAD.WIDE.U32 R12, R12, -0x2daee0ad, RZ ;  /* 0xd2511f530c0c7825 */ /* 0x000fe200078e00ff */
[----:B------:R-:W-:Y:S02]  /*0a60*/  IADD3 R7, R4, -0xe443238, RZ ;  /* 0xf1bbcdc804077810 */ /* 0x000fe40007ffe0ff */
[----:B------:R-:W-:Y:S02]  /*0a70*/  ISETP.GE.U32.AND P0, PT, R0, 0x3, PT ;  /* 0x000000030000780c */ /* 0x000fe40003f06070 */
[----:B------:R-:W-:-:S02]  /*0a80*/  IADD3.X R8, R8, c[0x0][0x174], RZ, P1, !PT ;  /* 0x00005d0008087a10 */ /* 0x000fc40000ffe4ff */
[----:B------:R-:W-:Y:S02]  /*0a90*/  IADD3 R3, R5, -0x24c28bd8, RZ ;  /* 0xdb3d742805037810 */ /* 0x000fe40007ffe0ff */
[----:B------:R-:W-:Y:S01]  /*0aa0*/  ISETP.GE.U32.AND.EX P0, PT, R8, RZ, PT, P0 ;  /* 0x000000ff0800720c */ /* 0x000fe20003f06100 */
[----:B------:R-:W-:Y:S01]  /*0ab0*/  IMAD.MOV.U32 R8, RZ, RZ, RZ ;  /* 0x000000ffff087224 */ /* 0x000fe200078e00ff */
[----:B------:R-:W-:Y:S02]  /*0ac0*/  LOP3.LUT R7, R11, R16, R7, 0x96, !PT ;  /* 0x000000100b077212 */ /* 0x000fe400078e9607 */
[----:B------:R-:W-:Y:S02]  /*0ad0*/  LOP3.LUT R2, R13, R2, R3, 0x96, !PT ;  /* 0x000000020d027212 */ /* 0x000fe400078e9603 */
[----:B------:R-:W-:Y:S01]  /*0ae0*/  IADD3 R0, R5, -0x695add53, RZ ;  /* 0x96a522ad05007810 */ /* 0x000fe20007ffe0ff */
[----:B------:R-:W-:Y:S01]  /*0af0*/  IMAD.HI.U32 R11, R7, -0x2daee0ad, RZ ;  /* 0xd2511f53070b7827 */ /* 0x000fe200078e00ff */
[----:B------:R-:W-:-:S02]  /*0b00*/  IADD3 R5, R4, -0x700cb87f, RZ ;  /* 0x8ff3478104057810 */ /* 0x000fc40007ffe0ff */
[----:B------:R-:W-:Y:S01]  /*0b10*/  IADD3 R4, -R6, c[0x0][0x170], RZ ;  /* 0x00005c0006047a10 */ /* 0x000fe20007ffe1ff */
[----:B------:R-:W-:Y:S01]  /*0b20*/  IMAD.WIDE.U32 R2, R2, -0x326172a9, RZ ;  /* 0xcd9e8d5702027825 */ /* 0x000fe200078e00ff */
[----:B------:R-:W-:Y:S02]  /*0b30*/  LOP3.LUT R0, R11, R12, R0, 0x96, !PT ;  /* 0x0000000c0b007212 */ /* 0x000fe400078e9600 */
[----:B------:R-:W-:Y:S01]  /*0b40*/  LOP3.LUT R11, R4, 0x3, RZ, 0xc0, !PT ;  /* 0x00000003040b7812 */ /* 0x000fe200078ec0ff */
[----:B------:R-:W-:Y:S01]  /*0b50*/  IMAD R7, R7, -0x2daee0ad, RZ ;  /* 0xd2511f5307077824 */ /* 0x000fe200078e02ff */
[----:B------:R-:W-:Y:S01]  /*0b60*/  LOP3.LUT R10, R3, R10, R5, 0x96, !PT ;  /* 0x0000000a030a7212 */ /* 0x000fe200078e9605 */
[----:B------:R-:W-:Y:S05]  /*0b70*/  @!P0 BRA `(.L_x_122) ;  /* 0x000009f000008947 */ /* 0x000fea0003800000 */
[----:B------:R-:W0:Y:S01]  /*0b80*/  LDC.U16 R12, c[0x0][0x17a] ;  /* 0x00005e80ff0c7b82 */ /* 0x000e220000000400 */
[C---:B------:R-:W-:Y:S01]  /*0b90*/  IADD3 R13, P0, P1, R6.reuse, -c[0x0][0x170], R11 ;  /* 0x80005c00060d7a10 */ /* 0x040fe2000791e00b */
[----:B------:R-:W-:Y:S01]  /*0ba0*/  HADD2.F32 R5, -RZ, c[0x0] [0x17c].H0_H0 ;  /* 0x20005f00ff057630 */ /* 0x000fe20000004100 */
[----:B------:R-:W-:Y:S01]  /*0bb0*/  LEA R4, P2, R6, c[0x0][0x160], 0x1 ;  /* 0x0000580006047a11 */ /* 0x000fe200078408ff */
[----:B------:R-:W-:Y:S01]  /*0bc0*/  IMAD.MOV.U32 R8, RZ, RZ, RZ ;  /* 0x000000ffff087224 */ /* 0x000fe200078e00ff */
[----:B------:R-:W-:-:S02]  /*0bd0*/  IADD3.X R14, R9, ~c[0x0][0x174], RZ, P0, P1 ;  /* 0x80005d00090e7a10 */ /* 0x000fc400007e24ff */
[----:B------:R-:W-:Y:S02]  /*0be0*/  IADD3 R4, P1, R4, 0x4, RZ ;  /* 0x0000000404047810 */ /* 0x000fe40007f3e0ff */
[----:B------:R-:W-:Y:S01]  /*0bf0*/  ISETP.GE.AND P0, PT, R14, RZ, PT ;  /* 0x000000ff0e00720c */ /* 0x000fe20003f06270 */
[----:B0-----:R-:W-:-:S05]  /*0c00*/  HADD2.F32 R12, -RZ, R12.H0_H0 ;  /* 0x2000000cff0c7230 */ /* 0x001fca0000004100 */
[----:B------:R-:W-:-:S05]  /*0c10*/  FADD.FTZ R5, R5, -R12 ;  /* 0x8000000c05057221 */ /* 0x000fca0000010000 */
[----:B------:R-:W-:Y:S02]  /*0c20*/  F2FP.PACK_AB R15, RZ, R5 ;  /* 0x00000005ff0f723e */ /* 0x000fe400000000ff */
[----:B------:R-:W-:-:S03]  /*0c30*/  LEA.HI.X R5, R6, c[0x0][0x164], R9, 0x1, P2 ;  /* 0x0000590006057a11 */ /* 0x000fc600010f0c09 */
[----:B------:R-:W-:Y:S02]  /*0c40*/  HADD2.F32 R15, -RZ, R15.H0_H0 ;  /* 0x2000000fff0f7230 */ /* 0x000fe40000004100 */
[----:B------:R-:W-:Y:S01]  /*0c50*/  IMAD.X R5, RZ, RZ, R5, P1 ;  /* 0x000000ffff057224 */ /* 0x000fe200008e0605 */
[----:B------:R-:W-:Y:S05]  /*0c60*/  @P0 BRA `(.L_x_123) ;  /* 0x000006e000000947 */ /* 0x000fea0003800000 */
[----:B------:R-:W-:-:S04]  /*0c70*/  IADD3 R16, P0, RZ, -R13, RZ ;  /* 0x8000000dff107210 */ /* 0x000fc80007f1e0ff */
[----:B------:R-:W-:Y:S01]  /*0c80*/  ISETP.GT.U32.AND P1, PT, R16, 0xc, PT ;  /* 0x0000000c1000780c */ /* 0x000fe20003f24070 */
[----:B------:R-:W-:Y:S01]  /*0c90*/  IMAD.X R16, RZ, RZ, ~R14, P0 ;  /* 0x000000ffff107224 */ /* 0x000fe200000e0e0e */
[----:B------:R-:W-:-:S04]  /*0ca0*/  PLOP3.LUT P0, PT, PT, PT, PT, 0x80, 0x0 ;  /* 0x000000000000781c */ /* 0x000fc80003f0f070 */
[----:B------:R-:W-:-:S13]  /*0cb0*/  ISETP.GT.AND.EX P1, PT, R16, RZ, PT, P1 ;  /* 0x000000ff1000720c */ /* 0x000fda0003f24310 */
[----:B------:R-:W-:Y:S05]  /*0cc0*/  @!P1 BRA `(.L_x_124) ;  /* 0x0000037000009947 */ /* 0x000fea0003800000 */
[----:B------:R-:W-:Y:S02]  /*0cd0*/  LOP3.LUT R16, R10, 0x7ff, RZ, 0xc0, !PT ;  /* 0x000007ff0a107812 */ /* 0x000fe400078ec0ff */
[----:B------:R-:W-:Y:S02]  /*0ce0*/  LOP3.LUT R18, R2, 0x7ff, RZ, 0xc0, !PT ;  /* 0x000007ff02127812 */ /* 0x000fe400078ec0ff */
[----:B------:R-:W-:Y:S02]  /*0cf0*/  LOP3.LUT R20, R0, 0x7ff, RZ, 0xc0, !PT ;  /* 0x000007ff00147812 */ /* 0x000fe400078ec0ff */
[----:B------:R-:W-:Y:S01]  /*0d00*/  LOP3.LUT R22, R7, 0x7ff, RZ, 0xc0, !PT ;  /* 0x000007ff07167812 */ /* 0x000fe200078ec0ff */
[----:B------:R-:W0:Y:S01]  /*0d10*/  I2F.U32 R16, R16 ;  /* 0x0000001000107306 */ /* 0x000e220000201000 */
[----:B------:R-:W-:-:S07]  /*0d20*/  PLOP3.LUT P0, PT, PT, PT, PT, 0x8, 0x0 ;  /* 0x000000000000781c */ /* 0x000fce0003f0e170 */
[----:B------:R-:W1:Y:S08]  /*0d30*/  I2F.U32 R18, R18 ;  /* 0x0000001200127306 */ /* 0x000e700000201000 */
[----:B------:R-:W2:Y:S01]  /*0d40*/  I2F.U32 R20, R20 ;  /* 0x0000001400147306 */ /* 0x000ea20000201000 */
[----:B0-----:R-:W-:-:S04]  /*0d50*/  FMUL.FTZ R17, R16, 0.00048828125 ;  /* 0x3a00000010117820 */ /* 0x001fc80000410000 */
[----:B------:R-:W-:-:S03]  /*0d60*/  FFMA.FTZ R16, R15, R17, R12 ;  /* 0x000000110f107223 */ /* 0x000fc6000001000c */
[----:B------:R-:W0:Y:S01]  /*0d70*/  I2F.U32 R22, R22 ;  /* 0x0000001600167306 */ /* 0x000e220000201000 */
[----:B-1----:R-:W-:Y:S01]  /*0d80*/  FMUL.FTZ R19, R18, 0.00048828125 ;  /* 0x3a00000012137820 */ /* 0x002fe20000410000 */
[----:B------:R-:W-:-:S03]  /*0d90*/  F2FP.PACK_AB R16, RZ, R16 ;  /* 0x00000010ff10723e */ /* 0x000fc600000000ff */
[----:B------:R-:W-:Y:S02]  /*0da0*/  FFMA.FTZ R17, R15, R19, R12 ;  /* 0x000000130f117223 */ /* 0x000fe4000001000c */
[----:B--2---:R-:W-:-:S03]  /*0db0*/  FMUL.FTZ R21, R20, 0.00048828125 ;  /* 0x3a00000014157820 */ /* 0x004fc60000410000 */
[----:B------:R-:W-:Y:S01]  /*0dc0*/  F2FP.PACK_AB R17, RZ, R17 ;  /* 0x00000011ff11723e */ /* 0x000fe200000000ff */
[----:B------:R-:W-:Y:S02]  /*0dd0*/  FFMA.FTZ R18, R15, R21, R12 ;  /* 0x000000150f127223 */ /* 0x000fe4000001000c */
[----:B0-----:R-:W-:-:S03]  /*0de0*/  FMUL.FTZ R23, R22, 0.00048828125 ;  /* 0x3a00000016177820 */ /* 0x001fc60000410000 */
[----:B------:R-:W-:Y:S01]  /*0df0*/  F2FP.PACK_AB R18, RZ, R18 ;  /* 0x00000012ff12723e */ /* 0x000fe200000000ff */
[----:B------:R-:W-:-:S05]  /*0e00*/  FFMA.FTZ R19, R15, R23, R12 ;  /* 0x000000170f137223 */ /* 0x000fca000001000c */
[----:B------:R-:W-:Y:S02]  /*0e10*/  F2FP.PACK_AB R19, RZ, R19 ;  /* 0x00000013ff13723e */ /* 0x000fe400000000ff */
.L_x_125:
[----:B------:R-:W-:Y:S01]  /*0e20*/  IADD3 R13, P1, R13, 0x10, RZ ;  /* 0x000000100d0d7810 */ /* 0x000fe20007f3e0ff */
[----:B------:R-:W-:Y:S01]  /*0e30*/  STG.E.U16 [R4.64+-0x4], R16 ;  /* 0xfffffc1004007986 */ /* 0x000fe2000c101504 */
[----:B------:R-:W-:Y:S02]  /*0e40*/  PRMT R20, R16, 0x7610, R20 ;  /* 0x0000761010147816 */ /* 0x000fe40000000014 */
[----:B------:R-:W-:Y:S01]  /*0e50*/  PRMT R21, R17, 0x7610, R21 ;  /* 0x0000761011157816 */ /* 0x000fe20000000015 */
[----:B------:R-:W-:Y:S01]  /*0e60*/  IMAD.X R14, RZ, RZ, R14, P1 ;  /* 0x000000ffff0e7224 */ /* 0x000fe200008e060e */
[----:B------:R-:W-:Y:S01]  /*0e70*/  ISETP.GE.U32.AND P1, PT, R13, -0xc, PT ;  /* 0xfffffff40d00780c */ /* 0x000fe20003f26070 */
[----:B------:R0:W-:Y:S01]  /*0e80*/  STG.E.U16 [R4.64+0x4], R20 ;  /* 0x0000041404007986 */ /* 0x0001e2000c101504 */
[----:B------:R-:W-:Y:S02]  /*0e90*/  PRMT R22, R18, 0x7610, R22 ;  /* 0x0000761012167816 */ /* 0x000fe40000000016 */
[----:B------:R-:W-:Y:S01]  /*0ea0*/  ISETP.GE.AND.EX P1, PT, R14, -0x1, PT, P1 ;  /* 0xffffffff0e00780c */ /* 0x000fe20003f26310 */
[----:B------:R1:W-:Y:S01]  /*0eb0*/  STG.E.U16 [R4.64+0x6], R21 ;  /* 0x0000061504007986 */ /* 0x0003e2000c101504 */
[----:B------:R-:W-:-:S02]  /*0ec0*/  PRMT R23, R19, 0x7610, R23 ;  /* 0x0000761013177816 */ /* 0x000fc40000000017 */
[----:B------:R-:W-:Y:S01]  /*0ed0*/  PRMT R24, R17, 0x7610, R24 ;  /* 0x0000761011187816 */ /* 0x000fe20000000018 */
[----:B------:R-:W-:Y:S01]  /*0ee0*/  STG.E.U16 [R4.64+-0x2], R17 ;  /* 0xfffffe1104007986 */ /* 0x000fe2000c101504 */
[----:B------:R-:W-:Y:S02]  /*0ef0*/  PRMT R25, R18, 0x7610, R25 ;  /* 0x0000761012197816 */ /* 0x000fe40000000019 */
[----:B------:R-:W-:Y:S01]  /*0f00*/  PRMT R26, R16, 0x7610, R26 ;  /* 0x00007610101a7816 */ /* 0x000fe2000000001a */
[----:B------:R-:W-:Y:S01]  /*0f10*/  STG.E.U16 [R4.64], R18 ;  /* 0x0000001204007986 */ /* 0x000fe2000c101504 */
[----:B0-----:R-:W-:Y:S02]  /*0f20*/  IADD3 R20, P2, R4, 0x20, RZ ;  /* 0x0000002004147810 */ /* 0x001fe40007f5e0ff */
[----:B------:R-:W-:Y:S01]  /*0f30*/  PRMT R27, R19, 0x7610, R27 ;  /* 0x00007610131b7816 */ /* 0x000fe2000000001b */
[----:B------:R-:W-:Y:S01]  /*0f40*/  STG.E.U16 [R4.64+0x2], R19 ;  /* 0x0000021304007986 */ /* 0x000fe2000c101504 */
[----:B------:R-:W-:Y:S01]  /*0f50*/  IADD3 R8, R8, 0x10, RZ ;  /* 0x0000001008087810 */ /* 0x000fe20007ffe0ff */
[----:B-1----:R-:W-:-:S02]  /*0f60*/  IMAD.X R21, RZ, RZ, R5, P2 ;  /* 0x000000ffff157224 */ /* 0x002fc400010e0605 */
        /* <DEDUP_REMOVED lines=13> */
.L_x_124:
[----:B------:R-:W-:-:S04]  /*1040*/  IADD3 R16, P2, RZ, -R13, RZ ;  /* 0x8000000dff107210 */ /* 0x000fc80007f5e0ff */
[----:B------:R-:W-:Y:S01]  /*1050*/  ISETP.GT.U32.AND P1, PT, R16, 0x4, PT ;  /* 0x000000041000780c */ /* 0x000fe20003f24070 */
[----:B------:R-:W-:-:S05]  /*1060*/  IMAD.X R16, RZ, RZ, ~R14, P2 ;  /* 0x000000ffff107224 */ /* 0x000fca00010e0e0e */
[----:B------:R-:W-:-:S13]  /*1070*/  ISETP.GT.AND.EX P1, PT, R16, RZ, PT, P1 ;  /* 0x000000ff1000720c */ /* 0x000fda0003f24310 */
[----:B------:R-:W-:Y:S05]  /*1080*/  @!P1 BRA `(.L_x_126) ;  /* 0x0000029000009947 */ /* 0x000fea0003800000 */
[----:B------:R-:W-:Y:S02]  /*1090*/  LOP3.LUT R16, R10, 0x7ff, RZ, 0xc0, !PT ;  /* 0x000007ff0a107812 */ /* 0x000fe400078ec0ff */
[----:B------:R-:W-:Y:S02]  /*10a0*/  LOP3.LUT R20, R0, 0x7ff, RZ, 0xc0, !PT ;  /* 0x000007ff00147812 */ /* 0x000fe400078ec0ff */
[----:B------:R-:W-:Y:S02]  /*10b0*/  LOP3.LUT R18, R2, 0x7ff, RZ, 0xc0, !PT ;  /* 0x000007ff02127812 */ /* 0x000fe400078ec0ff */
[----:B------:R-:W-:Y:S01]  /*10c0*/  LOP3.LUT R21, R7, 0x7ff, RZ, 0xc0, !PT ;  /* 0x000007ff07157812 */ /* 0x000fe200078ec0ff */
[----:B------:R-:W0:Y:S01]  /*10d0*/  I2F.U32 R16, R16 ;  /* 0x0000001000107306 */ /* 0x000e220000201000 */
[----:B------:R-:W-:Y:S02]  /*10e0*/  IADD3 R13, P2, R13, 0x8, RZ ;  /* 0x000000080d0d7810 */ /* 0x000fe40007f5e0ff */
[----:B------:R-:W-:-:S02]  /*10f0*/  PLOP3.LUT P0, PT, PT, PT, PT, 0x8, 0x0 ;  /* 0x000000000000781c */ /* 0x000fc40003f0e170 */
[----:B------:R-:W-:Y:S01]  /*1100*/  IADD3 R8, R8, 0x8, RZ ;  /* 0x0000000808087810 */ /* 0x000fe20007ffe0ff */
[----:B------:R-:W-:Y:S02]  /*1110*/  IMAD.X R14, RZ, RZ, R14, P2 ;  /* 0x000000ffff0e7224 */ /* 0x000fe400010e060e */
[----:B------:R-:W1:Y:S08]  /*1120*/  I2F.U32 R20, R20 ;  /* 0x0000001400147306 */ /* 0x000e700000201000 */
[----:B------:R-:W2:Y:S01]  /*1130*/  I2F.U32 R18, R18 ;  /* 0x0000001200127306 */ /* 0x000ea20000201000 */
[----:B0-----:R-:W-:-:S04]  /*1140*/  FMUL.FTZ R17, R16, 0.00048828125 ;  /* 0x3a00000010117820 */ /* 0x001fc80000410000 */
[----:B------:R-:W-:-:S03]  /*1150*/  FFMA.FTZ R17, R15, R17, R12 ;  /* 0x000000110f117223 */ /* 0x000fc6000001000c */
[----:B------:R-:W0:Y:S01]  /*1160*/  I2F.U32 R21, R21 ;  /* 0x0000001500157306 */ /* 0x000e220000201000 */
[----:B-1----:R-:W-:Y:S01]  /*1170*/  FMUL.FTZ R16, R20, 0.00048828125 ;  /* 0x3a00000014107820 */ /* 0x002fe20000410000 */
[----:B------:R-:W-:-:S03]  /*1180*/  F2FP.PACK_AB R17, RZ, R17 ;  /* 0x00000011ff11723e */ /* 0x000fc600000000ff */
[----:B------:R-:W-:Y:S01]  /*1190*/  FFMA.FTZ R16, R15, R16, R12 ;  /* 0x000000100f107223 */ /* 0x000fe2000001000c */
[----:B------:R-:W-:Y:S01]  /*11a0*/  PRMT R22, R17, 0x7610, R22 ;  /* 0x0000761011167816 */ /* 0x000fe20000000016 */
[----:B------:R1:W-:Y:S01]  /*11b0*/  STG.E.U16 [R4.64+-0x4], R17 ;  /* 0xfffffc1104007986 */ /* 0x0003e2000c101504 */
[----:B--2---:R-:W-:Y:S02]  /*11c0*/  FMUL.FTZ R19, R18, 0.00048828125 ;  /* 0x3a00000012137820 */ /* 0x004fe40000410000 */
[----:B------:R-:W-:Y:S01]  /*11d0*/  F2FP.PACK_AB R16, RZ, R16 ;  /* 0x00000010ff10723e */ /* 0x000fe200000000ff */
[----:B------:R-:W-:Y:S01]  /*11e0*/  STG.E.U16 [R4.64+0x4], R22 ;  /* 0x0000041604007986 */ /* 0x000fe2000c101504 */
[----:B------:R-:W-:Y:S02]  /*11f0*/  FFMA.FTZ R19, R15, R19, R12 ;  /* 0x000000130f137223 */ /* 0x000fe4000001000c */
[----:B------:R-:W-:Y:S01]  /*1200*/  PRMT R20, R16, 0x7610, R20 ;  /* 0x0000761010147816 */ /* 0x000fe20000000014 */
[----:B0-----:R-:W-:-:S02]  /*1210*/  FMUL.FTZ R18, R21, 0.00048828125 ;  /* 0x3a00000015127820 */ /* 0x001fc40000410000 */
[----:B------:R-:W-:Y:S02]  /*1220*/  F2FP.PACK_AB R19, RZ, R19 ;  /* 0x00000013ff13723e */ /* 0x000fe400000000ff */
[----:B------:R-:W-:Y:S01]  /*1230*/  PRMT R23, R16, 0x7610, R23 ;  /* 0x0000761010177816 */ /* 0x000fe20000000017 */
[----:B------:R-:W-:Y:S01]  /*1240*/  FFMA.FTZ R18, R15, R18, R12 ;  /* 0x000000120f127223 */ /* 0x000fe2000001000c */
[----:B------:R-:W-:Y:S01]  /*1250*/  IADD3 R16, P1, R4, 0x10, RZ ;  /* 0x0000001004107810 */ /* 0x000fe20007f3e0ff */
[----:B------:R-:W-:Y:S01]  /*1260*/  STG.E.U16 [R4.64+-0x2], R19 ;  /* 0xfffffe1304007986 */ /* 0x000fe2000c101504 */
[----:B------:R-:W-:Y:S02]  /*1270*/  PRMT R21, R19, 0x7610, R21 ;  /* 0x0000761013157816 */ /* 0x000fe40000000015 */
[----:B------:R-:W-:Y:S01]  /*1280*/  F2FP.PACK_AB R18, RZ, R18 ;  /* 0x00000012ff12723e */ /* 0x000fe200000000ff */
[----:B-1----:R-:W-:Y:S01]  /*1290*/  IMAD.X R17, RZ, RZ, R5, P1 ;  /* 0x000000ffff117224 */ /* 0x002fe200008e0605 */
[----:B------:R-:W-:Y:S02]  /*12a0*/  STG.E.U16 [R4.64], R20 ;  /* 0x0000001404007986 */ /* 0x000fe4000c101504 */
[----:B------:R-:W-:-:S02]  /*12b0*/  PRMT R24, R18, 0x7610, R24 ;  /* 0x0000761012187816 */ /* 0x000fc40000000018 */
[----:B------:R-:W-:Y:S04]  /*12c0*/  STG.E.U16 [R4.64+0x6], R21 ;  /* 0x0000061504007986 */ /* 0x000fe8000c101504 */
[----:B------:R-:W-:Y:S04]  /*12d0*/  STG.E.U16 [R4.64+0x8], R23 ;  /* 0x0000081704007986 */ /* 0x000fe8000c101504 */
[----:B------:R-:W-:Y:S04]  /*12e0*/  STG.E.U16 [R4.64+0x2], R18 ;  /* 0x0000021204007986 */ /* 0x000fe8000c101504 */
[----:B------:R0:W-:Y:S02]  /*12f0*/  STG.E.U16 [R4.64+0xa], R24 ;  /* 0x00000a1804007986 */ /* 0x0001e4000c101504 */
[----:B0-----:R-:W-:-:S02]  /*1300*/  IMAD.MOV.U32 R4, RZ, RZ, R16 ;  /* 0x000000ffff047224 */ /* 0x001fc400078e0010 */
[----:B------:R-:W-:Y:S02]  /*1310*/  IMAD.MOV.U32 R5, RZ, RZ, R17 ;  /* 0x000000ffff057224 */ /* 0x000fe400078e0011 */
.L_x_126:
[----:B------:R-:W-:-:S04]  /*1320*/  ISETP.NE.U32.AND P1, PT, R13, RZ, PT ;  /* 0x000000ff0d00720c */ /* 0x000fc80003f25070 */
[----:B------:R-:W-:-:S13]  /*1330*/  ISETP.NE.OR.EX P0, PT, R14, RZ, P0, P1 ;  /* 0x000000ff0e00720c */ /* 0x000fda0000705710 */
[----:B------:R-:W-:Y:S05]  /*1340*/  @!P0 BRA `(.L_x_122) ;  /* 0x0000022000008947 */ /* 0x000fea0003800000 */
.L_x_123:
[----:B------:R-:W-:Y:S02]  /*1350*/  LOP3.LUT R16, R10, 0x7ff, RZ, 0xc0, !PT ;  /* 0x000007ff0a107812 */ /* 0x000fe400078ec0ff */
[----:B------:R-:W-:Y:S02]  /*1360*/  LOP3.LUT R18, R2, 0x7ff, RZ, 0xc0, !PT ;  /* 0x000007ff02127812 */ /* 0x000fe400078ec0ff */
[----:B------:R-:W-:Y:S02]  /*1370*/  LOP3.LUT R20, R0, 0x7ff, RZ, 0xc0, !PT ;  /* 0x000007ff00147812 */ /* 0x000fe400078ec0ff */
[----:B------:R-:W-:Y:S01]  /*1380*/  LOP3.LUT R22, R7, 0x7ff, RZ, 0xc0, !PT ;  /* 0x000007ff07167812 */ /* 0x000fe200078ec0ff */
[----:B------:R-:W0:Y:S08]  /*1390*/  I2F.U32 R16, R16 ;  /* 0x0000001000107306 */ /* 0x000e300000201000 */
        /* <DEDUP_REMOVED lines=15> */
.L_x_127:
[----:B------:R-:W-:Y:S01]  /*1490*/  IADD3 R13, P0, R13, 0x4, RZ ;  /* 0x000000040d0d7810 */ /* 0x000fe20007f1e0ff */
[----:B------:R-:W-:Y:S01]  /*14a0*/  STG.E.U16 [R4.64+-0x4], R17 ;  /* 0xfffffc1104007986 */ /* 0x000fe2000c101504 */
[----:B------:R-:W-:Y:S02]  /*14b0*/  IADD3 R12, P1, R4, 0x8, RZ ;  /* 0x00000008040c7810 */ /* 0x000fe40007f3e0ff */
[----:B------:R-:W-:Y:S01]  /*14c0*/  IADD3 R8, R8, 0x4, RZ ;  /* 0x0000000408087810 */ /* 0x000fe20007ffe0ff */
[----:B------:R-:W-:Y:S01]  /*14d0*/  IMAD.X R14, RZ, RZ, R14, P0 ;  /* 0x000000ffff0e7224 */ /* 0x000fe200000e060e */
[----:B------:R-:W-:Y:S01]  /*14e0*/  ISETP.NE.U32.AND P0, PT, R13, RZ, PT ;  /* 0x000000ff0d00720c */ /* 0x000fe20003f05070 */
[----:B------:R-:W-:Y:S01]  /*14f0*/  IMAD.X R15, RZ, RZ, R5, P1 ;  /* 0x000000ffff0f7224 */ /* 0x000fe200008e0605 */
[----:B------:R-:W-:Y:S02]  /*1500*/  STG.E.U16 [R4.64+-0x2], R19 ;  /* 0xfffffe1304007986 */ /* 0x000fe4000c101504 */
[----:B------:R-:W-:-:S02]  /*1510*/  ISETP.NE.AND.EX P0, PT, R14, RZ, PT, P0 ;  /* 0x000000ff0e00720c */ /* 0x000fc40003f05300 */
[----:B------:R-:W-:Y:S04]  /*1520*/  STG.E.U16 [R4.64], R21 ;  /* 0x0000001504007986 */ /* 0x000fe8000c101504 */
[----:B------:R0:W-:Y:S02]  /*1530*/  STG.E.U16 [R4.64+0x2], R23 ;  /* 0x0000021704007986 */ /* 0x0001e4000c101504 */
[----:B0-----:R-:W-:Y:S02]  /*1540*/  IMAD.MOV.U32 R4, RZ, RZ, R12 ;  /* 0x000000ffff047224 */ /* 0x001fe400078e000c */
[----:B------:R-:W-:-:S03]  /*1550*/  IMAD.MOV.U32 R5, RZ, RZ, R15 ;  /* 0x000000ffff057224 */ /* 0x000fc600078e000f */
[----:B------:R-:W-:Y:S05]  /*1560*/  @P0 BRA `(.L_x_127) ;  /* 0xffffff2000000947 */ /* 0x000fea000383ffff */
.L_x_122:
[----:B------:R-:W-:-:S04]  /*1570*/  ISETP.NE.U32.AND P0, PT, R11, RZ, PT ;  /* 0x000000ff0b00720c */ /* 0x000fc80003f05070 */
[----:B------:R-:W-:-:S13]  /*1580*/  ISETP.NE.AND.EX P0, PT, RZ, RZ, PT, P0 ;  /* 0x000000ffff00720c */ /* 0x000fda0003f05300 */
[----:B------:R-:W-:Y:S05]  /*1590*/  @!P0 EXIT ;  /* 0x000000000000894d */ /* 0x000fea0003800000 */
[----:B------:R-:W0:Y:S01]  /*15a0*/  LDC.U16 R4, c[0x0][0x17a] ;  /* 0x00005e80ff047b82 */ /* 0x000e220000000400 */
[----:B------:R-:W-:Y:S01]  /*15b0*/  HADD2.F32 R5, -RZ, c[0x0] [0x17c].H0_H0 ;  /* 0x20005f00ff057630 */ /* 0x000fe20000004100 */
[C---:B------:R-:W-:Y:S01]  /*15c0*/  IADD3 R6, P0, R8.reuse, R6, RZ ;  /* 0x0000000608067210 */ /* 0x040fe20007f1e0ff */
[C---:B------:R-:W-:Y:S01]  /*15d0*/  IMAD.SHL.U32 R12, R8.reuse, 0x4, RZ ;  /* 0x00000004080c7824 */ /* 0x040fe200078e00ff */
[----:B------:R-:W-:Y:S02]  /*15e0*/  IADD3 R11, P1, RZ, -R11, RZ ;  /* 0x8000000bff0b7210 */ /* 0x000fe40007f3e0ff */
[----:B------:R-:W-:Y:S02]  /*15f0*/  LEA.HI.X.SX32 R9, R8, R9, 0x1, P0 ;  /* 0x0000000908097211 */ /* 0x000fe400000f0eff */
[----:B------:R-:W-:-:S04]  /*1600*/  LEA R13, P0, R6, c[0x0][0x160], 0x1 ;  /* 0x00005800060d7a11 */ /* 0x000fc800078008ff */
[----:B------:R-:W-:Y:S01]  /*1610*/  LEA.HI.X R14, R6, c[0x0][0x164], R9, 0x1, P0 ;  /* 0x00005900060e7a11 */ /* 0x000fe200000f0c09 */
[----:B------:R-:W-:Y:S01]  /*1620*/  IMAD.X R6, RZ, RZ, -0x1, P1 ;  /* 0xffffffffff067424 */ /* 0x000fe200008e06ff */
[----:B0-----:R-:W-:-:S05]  /*1630*/  HADD2.F32 R4, -RZ, R4.H0_H0 ;  /* 0x20000004ff047230 */ /* 0x001fca0000004100 */
[----:B------:R-:W-:-:S05]  /*1640*/  FADD.FTZ R5, R5, -R4 ;  /* 0x8000000405057221 */ /* 0x000fca0000010000 */
[----:B------:R-:W-:-:S05]  /*1650*/  F2FP.PACK_AB R5, RZ, R5 ;  /* 0x00000005ff05723e */ /* 0x000fca00000000ff */
[----:B------:R-:W-:Y:S02]  /*1660*/  HADD2.F32 R15, -RZ, R5.H0_H0 ;  /* 0x20000005ff0f7230 */ /* 0x000fe40000004100 */
.L_x_128:
[C---:B------:R-:W-:Y:S01]  /*1670*/  ISETP.EQ.AND P0, PT, R12.reuse, RZ, PT ;  /* 0x000000ff0c00720c */ /* 0x040fe20003f02270 */
[----:B0-----:R-:W-:Y:S01]  /*1680*/  IMAD.MOV.U32 R8, RZ, RZ, R13 ;  /* 0x000000ffff087224 */ /* 0x001fe200078e000d */
[C---:B------:R-:W-:Y:S02]  /*1690*/  ISETP.EQ.AND P1, PT, R12.reuse, 0x4, PT ;  /* 0x000000040c00780c */ /* 0x040fe40003f22270 */
[C---:B------:R-:W-:Y:S02]  /*16a0*/  ISETP.EQ.AND P2, PT, R12.reuse, 0x8, PT ;  /* 0x000000080c00780c */ /* 0x040fe40003f42270 */
        /* <DEDUP_REMOVED lines=9> */
[----:B------:R-:W-:Y:S02]  /*1740*/  ISETP.NE.U32.AND P0, PT, R11, RZ, PT ;  /* 0x000000ff0b00720c */ /* 0x000fe40003f05070 */
[----:B------:R-:W-:-:S02]  /*1750*/  LOP3.LUT R5, R5, 0x7ff, RZ, 0xc0, !PT ;  /* 0x000007ff05057812 */ /* 0x000fc400078ec0ff */
[----:B------:R-:W-:-:S04]  /*1760*/  ISETP.NE.AND.EX P0, PT, R6, RZ, PT, P0 ;  /* 0x000000ff0600720c */ /* 0x000fc80003f05300 */
[----:B------:R-:W0:Y:S02]  /*1770*/  I2F.U32 R5, R5 ;  /* 0x0000000500057306 */ /* 0x000e240000201000 */
[----:B0-----:R-:W-:-:S04]  /*1780*/  FMUL.FTZ R9, R5, 0.00048828125 ;  /* 0x3a00000005097820 */ /* 0x001fc80000410000 */
[----:B------:R-:W-:-:S05]  /*1790*/  FFMA.FTZ R9, R15, R9, R4 ;  /* 0x000000090f097223 */ /* 0x000fca0000010004 */
[----:B------:R-:W-:-:S04]  /*17a0*/  F2FP.PACK_AB R9, RZ, R9 ;  /* 0x00000009ff09723e */ /* 0x000fc800000000ff */
[----:B------:R-:W-:Y:S01]  /*17b0*/  PRMT R16, R9, 0x7610, R16 ;  /* 0x0000761009107816 */ /* 0x000fe20000000010 */
[--C-:B------:R-:W-:Y:S02]  /*17c0*/  IMAD.MOV.U32 R9, RZ, RZ, R14.reuse ;  /* 0x000000ffff097224 */ /* 0x100fe400078e000e */
[----:B------:R-:W-:-:S03]  /*17d0*/  IMAD.X R14, RZ, RZ, R14, P1 ;  /* 0x000000ffff0e7224 */ /* 0x000fc600008e060e */
[----:B------:R0:W-:Y:S01]  /*17e0*/  STG.E.U16 [R8.64], R16 ;  /* 0x0000001008007986 */ /* 0x0001e2000c101504 */
[----:B------:R-:W-:Y:S05]  /*17f0*/  @P0 BRA `(.L_x_128) ;  /* 0xfffffe7000000947 */ /* 0x000fea000383ffff */
[----:B------:R-:W-:Y:S05]  /*1800*/  EXIT ;  /* 0x000000000000794d */ /* 0x000fea0003800000 */
.L_x_129:
        /* <DEDUP_REMOVED lines=15> */
.L_x_182:


//--------------------- .text._ZN2at6native54_GLOBAL__N__f6d41790_21_PhiloxDistribution_cu_0636f2c123philox_multi_key_kernelIfZZZZNS0_21_philox_uniform_cuda_ERNS_6TensorERKS3_ddENKUlvE_clEvENKUlvE0_clEvENKUlvE_clEvEUlmmE0_ZZZNS0_21_philox_uniform_cuda_ES4_S6_ddENKS7_clEvENKS8_clEvEUlT_E_EEvPSB_PKmllT0_T1_16OffsetCalculatorILi1EjLb0EE --------------------------
	.section	.text._ZN2at6native54_GLOBAL__N__f6d41790_21_PhiloxDistribution_cu_0636f2c123philox_multi_key_kernelIfZZZZNS0_21_philox_uniform_cuda_ERNS_6TensorERKS3_ddENKUlvE_clEvENKUlvE0_clEvENKUlvE_clEvEUlmmE0_ZZZNS0_21_philox_uniform_cuda_ES4_S6_ddENKS7_clEvENKS8_clEvEUlT_E_EEvPSB_PKmllT0_T1_16OffsetCalculatorILi1EjLb0EE,"ax",@progbits
	.sectioninfo	@"SHI_REGISTERS=19"
	.align	128
.text._ZN2at6native54_GLOBAL__N__f6d41790_21_PhiloxDistribution_cu_0636f2c123philox_multi_key_kernelIfZZZZNS0_21_philox_uniform_cuda_ERNS_6TensorERKS3_ddENKUlvE_clEvENKUlvE0_clEvENKUlvE_clEvEUlmmE0_ZZZNS0_21_philox_uniform_cuda_ES4_S6_ddENKS7_clEvENKS8_clEvEUlT_E_EEvPSB_PKmllT0_T1_16OffsetCalculatorILi1EjLb0EE:
        .type           _ZN2at6native54_GLOBAL__N__f6d41790_21_PhiloxDistribution_cu_0636f2c123philox_multi_key_kernelIfZZZZNS0_21_philox_uniform_cuda_ERNS_6TensorERKS3_ddENKUlvE_clEvENKUlvE0_clEvENKUlvE_clEvEUlmmE0_ZZZNS0_21_philox_uniform_cuda_ES4_S6_ddENKS7_clEvENKS8_clEvEUlT_E_EEvPSB_PKmllT0_T1_16OffsetCalculatorILi1EjLb0EE,@function
        .size           _ZN2at6native54_GLOBAL__N__f6d41790_21_PhiloxDistribution_cu_0636f2c123philox_multi_key_kernelIfZZZZNS0_21_philox_uniform_cuda_ERNS_6TensorERKS3_ddENKUlvE_clEvENKUlvE0_clEvENKUlvE_clEvEUlmmE0_ZZZNS0_21_philox_uniform_cuda_ES4_S6_ddENKS7_clEvENKS8_clEvEUlT_E_EEvPSB_PKmllT0_T1_16OffsetCalculatorILi1EjLb0EE,(.L_x_183 - _ZN2at6native54_GLOBAL__N__f6d41790_21_PhiloxDistribution_cu_0636f2c123philox_multi_key_kernelIfZZZZNS0_21_philox_uniform_cuda_ERNS_6TensorERKS3_ddENKUlvE_clEvENKUlvE0_clEvENKUlvE_clEvEUlmmE0_ZZZNS0_21_philox_uniform_cuda_ES4_S6_ddENKS7_clEvENKS8_clEvEUlT_E_EEvPSB_PKmllT0_T1_16OffsetCalculatorILi1EjLb0EE)
        .other          _ZN2at6native54_GLOBAL__N__f6d41790_21_PhiloxDistribution_cu_0636f2c123philox_multi_key_kernelIfZZZZNS0_21_philox_uniform_cuda_ERNS_6TensorERKS3_ddENKUlvE_clEvENKUlvE0_clEvENKUlvE_clEvEUlmmE0_ZZZNS0_21_philox_uniform_cuda_ES4_S6_ddENKS7_clEvENKS8_clEvEUlT_E_EEvPSB_PKmllT0_T1_16OffsetCalculatorILi1EjLb0EE,@"STO_CUDA_ENTRY STV_DEFAULT"
_ZN2at6native54_GLOBAL__N__f6d41790_21_PhiloxDistribution_cu_0636f2c123philox_multi_key_kernelIfZZZZNS0_21_philox_uniform_cuda_ERNS_6TensorERKS3_ddENKUlvE_clEvENKUlvE0_clEvENKUlvE_clEvEUlmmE0_ZZZNS0_21_philox_uniform_cuda_ES4_S6_ddENKS7_clEvENKS8_clEvEUlT_E_EEvPSB_PKmllT0_T1_16OffsetCalculatorILi1EjLb0EE:
        /* <DEDUP_REMOVED lines=26> */
[----:B------:R-:W-:Y:S05]  /*01a0*/  CALL.REL.NOINC `($__internal_8_$__cuda_sm20_div_s64) ;  /* 0x000017e000007944 */ /* 0x000fea0003c00000 */
        /* <DEDUP_REMOVED lines=9> */
.L_x_131:
        /* <DEDUP_REMOVED lines=22> */
.L_x_132:
[----:B------:R-:W-:Y:S05]  /*03a0*/  BSYNC B0 ;  /* 0x0000000000007941 */ /* 0x000fea0003800000 */
.L_x_130:
        /* <DEDUP_REMOVED lines=203> */
.L_x_133:
        /* <DEDUP_REMOVED lines=85> */
[----:B------:R-:W-:Y:S01]  /*15b0*/  LOP3.LUT R3, R12, 0xffffff, RZ, 0xc0, !PT ;  /* 0x00ffffff0c037812 */ /* 0x000fe200078ec0ff */
[----:B------:R-:W-:Y:S01]  /*15c0*/  IMAD.MOV.U32 R13, RZ, RZ, c[0x0][0x184] ;  /* 0x00006100ff0d7624 */ /* 0x000fe200078e00ff */
[----:B------:R-:W-:Y:S02]  /*15d0*/  IADD3 R0, P2, R6, 0x1, RZ ;  /* 0x0000000106007810 */ /* 0x000fe40007f5e0ff */
[----:B------:R-:W-:Y:S02]  /*15e0*/  LEA R4, P1, R2, c[0x0][0x160], 0x2 ;  /* 0x0000580002047a11 */ /* 0x000fe400078210ff */
[----:B------:R-:W0:Y:S01]  /*15f0*/  I2F.U32 R3, R3 ;  /* 0x0000000300037306 */ /* 0x000e220000201000 */
[----:B------:R-:W-:Y:S01]  /*1600*/  ISETP.GE.U32.AND P0, PT, R0, c[0x0][0x178], PT ;  /* 0x00005e0000007a0c */ /* 0x000fe20003f06070 */
[----:B------:R-:W-:Y:S01]  /*1610*/  FADD.FTZ R0, -R13, c[0x0][0x188] ;  /* 0x000062000d007621 */ /* 0x000fe20000010100 */
[----:B------:R-:W-:Y:S02]  /*1620*/  IADD3.X R12, RZ, R7, RZ, P2, !PT ;  /* 0x00000007ff0c7210 */ /* 0x000fe400017fe4ff */
[----:B------:R-:W-:-:S02]  /*1630*/  LEA.HI.X R5, R2, c[0x0][0x164], R5, 0x2, P1 ;  /* 0x0000590002057a11 */ /* 0x000fc400008f1405 */
[----:B------:R-:W-:Y:S01]  /*1640*/  ISETP.GE.AND.EX P0, PT, R12, c[0x0][0x17c], PT, P0 ;  /* 0x00005f000c007a0c */ /* 0x000fe20003f06300 */
[----:B0-----:R-:W-:-:S04]  /*1650*/  FMUL.FTZ R13, R3, 5.9604644775390625e-08 ;  /* 0x33800000030d7820 */ /* 0x001fc80000410000 */
[----:B------:R-:W-:-:S05]  /*1660*/  FFMA.FTZ R13, R0, R13, c[0x0][0x184] ;  /* 0x00006100000d7623 */ /* 0x000fca000001000d */
[----:B------:R0:W-:Y:S03]  /*1670*/  STG.E [R4.64], R13 ;  /* 0x0000000d04007986 */ /* 0x0001e6000c101908 */
[----:B------:R-:W-:Y:S05]  /*1680*/  @P0 EXIT ;  /* 0x000000000000094d */ /* 0x000fea0003800000 */
[----:B------:R-:W-:Y:S02]  /*1690*/  LOP3.LUT R10, R10, 0xffffff, RZ, 0xc0, !PT ;  /* 0x00ffffff0a0a7812 */ /* 0x000fe400078ec0ff */
[----:B------:R-:W-:-:S04]  /*16a0*/  IADD3 R2, P1, R6, 0x2, RZ ;  /* 0x0000000206027810 */ /* 0x000fc80007f3e0ff */
[----:B------:R-:W1:Y:S01]  /*16b0*/  I2F.U32 R10, R10 ;  /* 0x0000000a000a7306 */ /* 0x000e620000201000 */
[----:B------:R-:W-:Y:S01]  /*16c0*/  ISETP.GE.U32.AND P0, PT, R2, c[0x0][0x178], PT ;  /* 0x00005e0002007a0c */ /* 0x000fe20003f06070 */
[----:B------:R-:W-:-:S05]  /*16d0*/  IMAD.X R2, RZ, RZ, R7, P1 ;  /* 0x000000ffff027224 */ /* 0x000fca00008e0607 */
[----:B------:R-:W-:Y:S01]  /*16e0*/  ISETP.GE.AND.EX P0, PT, R2, c[0x0][0x17c], PT, P0 ;  /* 0x00005f0002007a0c */ /* 0x000fe20003f06300 */
[----:B-1----:R-:W-:-:S04]  /*16f0*/  FMUL.FTZ R3, R10, 5.9604644775390625e-08 ;  /* 0x338000000a037820 */ /* 0x002fc80000410000 */
[----:B------:R-:W-:-:S05]  /*1700*/  FFMA.FTZ R3, R0, R3, c[0x0][0x184] ;  /* 0x0000610000037623 */ /* 0x000fca0000010003 */
[----:B------:R1:W-:Y:S03]  /*1710*/  STG.E [R4.64+0x4], R3 ;  /* 0x0000040304007986 */ /* 0x0003e6000c101908 */
[----:B------:R-:W-:Y:S05]  /*1720*/  @P0 EXIT ;  /* 0x000000000000094d */ /* 0x000fea0003800000 */
[----:B------:R-:W-:Y:S02]  /*1730*/  LOP3.LUT R14, R14, 0xffffff, RZ, 0xc0, !PT ;  /* 0x00ffffff0e0e7812 */ /* 0x000fe400078ec0ff */
[----:B------:R-:W-:-:S04]  /*1740*/  IADD3 R2, P1, R6, 0x3, RZ ;  /* 0x0000000306027810 */ /* 0x000fc80007f3e0ff */
[----:B------:R-:W2:Y:S01]  /*1750*/  I2F.U32 R14, R14 ;  /* 0x0000000e000e7306 */ /* 0x000ea20000201000 */
[----:B------:R-:W-:Y:S02]  /*1760*/  ISETP.GE.U32.AND P0, PT, R2, c[0x0][0x178], PT ;  /* 0x00005e0002007a0c */ /* 0x000fe40003f06070 */
[----:B------:R-:W-:-:S04]  /*1770*/  IADD3.X R6, RZ, R7, RZ, P1, !PT ;  /* 0x00000007ff067210 */ /* 0x000fc80000ffe4ff */
[----:B------:R-:W-:Y:S01]  /*1780*/  ISETP.GE.AND.EX P0, PT, R6, c[0x0][0x17c], PT, P0 ;  /* 0x00005f0006007a0c */ /* 0x000fe20003f06300 */
[----:B-12---:R-:W-:-:S04]  /*1790*/  FMUL.FTZ R3, R14, 5.9604644775390625e-08 ;  /* 0x338000000e037820 */ /* 0x006fc80000410000 */
[----:B------:R-:W-:-:S05]  /*17a0*/  FFMA.FTZ R3, R0, R3, c[0x0][0x184] ;  /* 0x0000610000037623 */ /* 0x000fca0000010003 */
[----:B------:R1:W-:Y:S03]  /*17b0*/  STG.E [R4.64+0x8], R3 ;  /* 0x0000080304007986 */ /* 0x0003e6000c101908 */
[----:B------:R-:W-:Y:S05]  /*17c0*/  @P0 EXIT ;  /* 0x000000000000094d */ /* 0x000fea0003800000 */
[----:B------:R-:W-:-:S06]  /*17d0*/  LOP3.LUT R8, R8, 0xffffff, RZ, 0xc0, !PT ;  /* 0x00ffffff08087812 */ /* 0x000fcc00078ec0ff */
[----:B------:R-:W2:Y:S02]  /*17e0*/  I2F.U32 R8, R8 ;  /* 0x0000000800087306 */ /* 0x000ea40000201000 */
[----:B-12---:R-:W-:-:S04]  /*17f0*/  FMUL.FTZ R3, R8, 5.9604644775390625e-08 ;  /* 0x3380000008037820 */ /* 0x006fc80000410000 */
[----:B------:R-:W-:-:S05]  /*1800*/  FFMA.FTZ R3, R0, R3, c[0x0][0x184] ;  /* 0x0000610000037623 */ /* 0x000fca0000010003 */
[----:B------:R-:W-:Y:S01]  /*1810*/  STG.E [R4.64+0xc], R3 ;  /* 0x00000c0304007986 */ /* 0x000fe2000c101908 */
[----:B------:R-:W-:Y:S05]  /*1820*/  EXIT ;  /* 0x000000000000794d */ /* 0x000fea0003800000 */
.L_x_134:
[----:B------:R-:W-:Y:S01]  /*1830*/  LOP3.LUT R12, R12, 0xffffff, RZ, 0xc0, !PT ;  /* 0x00ffffff0c0c7812 */ /* 0x000fe200078ec0ff */
[----:B------:R-:W-:Y:S01]  /*1840*/  IMAD.MOV.U32 R0, RZ, RZ, c[0x0][0x184] ;  /* 0x00006100ff007624 */ /* 0x000fe200078e00ff */
[----:B------:R-:W-:Y:S02]  /*1850*/  LOP3.LUT R10, R10, 0xffffff, RZ, 0xc0, !PT ;  /* 0x00ffffff0a0a7812 */ /* 0x000fe400078ec0ff */
[----:B------:R-:W-:Y:S01]  /*1860*/  LOP3.LUT R14, R14, 0xffffff, RZ, 0xc0, !PT ;  /* 0x00ffffff0e0e7812 */ /* 0x000fe200078ec0ff */
[----:B------:R-:W-:Y:S01]  /*1870*/  FADD.FTZ R0, -R0, c[0x0][0x188] ;  /* 0x0000620000007621 */ /* 0x000fe20000010100 */
[----:B------:R-:W-:Y:S01]  /*1880*/  LOP3.LUT R6, R8, 0xffffff, RZ, 0xc0, !PT ;  /* 0x00ffffff08067812 */ /* 0x000fe200078ec0ff */
[----:B------:R-:W0:Y:S01]  /*1890*/  I2F.U32 R12, R12 ;  /* 0x0000000c000c7306 */ /* 0x000e220000201000 */
[----:B------:R-:W-:-:S04]  /*18a0*/  LEA R4, P0, R2, c[0x0][0x160], 0x2 ;  /* 0x0000580002047a11 */ /* 0x000fc800078010ff */
[----:B------:R-:W-:-:S03]  /*18b0*/  LEA.HI.X R5, R2, c[0x0][0x164], R5, 0x2, P0 ;  /* 0x0000590002057a11 */ /* 0x000fc600000f1405 */
[----:B------:R-:W1:Y:S08]  /*18c0*/  I2F.U32 R10, R10 ;  /* 0x0000000a000a7306 */ /* 0x000e700000201000 */
[----:B------:R-:W2:Y:S01]  /*18d0*/  I2F.U32 R14, R14 ;  /* 0x0000000e000e7306 */ /* 0x000ea20000201000 */
[----:B0-----:R-:W-:-:S04]  /*18e0*/  FMUL.FTZ R3, R12, 5.9604644775390625e-08 ;  /* 0x338000000c037820 */ /* 0x001fc80000410000 */
[----:B------:R-:W-:-:S03]  /*18f0*/  FFMA.FTZ R8, R0, R3, c[0x0][0x184] ;  /* 0x0000610000087623 */ /* 0x000fc60000010003 */
[----:B------:R-:W0:Y:S01]  /*1900*/  I2F.U32 R6, R6 ;  /* 0x0000000600067306 */ /* 0x000e220000201000 */
[----:B-1----:R-:W-:-:S04]  /*1910*/  FMUL.FTZ R9, R10, 5.9604644775390625e-08 ;  /* 0x338000000a097820 */ /* 0x002fc80000410000 */
[----:B------:R-:W-:Y:S02]  /*1920*/  FFMA.FTZ R9, R0, R9, c[0x0][0x184] ;  /* 0x0000610000097623 */ /* 0x000fe40000010009 */
[----:B--2---:R-:W-:-:S04]  /*1930*/  FMUL.FTZ R7, R14, 5.9604644775390625e-08 ;  /* 0x338000000e077820 */ /* 0x004fc80000410000 */
[----:B------:R-:W-:Y:S02]  /*1940*/  FFMA.FTZ R10, R0, R7, c[0x0][0x184] ;  /* 0x00006100000a7623 */ /* 0x000fe40000010007 */
[----:B0-----:R-:W-:-:S04]  /*1950*/  FMUL.FTZ R11, R6, 5.9604644775390625e-08 ;  /* 0x33800000060b7820 */ /* 0x001fc80000410000 */
[----:B------:R-:W-:-:S05]  /*1960*/  FFMA.FTZ R11, R0, R11, c[0x0][0x184] ;  /* 0x00006100000b7623 */ /* 0x000fca000001000b */
[----:B------:R-:W-:Y:S01]  /*1970*/  STG.E.128 [R4.64], R8 ;  /* 0x0000000804007986 */ /* 0x000fe2000c101d08 */
[----:B------:R-:W-:Y:S05]  /*1980*/  EXIT ;  /* 0x000000000000794d */ /* 0x000fea0003800000 */
        .weak           $__internal_8_$__cuda_sm20_div_s64
        .type           $__internal_8_$__cuda_sm20_div_s64,@function
        .size           $__internal_8_$__cuda_sm20_div_s64,(.L_x_183 - $__internal_8_$__cuda_sm20_div_s64)
$__internal_8_$__cuda_sm20_div_s64:
        /* <DEDUP_REMOVED lines=35> */
[----:B------:R-:W-:-:S05]  /*1bc0*/  MOV R3, RZ ;  /* 0x000000ff00037202 */ /* 0x000fca0000000f00 */
        /* <DEDUP_REMOVED lines=39> */
[-C--:B------:R-:W-:Y:S02]  /*1e40*/  IADD3.X R2, RZ, ~R5.reuse, RZ, P2, !PT ;  /* 0x80000005ff027210 */ /* 0x080fe400017fe4ff */
[----:B------:R-:W-:Y:S01]  /*1e50*/  SEL R4, R3, R4, !P1 ;  /* 0x0000000403047207 */ /* 0x000fe20004800000 */
[----:B------:R-:W-:Y:S01]  /*1e60*/  HFMA2.MMA R3, -RZ, RZ, 0, 0 ;  /* 0x00000000ff037435 */ /* 0x000fe200000001ff */
[----:B------:R-:W-:Y:S01]  /*1e70*/  SEL R5, R2, R5, !P1 ;  /* 0x0000000502057207 */ /* 0x000fe20004800000 */
[----:B------:R-:W-:Y:S01]  /*1e80*/  IMAD.MOV.U32 R2, RZ, RZ, R0 ;  /* 0x000000ffff027224 */ /* 0x000fe200078e0000 */
[----:B------:R-:W-:-:S04]  /*1e90*/  ISETP.NE.AND.EX P0, PT, RZ, UR10, PT, P0 ;  /* 0x0000000aff007c0c */ /* 0x000fc8000bf05300 */
[----:B------:R-:W-:Y:S02]  /*1ea0*/  SEL R4, R4, 0xffffffff, P0 ;  /* 0xffffffff04047807 */ /* 0x000fe40000000000 */
[----:B------:R-:W-:Y:S01]  /*1eb0*/  SEL R5, R5, 0xffffffff, P0 ;  /* 0xffffffff05057807 */ /* 0x000fe20000000000 */
[----:B------:R-:W-:Y:S06]  /*1ec0*/  RET.REL.NODEC R2 `(_ZN2at6native54_GLOBAL__N__f6d41790_21_PhiloxDistribution_cu_0636f2c123philox_multi_key_kernelIfZZZZNS0_21_philox_uniform_cuda_ERNS_6TensorERKS3_ddENKUlvE_clEvENKUlvE0_clEvENKUlvE_clEvEUlmmE0_ZZZNS0_21_philox_uniform_cuda_ES4_S6_ddENKS7_clEvENKS8_clEvEUlT_E_EEvPSB_PKmllT0_T1_16OffsetCalculatorILi1EjLb0EE) ;  /* 0xffffe13002007950 */ /* 0x000fec0003c3ffff */
.L_x_135:
        /* <DEDUP_REMOVED lines=11> */
.L_x_183:


//--------------------- .text._ZN2at6native54_GLOBAL__N__f6d41790_21_PhiloxDistribution_cu_0636f2c124philox_single_key_kernelIfZZZZNS0_21_philox_uniform_cuda_ERNS_6TensorERKS3_ddENKUlvE_clEvENKUlvE0_clEvENKUlvE_clEvEUlmmE0_ZZZNS0_21_philox_uniform_cuda_ES4_S6_ddENKS7_clEvENKS8_clEvEUlT_E_EEvPSB_PKmlT0_T1_ --------------------------
	.section	.text._ZN2at6native54_GLOBAL__N__f6d41790_21_PhiloxDistribution_cu_0636f2c124philox_single_key_kernelIfZZZZNS0_21_philox_uniform_cuda_ERNS_6TensorERKS3_ddENKUlvE_clEvENKUlvE0_clEvENKUlvE_clEvEUlmmE0_ZZZNS0_21_philox_uniform_cuda_ES4_S6_ddENKS7_clEvENKS8_clEvEUlT_E_EEvPSB_PKmlT0_T1_,"ax",@progbits
	.sectioninfo	@"SHI_REGISTERS=29"
	.align	128
.text._ZN2at6native54_GLOBAL__N__f6d41790_21_PhiloxDistribution_cu_0636f2c124philox_single_key_kernelIfZZZZNS0_21_philox_uniform_cuda_ERNS_6TensorERKS3_ddENKUlvE_clEvENKUlvE0_clEvENKUlvE_clEvEUlmmE0_ZZZNS0_21_philox_uniform_cuda_ES4_S6_ddENKS7_clEvENKS8_clEvEUlT_E_EEvPSB_PKmlT0_T1_:
        .type           _ZN2at6native54_GLOBAL__N__f6d41790_21_PhiloxDistribution_cu_0636f2c124philox_single_key_kernelIfZZZZNS0_21_philox_uniform_cuda_ERNS_6TensorERKS3_ddENKUlvE_clEvENKUlvE0_clEvENKUlvE_clEvEUlmmE0_ZZZNS0_21_philox_uniform_cuda_ES4_S6_ddENKS7_clEvENKS8_clEvEUlT_E_EEvPSB_PKmlT0_T1_,@function
        .size           _ZN2at6native54_GLOBAL__N__f6d41790_21_PhiloxDistribution_cu_0636f2c124philox_single_key_kernelIfZZZZNS0_21_philox_uniform_cuda_ERNS_6TensorERKS3_ddENKUlvE_clEvENKUlvE0_clEvENKUlvE_clEvEUlmmE0_ZZZNS0_21_philox_uniform_cuda_ES4_S6_ddENKS7_clEvENKS8_clEvEUlT_E_EEvPSB_PKmlT0_T1_,(.L_x_185 - _ZN2at6native54_GLOBAL__N__f6d41790_21_PhiloxDistribution_cu_0636f2c124philox_single_key_kernelIfZZZZNS0_21_philox_uniform_cuda_ERNS_6TensorERKS3_ddENKUlvE_clEvENKUlvE0_clEvENKUlvE_clEvEUlmmE0_ZZZNS0_21_philox_uniform_cuda_ES4_S6_ddENKS7_clEvENKS8_clEvEUlT_E_EEvPSB_PKmlT0_T1_)
        .other          _ZN2at6native54_GLOBAL__N__f6d41790_21_PhiloxDistribution_cu_0636f2c124philox_single_key_kernelIfZZZZNS0_21_philox_uniform_cuda_ERNS_6TensorERKS3_ddENKUlvE_clEvENKUlvE0_clEvENKUlvE_clEvEUlmmE0_ZZZNS0_21_philox_uniform_cuda_ES4_S6_ddENKS7_clEvENKS8_clEvEUlT_E_EEvPSB_PKmlT0_T1_,@"STO_CUDA_ENTRY STV_DEFAULT"
_ZN2at6native54_GLOBAL__N__f6d41790_21_PhiloxDistribution_cu_0636f2c124philox_single_key_kernelIfZZZZNS0_21_philox_uniform_cuda_ERNS_6TensorERKS3_ddENKUlvE_clEvENKUlvE0_clEvENKUlvE_clEvEUlmmE0_ZZZNS0_21_philox_uniform_cuda_ES4_S6_ddENKS7_clEvENKS8_clEvEUlT_E_EEvPSB_PKmlT0_T1_:
        /* <DEDUP_REMOVED lines=22> */
[----:B------:R-:W-:Y:S02]  /*0160*/  IADD3 R15, R5, -0x4498517b, RZ ;  /* 0xbb67ae85050f7810 */ /* 0x000fe40007ffe0ff */
[----:B------:R-:W-:Y:S01]  /*0170*/  IADD3 R17, R4, 0x3c6ef372, RZ ;  /* 0x3c6ef37204117810 */ /* 0x000fe20007ffe0ff */
[----:B------:R-:W-:Y:S02]  /*0180*/  IMAD.X R11, R7, 0x1, R3, P0 ;  /* 0x00000001070b7824 */ /* 0x000fe400000e0603 */
[----:B------:R-:W-:-:S03]  /*0190*/  IMAD.WIDE.U32 R12, R12, -0x2daee0ad, RZ ;  /* 0xd2511f530c0c7825 */ /* 0x000fc600078e00ff */
[----:B------:R-:W-:Y:S02]  /*01a0*/  LOP3.LUT R10, R11, R4, RZ, 0x3c, !PT ;  /* 0x000000040b0a7212 */ /* 0x000fe400078e3cff */
[----:B------:R-:W-:-:S03]  /*01b0*/  LOP3.LUT R14, R13, R5, RZ, 0x3c, !PT ;  /* 0x000000050d0e7212 */ /* 0x000fc600078e3cff */
[----:B------:R-:W-:-:S05]  /*01c0*/  IMAD.WIDE.U32 R10, R10, -0x2daee0ad, RZ ;  /* 0xd2511f530a0a7825 */ /* 0x000fca00078e00ff */
[----:B------:R-:W-:Y:S01]  /*01d0*/  LOP3.LUT R12, R11, R12, R15, 0x96, !PT ;  /* 0x0000000c0b0c7212 */ /* 0x000fe200078e960f */
[----:B------:R-:W-:Y:S01]  /*01e0*/  IMAD.WIDE.U32 R14, R14, -0x326172a9, RZ ;  /* 0xcd9e8d570e0e7825 */ /* 0x000fe200078e00ff */
[----:B------:R-:W-:-:S03]  /*01f0*/  IADD3 R11, R4, -0x61c88647, RZ ;  /* 0x9e3779b9040b7810 */ /* 0x000fc60007ffe0ff */
[----:B------:R-:W-:Y:S01]  /*0200*/  IMAD.WIDE.U32 R12, R12, -0x326172a9, RZ ;  /* 0xcd9e8d570c0c7825 */ /* 0x000fe200078e00ff */
[----:B------:R-:W-:-:S04]  /*0210*/  LOP3.LUT R11, R15, R11, RZ, 0x3c, !PT ;  /* 0x0000000b0f0b7212 */ /* 0x000fc800078e3cff */
        /* <DEDUP_REMOVED lines=42> */
[----:B------:R-:W-:Y:S01]  /*04c0*/  LOP3.LUT R8, R16, 0xffffff, RZ, 0xc0, !PT ;  /* 0x00ffffff10087812 */ /* 0x000fe200078ec0ff */
[----:B------:R-:W-:-:S05]  /*04d0*/  IMAD.WIDE.U32 R10, R11, -0x326172a9, RZ ;  /* 0xcd9e8d570b0a7825 */ /* 0x000fca00078e00ff */
[----:B------:R-:W-:Y:S01]  /*04e0*/  LOP3.LUT R13, R11, R12, R13, 0x96, !PT ;  /* 0x0000000c0b0d7212 */ /* 0x000fe200078e960d */
[----:B------:R-:W0:Y:S01]  /*04f0*/  I2F.U32 R8, R8 ;  /* 0x0000000800087306 */ /* 0x000e220000201000 */
[----:B------:R-:W-:Y:S01]  /*0500*/  IADD3 R11, R5, 0xa522ad, RZ ;  /* 0x00a522ad050b7810 */ /* 0x000fe20007ffe0ff */
[----:B------:R-:W-:Y:S01]  /*0510*/  IMAD.MOV.U32 R12, RZ, RZ, c[0x0][0x17c] ;  /* 0x00005f00ff0c7624 */ /* 0x000fe200078e00ff */
[----:B------:R-:W-:Y:S02]  /*0520*/  LOP3.LUT R15, R10, 0xffffff, RZ, 0xc0, !PT ;  /* 0x00ffffff0a0f7812 */ /* 0x000fe400078ec0ff */
[----:B------:R-:W-:Y:S02]  /*0530*/  LOP3.LUT R11, R17, R14, R11, 0x96, !PT ;  /* 0x0000000e110b7212 */ /* 0x000fe400078e960b */
[----:B------:R-:W-:Y:S02]  /*0540*/  LOP3.LUT R13, R13, 0xffffff, RZ, 0xc0, !PT ;  /* 0x00ffffff0d0d7812 */ /* 0x000fe400078ec0ff */
[----:B------:R-:W-:Y:S01]  /*0550*/  LOP3.LUT R14, R11, 0xffffff, RZ, 0xc0, !PT ;  /* 0x00ffffff0b0e7812 */ /* 0x000fe200078ec0ff */
[----:B------:R-:W1:Y:S01]  /*0560*/  I2F.U32 R15, R15 ;  /* 0x0000000f000f7306 */ /* 0x000e620000201000 */
[----:B------:R-:W-:-:S04]  /*0570*/  LEA R10, P0, R2, c[0x0][0x160], 0x4 ;  /* 0x00005800020a7a11 */ /* 0x000fc800078020ff */
[----:B------:R-:W-:Y:S01]  /*0580*/  LEA.HI.X R11, R2, c[0x0][0x164], R3, 0x4, P0 ;  /* 0x00005900020b7a11 */ /* 0x000fe200000f2403 */
[----:B------:R-:W-:Y:S02]  /*0590*/  FADD.FTZ R3, -R12, c[0x0][0x180] ;  /* 0x000060000c037621 */ /* 0x000fe40000010100 */
[----:B------:R-:W2:Y:S01]  /*05a0*/  I2F.U32 R13, R13 ;  /* 0x0000000d000d7306 */ /* 0x000ea20000201000 */
[----:B0-----:R-:W-:-:S07]  /*05b0*/  FMUL.FTZ R16, R8, 5.9604644775390625e-08 ;  /* 0x3380000008107820 */ /* 0x001fce0000410000 */
[----:B------:R-:W0:Y:S01]  /*05c0*/  I2F.U32 R14, R14 ;  /* 0x0000000e000e7306 */ /* 0x000e220000201000 */
[----:B-1----:R-:W-:Y:S02]  /*05d0*/  FMUL.FTZ R2, R15, 5.9604644775390625e-08 ;  /* 0x338000000f027820 */ /* 0x002fe40000410000 */
[----:B------:R-:W-:Y:S02]  /*05e0*/  FFMA.FTZ R15, R3, R16, c[0x0][0x17c] ;  /* 0x00005f00030f7623 */ /* 0x000fe40000010010 */
[----:B--2---:R-:W-:Y:S02]  /*05f0*/  FMUL.FTZ R12, R13, 5.9604644775390625e-08 ;  /* 0x338000000d0c7820 */ /* 0x004fe40000410000 */
[----:B------:R-:W-:Y:S02]  /*0600*/  FFMA.FTZ R13, R3, R2, c[0x0][0x17c] ;  /* 0x00005f00030d7623 */ /* 0x000fe40000010002 */
[----:B------:R-:W-:Y:S02]  /*0610*/  FFMA.FTZ R12, R12, R3, c[0x0][0x17c] ;  /* 0x00005f000c0c7623 */ /* 0x000fe40000010003 */
[----:B0-----:R-:W-:-:S04]  /*0620*/  FMUL.FTZ R8, R14, 5.9604644775390625e-08 ;  /* 0x338000000e087820 */ /* 0x001fc80000410000 */
[----:B------:R-:W-:-:S05]  /*0630*/  FFMA.FTZ R14, R3, R8, c[0x0][0x17c] ;  /* 0x00005f00030e7623 */ /* 0x000fca0000010008 */
[----:B------:R0:W-:Y:S02]  /*0640*/  STG.E.128 [R10.64], R12 ;  /* 0x0000000c0a007986 */ /* 0x0001e4000c101d04 */
.L_x_137:
[----:B------:R-:W-:Y:S05]  /*0650*/  BSYNC B0 ;  /* 0x0000000000007941 */ /* 0x000fea0003800000 */
.L_x_136:
[----:B------:R-:W-:Y:S05]  /*0660*/  @P1 EXIT ;  /* 0x000000000000194d */ /* 0x000fea0003800000 */
[----:B-----5:R-:W-:Y:S02]  /*0670*/  IADD3 R2, P0, R6, R9, RZ ;  /* 0x0000000906027210 */ /* 0x020fe40007f1e0ff */
[----:B0-----:R-:W-:Y:S02]  /*0680*/  IADD3 R11, R5, -0x4498517b, RZ ;  /* 0xbb67ae85050b7810 */ /* 0x001fe40007ffe0ff */
        /* <DEDUP_REMOVED lines=29> */
[----:B------:R-:W-:Y:S01]  /*0860*/  IADD3 R3, R4, 0x1715609d, RZ ;  /* 0x1715609d04037810 */ /* 0x000fe20007ffe0ff */
[----:B------:R-:W-:Y:S01]  /*0870*/  IMAD.SHL.U32 R2, R9, 0x4, RZ ;  /* 0x0000000409027824 */ /* 0x000fe200078e00ff */
[----:B------:R-:W-:Y:S01]  /*0880*/  LOP3.LUT R12, R11, R12, R7, 0x96, !PT ;  /* 0x0000000c0b0c7212 */ /* 0x000fe200078e9607 */
[----:B------:R-:W-:Y:S01]  /*0890*/  IMAD.WIDE.U32 R14, R14, -0x326172a9, RZ ;  /* 0xcd9e8d570e0e7825 */ /* 0x000fe200078e00ff */
[----:B------:R-:W-:Y:S02]  /*08a0*/  SHF.L.U64.HI R9, R9, 0x2, R0 ;  /* 0x0000000209097819 */ /* 0x000fe40000010200 */
[----:B------:R-:W-:Y:S01]  /*08b0*/  ISETP.GE.U32.AND P0, PT, R2, c[0x0][0x170], PT ;  /* 0x00005c0002007a0c */ /* 0x000fe20003f06070 */
[----:B------:R-:W-:Y:S01]  /*08c0*/  IMAD.WIDE.U32 R12, R12, -0x326172a9, RZ ;  /* 0xcd9e8d570c0c7825 */ /* 0x000fe200078e00ff */
[----:B------:R-:W-:-:S02]  /*08d0*/  IADD3 R7, R4, -0x4ab325aa, RZ ;  /* 0xb54cda5604077810 */ /* 0x000fc40007ffe0ff */
[----:B------:R-:W-:Y:S02]  /*08e0*/  LOP3.LUT R6, R15, R6, R3, 0x96, !PT ;  /* 0x000000060f067212 */ /* 0x000fe400078e9603 */
[----:B------:R-:W-:Y:S02]  /*08f0*/  ISETP.GE.AND.EX P0, PT, R9, c[0x0][0x174], PT, P0 ;  /* 0x00005d0009007a0c */ /* 0x000fe40003f06300 */
[----:B------:R-:W-:Y:S01]  /*0900*/  LOP3.LUT R14, R13, R14, R7, 0x96, !PT ;  /* 0x0000000e0d0e7212 */ /* 0x000fe200078e9607 */
[----:B------:R-:W-:Y:S01]  /*0910*/  IMAD.WIDE.U32 R6, R6, -0x2daee0ad, RZ ;  /* 0xd2511f5306067825 */ /* 0x000fe200078e00ff */
[C---:B------:R-:W-:Y:S02]  /*0920*/  IADD3 R3, R5.reuse, 0x646e171e, RZ ;  /* 0x646e171e05037810 */ /* 0x040fe40007ffe0ff */
[----:B------:R-:W-:Y:S01]  /*0930*/  IADD3 R11, R5, 0x1fd5c5a3, RZ ;  /* 0x1fd5c5a3050b7810 */ /* 0x000fe20007ffe0ff */
[----:B------:R-:W-:Y:S01]  /*0940*/  IMAD.WIDE.U32 R14, R14, -0x2daee0ad, RZ ;  /* 0xd2511f530e0e7825 */ /* 0x000fe200078e00ff */
[----:B------:R-:W-:-:S02]  /*0950*/  LOP3.LUT R16, R7, R10, R3, 0x96, !PT ;  /* 0x0000000a07107212 */ /* 0x000fc400078e9603 */
[----:B------:R-:W-:Y:S02]  /*0960*/  IADD3 R3, R4, 0x5384540f, RZ ;  /* 0x5384540f04037810 */ /* 0x000fe40007ffe0ff */
[----:B------:R-:W-:Y:S01]  /*0970*/  LOP3.LUT R6, R15, R6, R11, 0x96, !PT ;  /* 0x000000060f067212 */ /* 0x000fe200078e960b */
[----:B------:R-:W-:Y:S01]  /*0980*/  IMAD.WIDE.U32 R16, R16, -0x326172a9, RZ ;  /* 0xcd9e8d5710107825 */ /* 0x000fe200078e00ff */
[----:B------:R-:W-:Y:S06]  /*0990*/  @P0 EXIT ;  /* 0x000000000000094d */ /* 0x000fec0003800000 */
[----:B------:R-:W-:Y:S01]  /*09a0*/  LOP3.LUT R0, RZ, R2, RZ, 0x33, !PT ;  /* 0x00000002ff007212 */ /* 0x000fe200078e33ff */
[----:B------:R-:W-:Y:S01]  /*09b0*/  IMAD.WIDE.U32 R6, R6, -0x326172a9, RZ ;  /* 0xcd9e8d5706067825 */ /* 0x000fe200078e00ff */
[----:B------:R-:W-:Y:S02]  /*09c0*/  LOP3.LUT R8, RZ, R9, RZ, 0x33, !PT ;  /* 0x00000009ff087212 */ /* 0x000fe400078e33ff */
[----:B------:R-:W-:Y:S02]  /*09d0*/  IADD3 R0, P1, R0, c[0x0][0x170], RZ ;  /* 0x00005c0000007a10 */ /* 0x000fe40007f3e0ff */
[----:B------:R-:W-:Y:S01]  /*09e0*/  LOP3.LUT R10, R17, R12, R3, 0x96, !PT ;  /* 0x0000000c110a7212 */ /* 0x000fe200078e9603 */
[----:B------:R-:W-:Y:S01]  /*09f0*/  IMAD.MOV.U32 R12, RZ, RZ, c[0x0][0x17c] ;  /* 0x00005f00ff0c7624 */ /* 0x000fe200078e00ff */
[----:B------:R-:W-:-:S02]  /*0a00*/  ISETP.GE.U32.AND P0, PT, R0, 0x3, PT ;  /* 0x000000030000780c */ /* 0x000fc40003f06070 */
[----:B------:R-:W-:Y:S01]  /*0a10*/  IADD3.X R8, R8, c[0x0][0x174], RZ, P1, !PT ;  /* 0x00005d0008087a10 */ /* 0x000fe20000ffe4ff */
[----:B------:R-:W-:Y:S01]  /*0a20*/  IMAD.WIDE.U32 R10, R10, -0x2daee0ad, RZ ;  /* 0xd2511f530a0a7825 */ /* 0x000fe200078e00ff */
[----:B------:R-:W-:Y:S02]  /*0a30*/  IADD3 R3, R4, -0xe443238, RZ ;  /* 0xf1bbcdc804037810 */ /* 0x000fe40007ffe0ff */
[----:B------:R-:W-:Y:S02]  /*0a40*/  IADD3 R13, R5, -0x24c28bd8, RZ ;  /* 0xdb3d7428050d7810 */ /* 0x000fe40007ffe0ff */
[----:B------:R-:W-:Y:S02]  /*0a50*/  ISETP.GE.U32.AND.EX P0, PT, R8, RZ, PT, P0 ;  /* 0x000000ff0800720c */ /* 0x000fe40003f06100 */
[----:B------:R-:W-:Y:S02]  /*0a60*/  LOP3.LUT R16, R7, R16, R3, 0x96, !PT ;  /* 0x0000001007107212 */ /* 0x000fe400078e9603 */
[----:B------:R-:W-:Y:S01]  /*0a70*/  LOP3.LUT R14, R11, R14, R13, 0x96, !PT ;  /* 0x0000000e0b0e7212 */ /* 0x000fe200078e960d */
[----:B------:R-:W-:Y:S01]  /*0a80*/  IMAD.MOV.U32 R11, RZ, RZ, RZ ;  /* 0x000000ffff0b7224 */ /* 0x000fe200078e00ff */
        /* <DEDUP_REMOVED lines=9> */
[----:B------:R-:W-:Y:S01]  /*0b20*/  FADD.FTZ R3, -R12, c[0x0][0x180] ;  /* 0x000060000c037621 */ /* 0x000fe20000010100 */
[----:B------:R-:W-:Y:S05]  /*0b30*/  @!P0 BRA `(.L_x_138) ;  /* 0x0000080000008947 */ /* 0x000fea0003800000 */
[C---:B------:R-:W-:Y:S01]  /*0b40*/  IADD3 R14, P0, P1, R2.reuse, -c[0x0][0x170], R13 ;  /* 0x80005c00020e7a10 */ /* 0x040fe2000791e00d */
[----:B------:R-:W-:Y:S01]  /*0b50*/  IMAD.MOV.U32 R11, RZ, RZ, RZ ;  /* 0x000000ffff0b7224 */ /* 0x000fe200078e00ff */
[----:B------:R-:W-:-:S02]  /*0b60*/  LEA R6, P2, R2, c[0x0][0x160], 0x2 ;  /* 0x0000580002067a11 */ /* 0x000fc400078410ff */
        /* <DEDUP_REMOVED lines=28> */
[----:B------:R-:W-:Y:S02]  /*0d30*/  FFMA.FTZ R19, R3, R24, c[0x0][0x17c] ;  /* 0x00005f0003137623 */ /* 0x000fe40000010018 */
.L_x_141:
[----:B------:R-:W-:Y:S01]  /*0d40*/  IADD3 R14, P1, R14, 0x10, RZ ;  /* 0x000000100e0e7810 */ /* 0x000fe20007f3e0ff */
[----:B------:R-:W-:Y:S01]  /*0d50*/  STG.E [R6.64+-0x8], R15 ;  /* 0xfffff80f06007986 */ /* 0x000fe2000c101904 */
[----:B------:R-:W-:Y:S02]  /*0d60*/  IADD3 R16, P2, R6, 0x40, RZ ;  /* 0x0000004006107810 */ /* 0x000fe40007f5e0ff */
[----:B------:R-:W-:Y:S01]  /*0d70*/  IADD3 R11, R11, 0x10, RZ ;  /* 0x000000100b0b7810 */ /* 0x000fe20007ffe0ff */
[----:B------:R-:W-:Y:S01]  /*0d80*/  IMAD.X R12, RZ, RZ, R12, P1 ;  /* 0x000000ffff0c7224 */ /* 0x000fe200008e060c */
[----:B------:R-:W-:Y:S01]  /*0d90*/  ISETP.GE.U32.AND P1, PT, R14, -0xc, PT ;  /* 0xfffffff40e00780c */ /* 0x000fe20003f26070 */
[----:B------:R-:W-:Y:S01]  /*0da0*/  IMAD.X R23, RZ, RZ, R7, P2 ;  /* 0x000000ffff177224 */ /* 0x000fe200010e0607 */
[----:B------:R-:W-:Y:S02]  /*0db0*/  STG.E [R6.64+-0x4], R17 ;  /* 0xfffffc1106007986 */ /* 0x000fe4000c101904 */
[----:B------:R-:W-:-:S02]  /*0dc0*/  ISETP.GE.AND.EX P1, PT, R12, -0x1, PT, P1 ;  /* 0xffffffff0c00780c */ /* 0x000fc40003f26310 */
[----:B------:R-:W-:Y:S04]  /*0dd0*/  STG.E [R6.64], R21 ;  /* 0x0000001506007986 */ /* 0x000fe8000c101904 */
[----:B------:R-:W-:Y:S04]  /*0de0*/  STG.E [R6.64+0x4], R19 ;  /* 0x0000041306007986 */ /* 0x000fe8000c101904 */
        /* <DEDUP_REMOVED lines=15> */
.L_x_140:
        /* <DEDUP_REMOVED lines=16> */
[----:B0-----:R-:W-:Y:S01]  /*0fe0*/  FMUL.FTZ R16, R15, 5.9604644775390625e-08 ;  /* 0x338000000f107820 */ /* 0x001fe20000410000 */
[----:B------:R-:W-:-:S03]  /*0ff0*/  IADD3 R15, P1, R6, 0x20, RZ ;  /* 0x00000020060f7810 */ /* 0x000fc60007f3e0ff */
[----:B------:R-:W-:-:S03]  /*1000*/  FFMA.FTZ R17, R3, R16, c[0x0][0x17c] ;  /* 0x00005f0003117623 */ /* 0x000fc60000010010 */
[----:B------:R-:W0:Y:S01]  /*1010*/  I2F.U32 R24, R24 ;  /* 0x0000001800187306 */ /* 0x000e220000201000 */
[----:B-1----:R-:W-:Y:S01]  /*1020*/  FMUL.FTZ R20, R18, 5.9604644775390625e-08 ;  /* 0x3380000012147820 */ /* 0x002fe20000410000 */
[----:B------:R-:W-:Y:S03]  /*1030*/  STG.E [R6.64+-0x8], R17 ;  /* 0xfffff81106007986 */ /* 0x000fe6000c101904 */
[----:B------:R-:W-:Y:S01]  /*1040*/  FFMA.FTZ R19, R3, R20, c[0x0][0x17c] ;  /* 0x00005f0003137623 */ /* 0x000fe20000010014 */
[----:B------:R-:W-:Y:S01]  /*1050*/  STG.E [R6.64+0x8], R17 ;  /* 0x0000081106007986 */ /* 0x000fe2000c101904 */
[----:B--2---:R-:W-:-:S03]  /*1060*/  FMUL.FTZ R22, R21, 5.9604644775390625e-08 ;  /* 0x3380000015167820 */ /* 0x004fc60000410000 */
[----:B------:R-:W-:Y:S01]  /*1070*/  STG.E [R6.64+-0x4], R19 ;  /* 0xfffffc1306007986 */ /* 0x000fe2000c101904 */
[----:B------:R-:W-:-:S03]  /*1080*/  FFMA.FTZ R23, R3, R22, c[0x0][0x17c] ;  /* 0x00005f0003177623 */ /* 0x000fc60000010016 */
[----:B------:R-:W-:Y:S01]  /*1090*/  STG.E [R6.64+0xc], R19 ;  /* 0x00000c1306007986 */ /* 0x000fe2000c101904 */
[----:B0-----:R-:W-:-:S03]  /*10a0*/  FMUL.FTZ R16, R24, 5.9604644775390625e-08 ;  /* 0x3380000018107820 */ /* 0x001fc60000410000 */
[----:B------:R-:W-:Y:S01]  /*10b0*/  STG.E [R6.64], R23 ;  /* 0x0000001706007986 */ /* 0x000fe2000c101904 */
[----:B------:R-:W-:Y:S02]  /*10c0*/  FFMA.FTZ R21, R3, R16, c[0x0][0x17c] ;  /* 0x00005f0003157623 */ /* 0x000fe40000010010 */
[----:B------:R-:W-:Y:S01]  /*10d0*/  IMAD.X R16, RZ, RZ, R7, P1 ;  /* 0x000000ffff107224 */ /* 0x000fe200008e0607 */
[----:B------:R-:W-:Y:S04]  /*10e0*/  STG.E [R6.64+0x10], R23 ;  /* 0x0000101706007986 */ /* 0x000fe8000c101904 */
[----:B------:R-:W-:Y:S04]  /*10f0*/  STG.E [R6.64+0x4], R21 ;  /* 0x0000041506007986 */ /* 0x000fe8000c101904 */
[----:B------:R0:W-:Y:S02]  /*1100*/  STG.E [R6.64+0x14], R21 ;  /* 0x0000141506007986 */ /* 0x0001e4000c101904 */
[----:B0-----:R-:W-:-:S02]  /*1110*/  IMAD.MOV.U32 R6, RZ, RZ, R15 ;  /* 0x000000ffff067224 */ /* 0x001fc400078e000f */
[----:B------:R-:W-:Y:S02]  /*1120*/  IMAD.MOV.U32 R7, RZ, RZ, R16 ;  /* 0x000000ffff077224 */ /* 0x000fe400078e0010 */
.L_x_142:
[----:B------:R-:W-:-:S04]  /*1130*/  ISETP.NE.U32.AND P1, PT, R14, RZ, PT ;  /* 0x000000ff0e00720c */ /* 0x000fc80003f25070 */
[----:B------:R-:W-:-:S13]  /*1140*/  ISETP.NE.OR.EX P0, PT, R12, RZ, P0, P1 ;  /* 0x000000ff0c00720c */ /* 0x000fda0000705710 */
[----:B------:R-:W-:Y:S05]  /*1150*/  @!P0 BRA `(.L_x_138) ;  /* 0x000001e000008947 */ /* 0x000fea0003800000 */
.L_x_139:
[----:B------:R-:W-:Y:S02]  /*1160*/  LOP3.LUT R15, R8, 0xffffff, RZ, 0xc0, !PT ;  /* 0x00ffffff080f7812 */ /* 0x000fe400078ec0ff */
[----:B------:R-:W-:Y:S02]  /*1170*/  LOP3.LUT R18, R4, 0xffffff, RZ, 0xc0, !PT ;  /* 0x00ffffff04127812 */ /* 0x000fe400078ec0ff */
[----:B------:R-:W-:Y:S02]  /*1180*/  LOP3.LUT R21, R0, 0xffffff, RZ, 0xc0, !PT ;  /* 0x00ffffff00157812 */ /* 0x000fe400078ec0ff */
[----:B------:R-:W-:Y:S01]  /*1190*/  LOP3.LUT R24, R10, 0xffffff, RZ, 0xc0, !PT ;  /* 0x00ffffff0a187812 */ /* 0x000fe200078ec0ff */
[----:B------:R-:W0:Y:S08]  /*11a0*/  I2F.U32 R15, R15 ;  /* 0x0000000f000f7306 */ /* 0x000e300000201000 */
        /* <DEDUP_REMOVED lines=11> */
.L_x_143:
        /* <DEDUP_REMOVED lines=14> */
.L_x_138:
[----:B------:R-:W-:-:S04]  /*1340*/  ISETP.NE.U32.AND P0, PT, R13, RZ, PT ;  /* 0x000000ff0d00720c */ /* 0x000fc80003f05070 */
[----:B------:R-:W-:-:S13]  /*1350*/  ISETP.NE.AND.EX P0, PT, RZ, RZ, PT, P0 ;  /* 0x000000ffff00720c */ /* 0x000fda0003f05300 */
[----:B------:R-:W-:Y:S05]  /*1360*/  @!P0 EXIT ;  /* 0x000000000000894d */ /* 0x000fea0003800000 */
[C---:B------:R-:W-:Y:S01]  /*1370*/  IADD3 R2, P0, R11.reuse, R2, RZ ;  /* 0x000000020b027210 */ /* 0x040fe20007f1e0ff */
[C---:B------:R-:W-:Y:S01]  /*1380*/  IMAD.SHL.U32 R12, R11.reuse, 0x4, RZ ;  /* 0x000000040b0c7824 */ /* 0x040fe200078e00ff */
[----:B------:R-:W-:Y:S02]  /*1390*/  IADD3 R13, P2, RZ, -R13, RZ ;  /* 0x8000000dff0d7210 */ /* 0x000fe40007f5e0ff */
[----:B------:R-:W-:Y:S02]  /*13a0*/  LEA R14, P1, R2, c[0x0][0x160], 0x2 ;  /* 0x00005800020e7a11 */ /* 0x000fe400078210ff */
[----:B------:R-:W-:Y:S01]  /*13b0*/  LEA.HI.X.SX32 R9, R11, R9, 0x1, P0 ;  /* 0x000000090b097211 */ /* 0x000fe200000f0eff */
[----:B------:R-:W-:-:S03]  /*13c0*/  IMAD.X R11, RZ, RZ, -0x1, P2 ;  /* 0xffffffffff0b7424 */ /* 0x000fc600010e06ff */
[----:B------:R-:W-:-:S04]  /*13d0*/  LEA.HI.X R15, R2, c[0x0][0x164], R9, 0x2, P1 ;  /* 0x00005900020f7a11 */ /* 0x000fc800008f1409 */
.L_x_144:
        /* <DEDUP_REMOVED lines=8> */
[----:B------:R-:W-:Y:S02]  /*1460*/  @P1 IMAD.MOV.U32 R2, RZ, RZ, R4 ;  /* 0x000000ffff021224 */ /* 0x000fe400078e0004 */
[----:B------:R-:W-:Y:S02]  /*1470*/  @P2 IMAD.MOV.U32 R2, RZ, RZ, R0 ;  /* 0x000000ffff022224 */ /* 0x000fe400078e0000 */
[----:B------:R-:W-:Y:S02]  /*1480*/  @P3 IMAD.MOV.U32 R2, RZ, RZ, R10 ;  /* 0x000000ffff023224 */ /* 0x000fe400078e000a */
[----:B------:R-:W-:Y:S01]  /*1490*/  IMAD.X R11, RZ, RZ, R11, P0 ;  /* 0x000000ffff0b7224 */ /* 0x000fe200000e060b */
[----:B------:R-:W-:Y:S02]  /*14a0*/  ISETP.NE.U32.AND P0, PT, R13, RZ, PT ;  /* 0x000000ff0d00720c */ /* 0x000fe40003f05070 */
[----:B------:R-:W-:-:S02]  /*14b0*/  LOP3.LUT R2, R2, 0xffffff, RZ, 0xc0, !PT ;  /* 0x00ffffff02027812 */ /* 0x000fc400078ec0ff */
[----:B------:R-:W-:-:S04]  /*14c0*/  ISETP.NE.AND.EX P0, PT, R11, RZ, PT, P0 ;  /* 0x000000ff0b00720c */ /* 0x000fc80003f05300 */
[----:B------:R-:W0:Y:S02]  /*14d0*/  I2F.U32 R2, R2 ;  /* 0x0000000200027306 */ /* 0x000e240000201000 */
[----:B0-----:R-:W-:-:S04]  /*14e0*/  FMUL.FTZ R6, R2, 5.9604644775390625e-08 ;  /* 0x3380000002067820 */ /* 0x001fc80000410000 */
[----:B------:R-:W-:Y:S02]  /*14f0*/  FFMA.FTZ R9, R3, R6, c[0x0][0x17c] ;  /* 0x00005f0003097623 */ /* 0x000fe40000010006 */
[----:B------:R-:W-:Y:S01]  /*1500*/  IMAD.MOV.U32 R6, RZ, RZ, R14 ;  /* 0x000000ffff067224 */ /* 0x000fe200078e000e */
[----:B------:R-:W-:-:S04]  /*1510*/  IADD3 R14, P1, R14, 0x4, RZ ;  /* 0x000000040e0e7810 */ /* 0x000fc80007f3e0ff */
[----:B------:R0:W-:Y:S01]  /*1520*/  STG.E [R6.64], R9 ;  /* 0x0000000906007986 */ /* 0x0001e2000c101904 */
[----:B------:R-:W-:Y:S01]  /*1530*/  IMAD.X R15, RZ, RZ, R15, P1 ;  /* 0x000000ffff0f7224 */ /* 0x000fe200008e060f */
[----:B------:R-:W-:Y:S05]  /*1540*/  @P0 BRA `(.L_x_144) ;  /* 0xfffffe9000000947 */ /* 0x000fea000383ffff */
[----:B------:R-:W-:Y:S05]  /*1550*/  EXIT ;  /* 0x000000000000794d */ /* 0x000fea0003800000 */
.L_x_145:
        /* <DEDUP_REMOVED lines=10> */
.L_x_185:


//--------------------- .text._ZN2at6native54_GLOBAL__N__f6d41790_21_PhiloxDistribution_cu_0636f2c123philox_multi_key_kernelIdZZZZNS0_21_philox_uniform_cuda_ERNS_6TensorERKS3_ddENKUlvE_clEvENKUlvE_clEvENKUlvE_clEvEUlmmE_ZZZNS0_21_philox_uniform_cuda_ES4_S6_ddENKS7_clEvENKS8_clEvEUlT_E_EEvPSB_PKmllT0_T1_16OffsetCalculatorILi1EjLb0EE --------------------------
	.section	.text._ZN2at6native54_GLOBAL__N__f6d41790_21_PhiloxDistribution_cu_0636f2c123philox_multi_key_kernelIdZZZZNS0_21_philox_uniform_cuda_ERNS_6TensorERKS3_ddENKUlvE_clEvENKUlvE_clEvENKUlvE_clEvEUlmmE_ZZZNS0_21_philox_uniform_cuda_ES4_S6_ddENKS7_clEvENKS8_clEvEUlT_E_EEvPSB_PKmllT0_T1_16OffsetCalculatorILi1EjLb0EE,"ax",@progbits
	.sectioninfo	@"SHI_REGISTERS=22"
	.align	128
.text._ZN2at6native54_GLOBAL__N__f6d41790_21_PhiloxDistribution_cu_0636f2c123philox_multi_key_kernelIdZZZZNS0_21_philox_uniform_cuda_ERNS_6TensorERKS3_ddENKUlvE_clEvENKUlvE_clEvENKUlvE_clEvEUlmmE_ZZZNS0_21_philox_uniform_cuda_ES4_S6_ddENKS7_clEvENKS8_clEvEUlT_E_EEvPSB_PKmllT0_T1_16OffsetCalculatorILi1EjLb0EE:
        .type           _ZN2at6native54_GLOBAL__N__f6d41790_21_PhiloxDistribution_cu_0636f2c123philox_multi_key_kernelIdZZZZNS0_21_philox_uniform_cuda_ERNS_6TensorERKS3_ddENKUlvE_clEvENKUlvE_clEvENKUlvE_clEvEUlmmE_ZZZNS0_21_philox_uniform_cuda_ES4_S6_ddENKS7_clEvENKS8_clEvEUlT_E_EEvPSB_PKmllT0_T1_16OffsetCalculatorILi1EjLb0EE,@function
        .size           _ZN2at6native54_GLOBAL__N__f6d41790_21_PhiloxDistribution_cu_0636f2c123philox_multi_key_kernelIdZZZZNS0_21_philox_uniform_cuda_ERNS_6TensorERKS3_ddENKUlvE_clEvENKUlvE_clEvENKUlvE_clEvEUlmmE_ZZZNS0_21_philox_uniform_cuda_ES4_S6_ddENKS7_clEvENKS8_clEvEUlT_E_EEvPSB_PKmllT0_T1_16OffsetCalculatorILi1EjLb0EE,(.L_x_186 - _ZN2at6native54_GLOBAL__N__f6d41790_21_PhiloxDistribution_cu_0636f2c123philox_multi_key_kernelIdZZZZNS0_21_philox_uniform_cuda_ERNS_6TensorERKS3_ddENKUlvE_clEvENKUlvE_clEvENKUlvE_clEvEUlmmE_ZZZNS0_21_philox_uniform_cuda_ES4_S6_ddENKS7_clEvENKS8_clEvEUlT_E_EEvPSB_PKmllT0_T1_16OffsetCalculatorILi1EjLb0EE)
        .other          _ZN2at6native54_GLOBAL__N__f6d41790_21_PhiloxDistribution_cu_0636f2c123philox_multi_key_kernelIdZZZZNS0_21_philox_uniform_cuda_ERNS_6TensorERKS3_ddENKUlvE_clEvENKUlvE_clEvENKUlvE_clEvEUlmmE_ZZZNS0_21_philox_uniform_cuda_ES4_S6_ddENKS7_clEvENKS8_clEvEUlT_E_EEvPSB_PKmllT0_T1_16OffsetCalculatorILi1EjLb0EE,@"STO_CUDA_ENTRY STV_DEFAULT"
_ZN2at6native54_GLOBAL__N__f6d41790_21_PhiloxDistribution_cu_0636f2c123philox_multi_key_kernelIdZZZZNS0_21_philox_uniform_cuda_ERNS_6TensorERKS3_ddENKUlvE_clEvENKUlvE_clEvENKUlvE_clEvEUlmmE_ZZZNS0_21_philox_uniform_cuda_ES4_S6_ddENKS7_clEvENKS8_clEvEUlT_E_EEvPSB_PKmllT0_T1_16OffsetCalculatorILi1EjLb0EE:
        /* <DEDUP_REMOVED lines=25> */
[----:B------:R-:W-:Y:S05]  /*0190*/  CALL.REL.NOINC `($__internal_9_$__cuda_sm20_div_s64) ;  /* 0x0000167000007944 */ /* 0x000fea0003c00000 */
[----:B------:R-:W-:-:S04]  /*01a0*/  IADD3 R3, P0, RZ, -R4, RZ ;  /* 0x80000004ff037210 */ /* 0x000fc80007f1e0ff */
[----:B------:R-:W-:Y:S01]  /*01b0*/  IADD3.X R0, RZ, ~R5, RZ, P0, !PT ;  /* 0x80000005ff007210 */ /* 0x000fe200007fe4ff */
[----:B------:R-:W-:-:S04]  /*01c0*/  IMAD.WIDE.U32 R6, R3, UR6, R6 ;  /* 0x0000000603067c25 */ /* 0x000fc8000f8e0006 */
[----:B------:R-:W-:-:S04]  /*01d0*/  IMAD R0, R0, UR6, RZ ;  /* 0x0000000600007c24 */ /* 0x000fc8000f8e02ff */
[----:B------:R-:W-:-:S04]  /*01e0*/  IMAD R3, R3, UR10, R0 ;  /* 0x0000000a03037c24 */ /* 0x000fc8000f8e0200 */
[----:B------:R-:W-:Y:S01]  /*01f0*/  IMAD.IADD R0, R7, 0x1, R3 ;  /* 0x0000000107007824 */ /* 0x000fe200078e0203 */
[----:B------:R-:W-:Y:S05]  /*0200*/  BRA `(.L_x_148) ;  /* 0x0000016000007947 */ /* 0x000fea0003800000 */
.L_x_147:
[----:B------:R-:W0:Y:S01]  /*0210*/  I2F.U32.RP R0, UR6 ;  /* 0x0000000600007d06 */ /* 0x000e220008209000 */
[----:B------:R-:W-:-:S07]  /*0220*/  ISETP.NE.U32.AND P2, PT, RZ, UR6, PT ;  /* 0x00000006ff007c0c */ /* 0x000fce000bf45070 */
[----:B0-----:R-:W0:Y:S02]  /*0230*/  MUFU.RCP R0, R0 ;  /* 0x0000000000007308 */ /* 0x001e240000001000 */
[----:B0-----:R-:W-:Y:S02]  /*0240*/  IADD3 R2, R0, 0xffffffe, RZ ;  /* 0x0ffffffe00027810 */ /* 0x001fe40007ffe0ff */
[----:B------:R-:W-:-:S04]  /*0250*/  MOV R0, RZ ;  /* 0x000000ff00007202 */ /* 0x000fc80000000f00 */
[----:B------:R0:W1:Y:S02]  /*0260*/  F2I.FTZ.U32.TRUNC.NTZ R3, R2 ;  /* 0x0000000200037305 */ /* 0x000064000021f000 */
[----:B0-----:R-:W-:Y:S01]  /*0270*/  HFMA2.MMA R2, -RZ, RZ, 0, 0 ;  /* 0x00000000ff027435 */ /* 0x001fe200000001ff */
[----:B-1----:R-:W-:-:S04]  /*0280*/  IMAD.MOV R5, RZ, RZ, -R3 ;  /* 0x000000ffff057224 */ /* 0x002fc800078e0a03 */
[----:B------:R-:W-:-:S05]  /*0290*/  IMAD R5, R5, UR6, RZ ;  /* 0x0000000605057c24 */ /* 0x000fca000f8e02ff */
[----:B------:R-:W-:-:S04]  /*02a0*/  IMAD.HI.U32 R3, R3, R5, R2 ;  /* 0x0000000503037227 */ /* 0x000fc800078e0002 */
[----:B------:R-:W-:Y:S02]  /*02b0*/  IMAD.MOV.U32 R5, RZ, RZ, RZ ;  /* 0x000000ffff057224 */ /* 0x000fe400078e00ff */
[----:B------:R-:W-:-:S04]  /*02c0*/  IMAD.HI.U32 R4, R3, R6, RZ ;  /* 0x0000000603047227 */ /* 0x000fc800078e00ff */
[----:B------:R-:W-:-:S04]  /*02d0*/  IMAD.MOV R3, RZ, RZ, -R4 ;  /* 0x000000ffff037224 */ /* 0x000fc800078e0a04 */
        /* <DEDUP_REMOVED lines=9> */
.L_x_148:
[----:B------:R-:W-:Y:S05]  /*0370*/  BSYNC B0 ;  /* 0x0000000000007941 */ /* 0x000fea0003800000 */
.L_x_146:
[----:B------:R-:W-:Y:S01]  /*0380*/  ISETP.NE.AND P0, PT, RZ, c[0x0][0x198], PT ;  /* 0x00006600ff007a0c */ /* 0x000fe20003f05270 */
[----:B------:R-:W-:Y:S01]  /*0390*/  ULDC.64 UR6, c[0x0][0x118] ;  /* 0x0000460000067ab9 */ /* 0x000fe20000000a00 */
[----:B------:R-:W-:-:S11]  /*03a0*/  IMAD.MOV.U32 R2, RZ, RZ, RZ ;  /* 0x000000ffff027224 */ /* 0x000fd600078e00ff */
[----:B------:R-:W-:Y:S05]  /*03b0*/  @!P0 BRA `(.L_x_149) ;  /* 0x00000c7000008947 */ /* 0x000fea0003800000 */
[----:B------:R-:W-:Y:S01]  /*03c0*/  HFMA2.MMA R2, -RZ, RZ, 0, 0 ;  /* 0x00000000ff027435 */ /* 0x000fe200000001ff */
[----:B------:R-:W-:-:S09]  /*03d0*/  IMAD.MOV.U32 R3, RZ, RZ, R4 ;  /* 0x000000ffff037224 */ /* 0x000fd200078e0004 */
[----:B------:R-:W-:-:S04]  /*03e0*/  IMAD.HI.U32 R2, R4, c[0x0][0x1a0], R2 ;  /* 0x0000680004027a27 */ /* 0x000fc800078e0002 */
[----:B------:R-:W-:Y:S01]  /*03f0*/  IMAD.MOV.U32 R3, RZ, RZ, c[0x0][0x198] ;  /* 0x00006600ff037624 */ /* 0x000fe200078e00ff */
[----:B------:R-:W-:-:S04]  /*0400*/  SHF.R.U32.HI R9, RZ, c[0x0][0x1a4], R2 ;  /* 0x00006900ff097a19 */ /* 0x000fc80000011602 */
[----:B------:R-:W-:Y:S02]  /*0410*/  ISETP.NE.AND P0, PT, R3, 0x1, PT ;  /* 0x000000010300780c */ /* 0x000fe40003f05270 */
[----:B------:R-:W-:-:S05]  /*0420*/  IADD3 R7, -R9, RZ, RZ ;  /* 0x000000ff09077210 */ /* 0x000fca0007ffe1ff */
[----:B------:R-:W-:-:S04]  /*0430*/  IMAD R2, R7, c[0x0][0x19c], R4 ;  /* 0x0000670007027a24 */ /* 0x000fc800078e0204 */
[----:B------:R-:W-:Y:S02]  /*0440*/  IMAD R2, R2, c[0x0][0x2c8], RZ ;  /* 0x0000b20002027a24 */ /* 0x000fe400078e02ff */
        /* <DEDUP_REMOVED lines=180> */
[----:B------:R-:W-:Y:S01]  /*0f90*/  SHF.R.U32.HI R11, RZ, c[0x0][0x2b8], R10 ;  /* 0x0000ae00ff0b7a19 */ /* 0x000fe2000001160a */
[----:B------:R-:W-:-:S04]  /*0fa0*/  @P0 IMAD.MOV.U32 R10, RZ, RZ, RZ ;  /* 0x000000ffff0a0224 */ /* 0x000fc800078e00ff */
[----:B------:R-:W-:-:S04]  /*0fb0*/  @P0 IMAD.HI.U32 R3, R11, c[0x0][0x2c0], R10 ;  /* 0x0000b0000b030a27 */ /* 0x000fc800078e000a */
[----:B------:R-:W-:Y:S01]  /*0fc0*/  IMAD.MOV R7, RZ, RZ, -R11 ;  /* 0x000000ffff077224 */ /* 0x000fe200078e0a0b */
[----:B------:R-:W-:-:S03]  /*0fd0*/  @P0 SHF.R.U32.HI R3, RZ, c[0x0][0x2c4], R3 ;  /* 0x0000b100ff030a19 */ /* 0x000fc60000011603 */
[----:B------:R-:W-:Y:S01]  /*0fe0*/  IMAD R9, R7, c[0x0][0x2b0], R9 ;  /* 0x0000ac0007097a24 */ /* 0x000fe200078e0209 */
[----:B------:R-:W-:-:S03]  /*0ff0*/  @P0 IADD3 R3, -R3, RZ, RZ ;  /* 0x000000ff03030210 */ /* 0x000fc60007ffe1ff */
[----:B------:R-:W-:Y:S02]  /*1000*/  IMAD R2, R9, c[0x0][0x324], R2 ;  /* 0x0000c90009027a24 */ /* 0x000fe400078e0202 */
[----:B------:R-:W-:-:S04]  /*1010*/  @P0 IMAD R11, R3, c[0x0][0x2bc], R11 ;  /* 0x0000af00030b0a24 */ /* 0x000fc800078e020b */
[----:B------:R-:W-:-:S05]  /*1020*/  @P0 IMAD R2, R11, c[0x0][0x328], R2 ;  /* 0x0000ca000b020a24 */ /* 0x000fca00078e0202 */
.L_x_149:
[----:B------:R-:W-:Y:S01]  /*1030*/  IADD3 R12, R2, 0x1, RZ ;  /* 0x00000001020c7810 */ /* 0x000fe20007ffe0ff */
[----:B------:R-:W-:Y:S01]  /*1040*/  IMAD.MOV.U32 R3, RZ, RZ, 0x8 ;  /* 0x00000008ff037424 */ /* 0x000fe200078e00ff */
[----:B------:R-:W-:-:S03]  /*1050*/  ULDC.64 UR4, c[0x0][0x178] ;  /* 0x00005e0000047ab9 */ /* 0x000fc60000000a00 */
[----:B------:R-:W-:-:S06]  /*1060*/  IMAD.WIDE.U32 R12, R12, R3, c[0x0][0x168] ;  /* 0x00005a000c0c7625 */ /* 0x000fcc00078e0003 */
[----:B------:R-:W2:Y:S01]  /*1070*/  LDG.E.64.CONSTANT R12, [R12.64] ;  /* 0x000000060c0c7981 */ /* 0x000ea2000c1e9b00 */
[----:B------:R-:W-:-:S06]  /*1080*/  IMAD.WIDE.U32 R2, R2, R3, c[0x0][0x168] ;  /* 0x00005a0002027625 */ /* 0x000fcc00078e0003 */
[----:B------:R-:W3:Y:S01]  /*1090*/  LDG.E.64.CONSTANT R2, [R2.64] ;  /* 0x0000000602027981 */ /* 0x000ee2000c1e9b00 */
[----:B------:R-:W-:Y:S01]  /*10a0*/  ULEA.HI UR4, UP0, UR5, UR4, URZ, 0x1 ;  /* 0x0000000405047291 */ /* 0x000fe2000f81083f */
[----:B------:R-:W-:-:S03]  /*10b0*/  IMAD R5, R5, c[0x0][0x178], RZ ;  /* 0x00005e0005057a24 */ /* 0x000fc600078e02ff */
[----:B------:R-:W-:-:S04]  /*10c0*/  UIADD3.X UR5, URZ, UR5, URZ, UP0, !UPT ;  /* 0x000000053f057290 */ /* 0x000fc800087fe43f */
[----:B------:R-:W-:Y:S02]  /*10d0*/  USHF.R.S64 UR4, UR4, 0x1, UR5 ;  /* 0x0000000104047899 */ /* 0x000fe40008001005 */
[----:B------:R-:W-:Y:S01]  /*10e0*/  USHF.R.S32.HI UR5, URZ, 0x1, UR5 ;  /* 0x000000013f057899 */ /* 0x000fe20008011405 */
[----:B--2---:R-:W-:-:S05]  /*10f0*/  IADD3 R14, P0, R12, R6, RZ ;  /* 0x000000060c0e7210 */ /* 0x004fca0007f1e0ff */
[----:B------:R-:W-:-:S04]  /*1100*/  IMAD.WIDE.U32 R14, R14, -0x2daee0ad, RZ ;  /* 0xd2511f530e0e7825 */ /* 0x000fc800078e00ff */
[----:B------:R-:W-:Y:S01]  /*1110*/  IMAD.X R7, R13, 0x1, R0, P0 ;  /* 0x000000010d077824 */ /* 0x000fe200000e0600 */
[----:B---3--:R-:W-:Y:S02]  /*1120*/  LOP3.LUT R8, R15, R3, RZ, 0x3c, !PT ;  /* 0x000000030f087212 */ /* 0x008fe400078e3cff */
[----:B------:R-:W-:Y:S02]  /*1130*/  IADD3 R13, R3, -0x4498517b, RZ ;  /* 0xbb67ae85030d7810 */ /* 0x000fe40007ffe0ff */
[----:B------:R-:W-:Y:S01]  /*1140*/  LOP3.LUT R10, R7, R2, RZ, 0x3c, !PT ;  /* 0x00000002070a7212 */ /* 0x000fe200078e3cff */
[----:B------:R-:W-:Y:S01]  /*1150*/  IMAD.WIDE.U32 R8, R8, -0x326172a9, RZ ;  /* 0xcd9e8d5708087825 */ /* 0x000fe200078e00ff */
[----:B------:R-:W-:Y:S02]  /*1160*/  IADD3 R7, R2, -0x61c88647, RZ ;  /* 0x9e3779b902077810 */ /* 0x000fe40007ffe0ff */
[----:B------:R-:W-:Y:S01]  /*1170*/  ISETP.GE.U32.AND P0, PT, R6, UR4, PT ;  /* 0x0000000406007c0c */ /* 0x000fe2000bf06070 */
[----:B------:R-:W-:Y:S01]  /*1180*/  IMAD.WIDE.U32 R10, R10, -0x2daee0ad, RZ ;  /* 0xd2511f530a0a7825 */ /* 0x000fe200078e00ff */
[----:B------:R-:W-:-:S02]  /*1190*/  LOP3.LUT R7, R9, R7, RZ, 0x3c, !PT ;  /* 0x0000000709077212 */ /* 0x000fc400078e3cff */
[----:B------:R-:W-:Y:S02]  /*11a0*/  IADD3 R9, R3, 0x76cf5d0a, RZ ;  /* 0x76cf5d0a03097810 */ /* 0x000fe40007ffe0ff */
[----:B------:R-:W-:Y:S01]  /*11b0*/  LOP3.LUT R14, R11, R14, R13, 0x96, !PT ;  /* 0x0000000e0b0e7212 */ /* 0x000fe200078e960d */
[----:B------:R-:W-:Y:S01]  /*11c0*/  IMAD.WIDE.U32 R12, R7, -0x2daee0ad, RZ ;  /* 0xd2511f53070c7825 */ /* 0x000fe200078e00ff */
[----:B------:R-:W-:Y:S02]  /*11d0*/  IADD3 R7, R2, 0x3c6ef372, RZ ;  /* 0x3c6ef37202077810 */ /* 0x000fe40007ffe0ff */
[----:B------:R-:W-:Y:S01]  /*11e0*/  ISETP.GE.AND.EX P0, PT, R0, UR5, PT, P0 ;  /* 0x0000000500007c0c */ /* 0x000fe2000bf06300 */
[----:B------:R-:W-:Y:S01]  /*11f0*/  IMAD.WIDE.U32 R14, R14, -0x326172a9, RZ ;  /* 0xcd9e8d570e0e7825 */ /* 0x000fe200078e00ff */
[----:B------:R-:W-:Y:S02]  /*1200*/  LOP3.LUT R9, R10, R13, R9, 0x96, !PT ;  /* 0x0000000d0a097212 */ /* 0x000fe400078e9609 */
[----:B------:R-:W-:-:S02]  /*1210*/  IADD3 R13, R2, -0x255992d5, RZ ;  /* 0xdaa66d2b020d7810 */ /* 0x000fc40007ffe0ff */
[----:B------:R-:W-:Y:S01]  /*1220*/  LOP3.LUT R7, R15, R8, R7, 0x96, !PT ;  /* 0x000000080f077212 */ /* 0x000fe200078e9607 */
[----:B------:R-:W-:-:S04]  /*1230*/  IMAD.WIDE.U32 R8, R9, -0x326172a9, RZ ;  /* 0xcd9e8d5709087825 */ /* 0x000fc800078e00ff */
[----:B------:R-:W-:Y:S01]  /*1240*/  IMAD.WIDE.U32 R10, R7, -0x2daee0ad, RZ ;  /* 0xd2511f53070a7825 */ /* 0x000fe200078e00ff */
[----:B------:R-:W-:Y:S02]  /*1250*/  IADD3 R7, R3, 0x32370b8f, RZ ;  /* 0x32370b8f03077810 */ /* 0x000fe40007ffe0ff */
        /* <DEDUP_REMOVED lines=8> */
[----:B------:R-:W-:Y:S01]  /*12e0*/  IADD3 R9, R2, 0x1715609d, RZ ;  /* 0x1715609d02097810 */ /* 0x000fe20007ffe0ff */
[----:B------:R-:W-:Y:S01]  /*12f0*/  IMAD.WIDE.U32 R10, R10, -0x326172a9, RZ ;  /* 0xcd9e8d570a0a7825 */ /* 0x000fe200078e00ff */
[----:B------:R-:W-:-:S03]  /*1300*/  SHF.L.U32 R8, R6, 0x1, RZ ;  /* 0x0000000106087819 */ /* 0x000fc600000006ff */
[----:B------:R-:W-:Y:S01]  /*1310*/  IMAD.WIDE.U32 R16, R7, -0x2daee0ad, RZ ;  /* 0xd2511f5307107825 */ /* 0x000fe200078e00ff */
[----:B------:R-:W-:Y:S02]  /*1320*/  IADD3 R7, R3, -0x56f99767, RZ ;  /* 0xa906689903077810 */ /* 0x000fe40007ffe0ff */
[----:B------:R-:W-:Y:S02]  /*1330*/  LOP3.LUT R13, R11, R14, R9, 0x96, !PT ;  /* 0x0000000e0b0d7212 */ /* 0x000fe400078e9609 */
[----:B------:R-:W-:Y:S02]  /*1340*/  LOP3.LUT R7, R17, R12, R7, 0x96, !PT ;  /* 0x0000000c11077212 */ /* 0x000fe400078e9607 */
[----:B------:R-:W-:Y:S01]  /*1350*/  IADD3 R11, R3, 0x646e171e, RZ ;  /* 0x646e171e030b7810 */ /* 0x000fe20007ffe0ff */
[----:B------:R-:W-:Y:S01]  /*1360*/  IMAD.WIDE.U32 R12, R13, -0x2daee0ad, RZ ;  /* 0xd2511f530d0c7825 */ /* 0x000fe200078e00ff */
[----:B------:R-:W-:-:S03]  /*1370*/  SHF.L.U64.HI R9, R6, 0x1, R0 ;  /* 0x0000000106097819 */ /* 0x000fc60000010200 */
[----:B------:R-:W-:Y:S01]  /*1380*/  IMAD.WIDE.U32 R14, R7, -0x326172a9, RZ ;  /* 0xcd9e8d57070e7825 */ /* 0x000fe200078e00ff */
[----:B------:R-:W-:Y:S02]  /*1390*/  IADD3 R7, R2, -0x4ab325aa, RZ ;  /* 0xb54cda5602077810 */ /* 0x000fe40007ffe0ff */
[----:B------:R-:W-:Y:S01]  /*13a0*/  LOP3.LUT R18, R13, R16, R11, 0x96, !PT ;  /* 0x000000100d127212 */ /* 0x000fe200078e960b */
[----:B------:R-:W-:Y:S01]  /*13b0*/  IMAD R11, R4, c[0x0][0x17c], R5 ;  /* 0x00005f00040b7a24 */ /* 0x000fe200078e0205 */
[----:B------:R-:W-:Y:S01]  /*13c0*/  LOP3.LUT R7, R15, R10, R7, 0x96, !PT ;  /* 0x0000000a0f077212 */ /* 0x000fe200078e9607 */
[----:B------:R-:W-:Y:S01]  /*13d0*/  IMAD.MOV.U32 R10, RZ, RZ, c[0x0][0x178] ;  /* 0x00005e00ff0a7624 */ /* 0x000fe200078e00ff */
[----:B------:R-:W-:Y:S01]  /*13e0*/  IADD3 R13, R3, 0x1fd5c5a3, RZ ;  /* 0x1fd5c5a3030d7810 */ /* 0x000fe20007ffe0ff */
[----:B------:R-:W-:-:S03]  /*13f0*/  IMAD.WIDE.U32 R18, R18, -0x326172a9, RZ ;  /* 0xcd9e8d5712127825 */ /* 0x000fc600078e00ff */
[----:B------:R-:W-:Y:S01]  /*1400*/  LOP3.LUT R10, R10, 0x1, RZ, 0xc0, !PT ;  /* 0x000000010a0a7812 */ /* 0x000fe200078ec0ff */
[----:B------:R-:W-:Y:S01]  /*1410*/  IMAD.WIDE.U32 R16, R7, -0x2daee0ad, RZ ;  /* 0xd2511f5307107825 */ /* 0x000fe200078e00ff */
[----:B------:R-:W-:Y:S02]  /*1420*/  IADD3 R7, R2, 0x5384540f, RZ ;  /* 0x5384540f02077810 */ /* 0x000fe40007ffe0ff */
[----:B------:R-:W-:Y:S01]  /*1430*/  ISETP.NE.U32.AND P1, PT, R10, 0x1, PT ;  /* 0x000000010a00780c */ /* 0x000fe20003f25070 */
[----:B------:R-:W-:Y:S01]  /*1440*/  IMAD.WIDE.U32 R4, R4, c[0x0][0x178], R8 ;  /* 0x00005e0004047a25 */ /* 0x000fe200078e0008 */
[----:B------:R-:W-:Y:S02]  /*1450*/  LOP3.LUT R14, R19, R14, R7, 0x96, !PT ;  /* 0x0000000e130e7212 */ /* 0x000fe400078e9607 */
[----:B------:R-:W-:Y:S02]  /*1460*/  LOP3.LUT R13, R17, R12, R13, 0x96, !PT ;  /* 0x0000000c110d7212 */ /* 0x000fe400078e960d */
[----:B------:R-:W-:Y:S01]  /*1470*/  IADD3 R17, R3, -0x24c28bd8, RZ ;  /* 0xdb3d742803117810 */ /* 0x000fe20007ffe0ff */
[----:B------:R-:W-:Y:S01]  /*1480*/  IMAD.WIDE.U32 R14, R14, -0x2daee0ad, RZ ;  /* 0xd2511f530e0e7825 */ /* 0x000fe200078e00ff */
[----:B------:R-:W-:-:S02]  /*1490*/  ISETP.NE.U32.AND.EX P1, PT, RZ, RZ, PT, P1 ;  /* 0x000000ffff00720c */ /* 0x000fc40003f25110 */
[----:B------:R-:W-:Y:S01]  /*14a0*/  IADD3 R7, R2, -0xe443238, RZ ;  /* 0xf1bbcdc802077810 */ /* 0x000fe20007ffe0ff */
[----:B------:R-:W-:Y:S01]  /*14b0*/  IMAD.WIDE.U32 R12, R13, -0x326172a9, RZ ;  /* 0xcd9e8d570d0c7825 */ /* 0x000fe200078e00ff */
[----:B------:R-:W-:-:S04]  /*14c0*/  LOP3.LUT R17, R15, R16, R17, 0x96, !PT ;  /* 0x000000100f117212 */ /* 0x000fc800078e9611 */
[----:B------:R-:W-:Y:S01]  /*14d0*/  LOP3.LUT R7, R13, R18, R7, 0x96, !PT ;  /* 0x000000120d077212 */ /* 0x000fe200078e9607 */
[----:B------:R-:W-:Y:S01]  /*14e0*/  IMAD.WIDE.U32 R16, R17, -0x326172a9, RZ ;  /* 0xcd9e8d5711107825 */ /* 0x000fe200078e00ff */
[----:B------:R-:W-:Y:S02]  /*14f0*/  IADD3 R13, R3, -0x695add53, RZ ;  /* 0x96a522ad030d7810 */ /* 0x000fe40007ffe0ff */
[----:B------:R-:W-:Y:S01]  /*1500*/  IADD3 R3, R2, -0x700cb87f, RZ ;  /* 0x8ff3478102037810 */ /* 0x000fe20007ffe0ff */
[----:B------:R-:W-:-:S03]  /*1510*/  IMAD.WIDE.U32 R6, R7, -0x2daee0ad, RZ ;  /* 0xd2511f5307067825 */ /* 0x000fc600078e00ff */
[----:B------:R-:W-:Y:S01]  /*1520*/  LOP3.LUT R12, R17, R12, R3, 0x96, !PT ;  /* 0x0000000c110c7212 */ /* 0x000fe200078e9603 */
[----:B------:R-:W-:Y:S01]  /*1530*/  IMAD.IADD R3, R5, 0x1, R11 ;  /* 0x0000000105037824 */ /* 0x000fe200078e020b */
[----:B------:R-:W-:Y:S01]  /*1540*/  LOP3.LUT R0, R7, R14, R13, 0x96, !PT ;  /* 0x0000000e07007212 */ /* 0x000fe200078e960d */
[----:B------:R-:W-:Y:S05]  /*1550*/  @!P0 BRA P1, `(.L_x_150) ;  /* 0x0000019000008947 */ /* 0x000fea0000800000 */
[----:B------:R-:W-:-:S04]  /*1560*/  ISETP.GE.U32.AND P0, PT, R8, c[0x0][0x178], PT ;  /* 0x00005e0008007a0c */ /* 0x000fc80003f06070 */
[----:B------:R-:W-:-:S13]  /*1570*/  ISETP.GE.AND.EX P0, PT, R9, c[0x0][0x17c], PT, P0 ;  /* 0x00005f0009007a0c */ /* 0x000fda0003f06300 */
[----:B------:R-:W-:Y:S05]  /*1580*/  @P0 EXIT ;  /* 0x000000000000094d */ /* 0x000fea0003800000 */
[----:B------:R-:W-:Y:S01]  /*1590*/  LOP3.LUT R15, R12, 0x1fffff, RZ, 0xc0, !PT ;  /* 0x001fffff0c0f7812 */ /* 0x000fe200078ec0ff */
[----:B------:R-:W-:Y:S01]  /*15a0*/  IMAD.MOV.U32 R10, RZ, RZ, c[0x0][0x188] ;  /* 0x00006200ff0a7624 */ /* 0x000fe200078e00ff */
[----:B------:R-:W-:Y:S01]  /*15b0*/  MOV R14, R16 ;  /* 0x00000010000e7202 */ /* 0x000fe20000000f00 */
[----:B------:R-:W-:Y:S01]  /*15c0*/  IMAD.MOV.U32 R11, RZ, RZ, c[0x0][0x18c] ;  /* 0x00006300ff0b7624 */ /* 0x000fe200078e00ff */
[----:B------:R-:W-:Y:S02]  /*15d0*/  IADD3 R2, P1, R8, 0x1, RZ ;  /* 0x0000000108027810 */ /* 0x000fe40007f3e0ff */
[----:B------:R-:W0:Y:S02]  /*15e0*/  I2F.F64.U64 R12, R14 ;  /* 0x0000000e000c7312 */ /* 0x000e240000301800 */
[----:B------:R-:W-:Y:S01]  /*15f0*/  ISETP.GE.U32.AND P0, PT, R2, c[0x0][0x178], PT ;  /* 0x00005e0002007a0c */ /* 0x000fe20003f06070 */
[----:B------:R-:W-:Y:S01]  /*1600*/  DADD R10, -R10, c[0x0][0x190] ;  /* 0x000064000a0a7629 */ /* 0x000fe20000000100 */
[----:B------:R-:W-:-:S02]  /*1610*/  IADD3.X R9, RZ, R9, RZ, P1, !PT ;  /* 0x00000009ff097210 */ /* 0x000fc40000ffe4ff */
[C---:B------:R-:W-:Y:S02]  /*1620*/  LEA R8, P1, R4.reuse, c[0x0][0x160], 0x3 ;  /* 0x0000580004087a11 */ /* 0x040fe400078218ff */
[----:B------:R-:W-:Y:S02]  /*1630*/  ISETP.GE.AND.EX P0, PT, R9, c[0x0][0x17c], PT, P0 ;  /* 0x00005f0009007a0c */ /* 0x000fe40003f06300 */
[----:B------:R-:W-:Y:S01]  /*1640*/  LEA.HI.X R9, R4, c[0x0][0x164], R3, 0x3, P1 ;  /* 0x0000590004097a11 */ /* 0x000fe200008f1c03 */
[----:B0-----:R-:W0:-:S06]  /*1650*/  DMUL R12, R12, 1.1102230246251565404e-16 ;  /* 0x3ca000000c0c7828 */ /* 0x001e0c0000000000 */
[----:B0-----:R-:W0:-:S07]  /*1660*/  DFMA R12, R10, R12, c[0x0][0x188] ;  /* 0x000062000a0c762b */ /* 0x001e0e000000000c */
[----:B0-----:R0:W-:Y:S01]  /*1670*/  STG.E.64 [R8.64], R12 ;  /* 0x0000000c08007986 */ /* 0x0011e2000c101b06 */
[----:B------:R-:W-:Y:S05]  /*1680*/  @P0 EXIT ;  /* 0x000000000000094d */ /* 0x000fea0003800000 */
[----:B------:R-:W-:-:S04]  /*1690*/  LOP3.LUT R7, R0, 0x1fffff, RZ, 0xc0, !PT ;  /* 0x001fffff00077812 */ /* 0x000fc800078ec0ff */
[----:B------:R-:W1:Y:S02]  /*16a0*/  I2F.F64.U64 R2, R6 ;  /* 0x0000000600027312 */ /* 0x000e640000301800 */
[----:B-1----:R-:W1:-:S06]  /*16b0*/  DMUL R2, R2, 1.1102230246251565404e-16 ;  /* 0x3ca0000002027828 */ /* 0x002e4c0000000000 */
[----:B-1----:R-:W1:-:S07]  /*16c0*/  DFMA R2, R10, R2, c[0x0][0x188] ;  /* 0x000062000a02762b */ /* 0x002e4e0000000002 */
[----:B-1----:R-:W-:Y:S01]  /*16d0*/  STG.E.64 [R8.64+0x8], R2 ;  /* 0x0000080208007986 */ /* 0x002fe2000c101b06 */
[----:B------:R-:W-:Y:S05]  /*16e0*/  EXIT ;  /* 0x000000000000794d */ /* 0x000fea0003800000 */
.L_x_150:
[----:B------:R-:W-:Y:S01]  /*16f0*/  LOP3.LUT R11, R0, 0x1fffff, RZ, 0xc0, !PT ;  /* 0x001fffff000b7812 */ /* 0x000fe200078ec0ff */
[----:B------:R-:W-:Y:S01]  /*1700*/  IMAD.MOV.U32 R10, RZ, RZ, R6 ;  /* 0x000000ffff0a7224 */ /* 0x000fe200078e0006 */
[----:B------:R-:W-:Y:S01]  /*1710*/  LOP3.LUT R17, R12, 0x1fffff, RZ, 0xc0, !PT ;  /* 0x001fffff0c117812 */ /* 0x000fe200078ec0ff */
[----:B------:R-:W-:Y:S01]  /*1720*/  IMAD.MOV.U32 R7, RZ, RZ, c[0x0][0x18c] ;  /* 0x00006300ff077624 */ /* 0x000fe200078e00ff */
[----:B------:R-:W-:Y:S02]  /*1730*/  MOV R6, c[0x0][0x188] ;  /* 0x0000620000067a02 */ /* 0x000fe40000000f00 */
[C---:B------:R-:W-:Y:S01]  /*1740*/  LEA R2, P0, R4.reuse, c[0x0][0x160], 0x3 ;  /* 0x0000580004027a11 */ /* 0x040fe200078018ff */
[----:B------:R-:W0:Y:S03]  /*1750*/  I2F.F64.U64 R10, R10 ;  /* 0x0000000a000a7312 */ /* 0x000e260000301800 */
[----:B------:R-:W-:Y:S01]  /*1760*/  DADD R6, -R6, c[0x0][0x190] ;  /* 0x0000640006067629 */ /* 0x000fe20000000100 */
[----:B------:R-:W-:-:S04]  /*1770*/  LEA.HI.X R3, R4, c[0x0][0x164], R3, 0x3, P0 ;  /* 0x0000590004037a11 */ /* 0x000fc800000f1c03 */
[----:B------:R-:W1:Y:S01]  /*1780*/  I2F.F64.U64 R16, R16 ;  /* 0x0000001000107312 */ /* 0x000e620000301800 */
[----:B0-----:R-:W0:-:S06]  /*1790*/  DMUL R12, R10, 1.1102230246251565404e-16 ;  /* 0x3ca000000a0c7828 */ /* 0x001e0c0000000000 */
[----:B0-----:R-:W-:-:S04]  /*17a0*/  DFMA R12, R6, R12, c[0x0][0x188] ;  /* 0x00006200060c762b */ /* 0x001fc8000000000c */
[----:B-1----:R-:W0:-:S06]  /*17b0*/  DMUL R8, R16, 1.1102230246251565404e-16 ;  /* 0x3ca0000010087828 */ /* 0x002e0c0000000000 */
[----:B0-----:R-:W0:Y:S01]  /*17c0*/  DFMA R8, R6, R8, c[0x0][0x188] ;  /* 0x000062000608762b */ /* 0x001e220000000008 */
[----:B------:R-:W-:Y:S01]  /*17d0*/  MOV R10, R12 ;  /* 0x0000000c000a7202 */ /* 0x000fe20000000f00 */
[----:B------:R-:W-:-:S05]  /*17e0*/  IMAD.MOV.U32 R11, RZ, RZ, R13 ;  /* 0x000000ffff0b7224 */ /* 0x000fca00078e000d */
[----:B0-----:R-:W-:Y:S01]  /*17f0*/  STG.E.128 [R2.64], R8 ;  /* 0x0000000802007986 */ /* 0x001fe2000c101d06 */
[----:B------:R-:W-:Y:S05]  /*1800*/  EXIT ;  /* 0x000000000000794d */ /* 0x000fea0003800000 */
        .weak           $__internal_9_$__cuda_sm20_div_s64
        .type           $__internal_9_$__cuda_sm20_div_s64,@function
        .size           $__internal_9_$__cuda_sm20_div_s64,(.L_x_186 - $__internal_9_$__cuda_sm20_div_s64)
$__internal_9_$__cuda_sm20_div_s64:
        /* <DEDUP_REMOVED lines=83> */
[----:B------:R-:W-:Y:S06]  /*1d40*/  RET.REL.NODEC R2 `(_ZN2at6native54_GLOBAL__N__f6d41790_21_PhiloxDistribution_cu_0636f2c123philox_multi_key_kernelIdZZZZNS0_21_philox_uniform_cuda_ERNS_6TensorERKS3_ddENKUlvE_clEvENKUlvE_clEvENKUlvE_clEvEUlmmE_ZZZNS0_21_philox_uniform_cuda_ES4_S6_ddENKS7_clEvENKS8_clEvEUlT_E_EEvPSB_PKmllT0_T1_16OffsetCalculatorILi1EjLb0EE) ;  /* 0xffffe2b002007950 */ /* 0x000fec0003c3ffff */
.L_x_151:
        /* <DEDUP_REMOVED lines=11> */
.L_x_186:


//--------------------- .text._ZN2at6native54_GLOBAL__N__f6d41790_21_PhiloxDistribution_cu_0636f2c124philox_single_key_kernelIdZZZZNS0_21_philox_uniform_cuda_ERNS_6TensorERKS3_ddENKUlvE_clEvENKUlvE_clEvENKUlvE_clEvEUlmmE_ZZZNS0_21_philox_uniform_cuda_ES4_S6_ddENKS7_clEvENKS8_clEvEUlT_E_EEvPSB_PKmlT0_T1_ --------------------------
	.section	.text._ZN2at6native54_GLOBAL__N__f6d41790_21_PhiloxDistribution_cu_0636f2c124philox_single_key_kernelIdZZZZNS0_21_philox_uniform_cuda_ERNS_6TensorERKS3_ddENKUlvE_clEvENKUlvE_clEvENKUlvE_clEvEUlmmE_ZZZNS0_21_philox_uniform_cuda_ES4_S6_ddENKS7_clEvENKS8_clEvEUlT_E_EEvPSB_PKmlT0_T1_,"ax",@progbits
	.sectioninfo	@"SHI_REGISTERS=32"
	.align	128
.text._ZN2at6native54_GLOBAL__N__f6d41790_21_PhiloxDistribution_cu_0636f2c124philox_single_key_kernelIdZZZZNS0_21_philox_uniform_cuda_ERNS_6TensorERKS3_ddENKUlvE_clEvENKUlvE_clEvENKUlvE_clEvEUlmmE_ZZZNS0_21_philox_uniform_cuda_ES4_S6_ddENKS7_clEvENKS8_clEvEUlT_E_EEvPSB_PKmlT0_T1_:
        .type           _ZN2at6native54_GLOBAL__N__f6d41790_21_PhiloxDistribution_cu_0636f2c124philox_single_key_kernelIdZZZZNS0_21_philox_uniform_cuda_ERNS_6TensorERKS3_ddENKUlvE_clEvENKUlvE_clEvENKUlvE_clEvEUlmmE_ZZZNS0_21_philox_uniform_cuda_ES4_S6_ddENKS7_clEvENKS8_clEvEUlT_E_EEvPSB_PKmlT0_T1_,@function
        .size           _ZN2at6native54_GLOBAL__N__f6d41790_21_PhiloxDistribution_cu_0636f2c124philox_single_key_kernelIdZZZZNS0_21_philox_uniform_cuda_ERNS_6TensorERKS3_ddENKUlvE_clEvENKUlvE_clEvENKUlvE_clEvEUlmmE_ZZZNS0_21_philox_uniform_cuda_ES4_S6_ddENKS7_clEvENKS8_clEvEUlT_E_EEvPSB_PKmlT0_T1_,(.L_x_188 - _ZN2at6native54_GLOBAL__N__f6d41790_21_PhiloxDistribution_cu_0636f2c124philox_single_key_kernelIdZZZZNS0_21_philox_uniform_cuda_ERNS_6TensorERKS3_ddENKUlvE_clEvENKUlvE_clEvENKUlvE_clEvEUlmmE_ZZZNS0_21_philox_uniform_cuda_ES4_S6_ddENKS7_clEvENKS8_clEvEUlT_E_EEvPSB_PKmlT0_T1_)
        .other          _ZN2at6native54_GLOBAL__N__f6d41790_21_PhiloxDistribution_cu_0636f2c124philox_single_key_kernelIdZZZZNS0_21_philox_uniform_cuda_ERNS_6TensorERKS3_ddENKUlvE_clEvENKUlvE_clEvENKUlvE_clEvEUlmmE_ZZZNS0_21_philox_uniform_cuda_ES4_S6_ddENKS7_clEvENKS8_clEvEUlT_E_EEvPSB_PKmlT0_T1_,@"STO_CUDA_ENTRY STV_DEFAULT"
_ZN2at6native54_GLOBAL__N__f6d41790_21_PhiloxDistribution_cu_0636f2c124philox_single_key_kernelIdZZZZNS0_21_philox_uniform_cuda_ERNS_6TensorERKS3_ddENKUlvE_clEvENKUlvE_clEvENKUlvE_clEvEUlmmE_ZZZNS0_21_philox_uniform_cuda_ES4_S6_ddENKS7_clEvENKS8_clEvEUlT_E_EEvPSB_PKmlT0_T1_:
        /* <DEDUP_REMOVED lines=10> */
[----:B------:R-:W-:Y:S02]  /*00a0*/  LEA.HI R0, P0, R0, c[0x0][0x170], RZ, 0x1 ;  /* 0x00005c0000007a11 */ /* 0x000fe400078108ff */
[----:B------:R-:W0:Y:S03]  /*00b0*/  S2R R3, SR_CTAID.X ;  /* 0x0000000000037919 */ /* 0x000e260000002500 */
[----:B------:R-:W-:-:S05]  /*00c0*/  IMAD.X R11, RZ, RZ, c[0x0][0x174], P0 ;  /* 0x00005d00ff0b7624 */ /* 0x000fca00000e06ff */
[----:B------:R-:W-:Y:S01]  /*00d0*/  SHF.R.S32.HI R2, RZ, 0x1, R11 ;  /* 0x00000001ff027819 */ /* 0x000fe2000001140b */
[----:B0-----:R-:W-:Y:S01]  /*00e0*/  IMAD.WIDE.U32 R8, R3, c[0x0][0x0], R8 ;  /* 0x0000000003087a25 */ /* 0x001fe200078e0008 */
[----:B------:R-:W-:-:S04]  /*00f0*/  SHF.R.S64 R3, R0, 0x1, R11 ;  /* 0x0000000100037819 */ /* 0x000fc8000000100b */
        /* <DEDUP_REMOVED lines=57> */
[----:B------:R-:W-:Y:S01]  /*0490*/  IADD3 R13, R4, 0x134781, RZ ;  /* 0x00134781040d7810 */ /* 0x000fe20007ffe0ff */
[----:B------:R-:W-:Y:S01]  /*04a0*/  IMAD.WIDE.U32 R14, R15, -0x326172a9, RZ ;  /* 0xcd9e8d570f0e7825 */ /* 0x000fe200078e00ff */
[----:B------:R-:W-:-:S03]  /*04b0*/  LOP3.LUT R11, R17, R10, R11, 0x96, !PT ;  /* 0x0000000a110b7212 */ /* 0x000fc600078e960b */
[----:B------:R-:W-:Y:S01]  /*04c0*/  IMAD.MOV.U32 R18, RZ, RZ, R14 ;  /* 0x000000ffff127224 */ /* 0x000fe200078e000e */
[----:B------:R-:W-:Y:S01]  /*04d0*/  LOP3.LUT R13, R15, R16, R13, 0x96, !PT ;  /* 0x000000100f0d7212 */ /* 0x000fe200078e960d */
[----:B------:R-:W-:Y:S01]  /*04e0*/  IMAD.WIDE.U32 R16, R11, -0x2daee0ad, RZ ;  /* 0xd2511f530b107825 */ /* 0x000fe200078e00ff */
[----:B------:R-:W-:Y:S02]  /*04f0*/  IADD3 R11, R5, 0x522ad, RZ ;  /* 0x000522ad050b7810 */ /* 0x000fe40007ffe0ff */
[----:B------:R-:W-:Y:S01]  /*0500*/  LOP3.LUT R19, R13, 0x1fffff, RZ, 0xc0, !PT ;  /* 0x001fffff0d137812 */ /* 0x000fe200078ec0ff */
[----:B------:R-:W-:Y:S01]  /*0510*/  IMAD.MOV.U32 R13, RZ, RZ, c[0x0][0x184] ;  /* 0x00006100ff0d7624 */ /* 0x000fe200078e00ff */
[----:B------:R-:W-:Y:S02]  /*0520*/  LOP3.LUT R12, R17, R12, R11, 0x96, !PT ;  /* 0x0000000c110c7212 */ /* 0x000fe400078e960b */
[----:B------:R-:W0:Y:S02]  /*0530*/  I2F.F64.U64 R10, R18 ;  /* 0x00000012000a7312 */ /* 0x000e240000301800 */
[----:B------:R-:W-:Y:S01]  /*0540*/  LOP3.LUT R17, R12, 0x1fffff, RZ, 0xc0, !PT ;  /* 0x001fffff0c117812 */ /* 0x000fe200078ec0ff */
[----:B------:R-:W-:-:S05]  /*0550*/  IMAD.MOV.U32 R12, RZ, RZ, c[0x0][0x180] ;  /* 0x00006000ff0c7624 */ /* 0x000fca00078e00ff */
[----:B------:R-:W1:Y:S01]  /*0560*/  I2F.F64.U64 R14, R16 ;  /* 0x00000010000e7312 */ /* 0x000e620000301800 */
[----:B------:R-:W-:-:S04]  /*0570*/  DADD R12, -R12, c[0x0][0x188] ;  /* 0x000062000c0c7629 */ /* 0x000fc80000000100 */
[----:B0-----:R-:W0:-:S06]  /*0580*/  DMUL R10, R10, 1.1102230246251565404e-16 ;  /* 0x3ca000000a0a7828 */ /* 0x001e0c0000000000 */
[----:B0-----:R-:W-:-:S04]  /*0590*/  DFMA R10, R10, R12, c[0x0][0x180] ;  /* 0x000060000a0a762b */ /* 0x001fc8000000000c */
[----:B-1----:R-:W0:-:S06]  /*05a0*/  DMUL R14, R14, 1.1102230246251565404e-16 ;  /* 0x3ca000000e0e7828 */ /* 0x002e0c0000000000 */
[----:B0-----:R0:W1:Y:S02]  /*05b0*/  DFMA R14, R12, R14, c[0x0][0x180] ;  /* 0x000060000c0e762b */ /* 0x001064000000000e */
[----:B0-----:R-:W-:-:S04]  /*05c0*/  LEA R12, P1, R8, c[0x0][0x160], 0x4 ;  /* 0x00005800080c7a11 */ /* 0x001fc800078220ff */
[----:B------:R-:W-:Y:S01]  /*05d0*/  LEA.HI.X R13, R8, c[0x0][0x164], R9, 0x4, P1 ;  /* 0x00005900080d7a11 */ /* 0x000fe200008f2409 */
[----:B------:R-:W-:Y:S02]  /*05e0*/  IMAD.MOV.U32 R8, RZ, RZ, R10 ;  /* 0x000000ffff087224 */ /* 0x000fe400078e000a */
[----:B------:R-:W-:Y:S02]  /*05f0*/  IMAD.MOV.U32 R9, RZ, RZ, R11 ;  /* 0x000000ffff097224 */ /* 0x000fe400078e000b */
[----:B-1----:R-:W-:Y:S02]  /*0600*/  IMAD.MOV.U32 R10, RZ, RZ, R14 ;  /* 0x000000ffff0a7224 */ /* 0x002fe400078e000e */
[----:B------:R-:W-:-:S05]  /*0610*/  IMAD.MOV.U32 R11, RZ, RZ, R15 ;  /* 0x000000ffff0b7224 */ /* 0x000fca00078e000f */
[----:B------:R0:W-:Y:S02]  /*0620*/  STG.E.128 [R12.64], R8 ;  /* 0x000000080c007986 */ /* 0x0001e4000c101d04 */
.L_x_153:
[----:B------:R-:W-:Y:S05]  /*0630*/  BSYNC B0 ;  /* 0x0000000000007941 */ /* 0x000fea0003800000 */
.L_x_152:
[----:B------:R-:W-:Y:S05]  /*0640*/  @P0 EXIT ;  /* 0x000000000000094d */ /* 0x000fea0003800000 */
[----:B0----5:R-:W-:Y:S01]  /*0650*/  IADD3 R8, P0, R6, R3, RZ ;  /* 0x0000000306087210 */ /* 0x021fe20007f1e0ff */
[----:B------:R-:W-:Y:S01]  /*0660*/  IMAD.SHL.U32 R0, R3, 0x2, RZ ;  /* 0x0000000203007824 */ /* 0x000fe200078e00ff */
[----:B------:R-:W-:Y:S02]  /*0670*/  IADD3 R11, R5, -0x4498517b, RZ ;  /* 0xbb67ae85050b7810 */ /* 0x000fe40007ffe0ff */
[----:B------:R-:W-:Y:S01]  /*0680*/  SHF.L.U64.HI R3, R3, 0x1, R2 ;  /* 0x0000000103037819 */ /* 0x000fe20000010202 */
[----:B------:R-:W-:-:S04]  /*0690*/  IMAD.WIDE.U32 R8, R8, -0x2daee0ad, RZ ;  /* 0xd2511f5308087825 */ /* 0x000fc800078e00ff */
[----:B------:R-:W-:Y:S01]  /*06a0*/  IMAD.X R7, R7, 0x1, R2, P0 ;  /* 0x0000000107077824 */ /* 0x000fe200000e0602 */
[----:B------:R-:W-:Y:S02]  /*06b0*/  LOP3.LUT R6, R9, R5, RZ, 0x3c, !PT ;  /* 0x0000000509067212 */ /* 0x000fe400078e3cff */
[----:B------:R-:W-:Y:S02]  /*06c0*/  IADD3 R9, R4, -0x61c88647, RZ ;  /* 0x9e3779b904097810 */ /* 0x000fe40007ffe0ff */
[----:B------:R-:W-:Y:S01]  /*06d0*/  LOP3.LUT R12, R7, R4, RZ, 0x3c, !PT ;  /* 0x00000004070c7212 */ /* 0x000fe200078e3cff */
[----:B------:R-:W-:Y:S01]  /*06e0*/  IMAD.WIDE.U32 R6, R6, -0x326172a9, RZ ;  /* 0xcd9e8d5706067825 */ /* 0x000fe200078e00ff */
[----:B------:R-:W-:-:S03]  /*06f0*/  ISETP.GE.U32.AND P0, PT, R0, c[0x0][0x170], PT ;  /* 0x00005c0000007a0c */ /* 0x000fc60003f06070 */
[----:B------:R-:W-:Y:S01]  /*0700*/  IMAD.WIDE.U32 R12, R12, -0x2daee0ad, RZ ;  /* 0xd2511f530c0c7825 */ /* 0x000fe200078e00ff */
[----:B------:R-:W-:Y:S02]  /*0710*/  LOP3.LUT R9, R7, R9, RZ, 0x3c, !PT ;  /* 0x0000000907097212 */ /* 0x000fe400078e3cff */
[----:B------:R-:W-:Y:S02]  /*0720*/  IADD3 R7, R5, 0x76cf5d0a, RZ ;  /* 0x76cf5d0a05077810 */ /* 0x000fe40007ffe0ff */
[----:B------:R-:W-:Y:S01]  /*0730*/  LOP3.LUT R10, R13, R8, R11, 0x96, !PT ;  /* 0x000000080d0a7212 */ /* 0x000fe200078e960b */
[----:B------:R-:W-:Y:S01]  /*0740*/  IMAD.WIDE.U32 R8, R9, -0x2daee0ad, RZ ;  /* 0xd2511f5309087825 */ /* 0x000fe200078e00ff */
[----:B------:R-:W-:Y:S02]  /*0750*/  IADD3 R13, R4, 0x3c6ef372, RZ ;  /* 0x3c6ef372040d7810 */ /* 0x000fe40007ffe0ff */
[----:B------:R-:W-:Y:S01]  /*0760*/  ISETP.GE.AND.EX P0, PT, R3, c[0x0][0x174], PT, P0 ;  /* 0x00005d0003007a0c */ /* 0x000fe20003f06300 */
[----:B------:R-:W-:Y:S01]  /*0770*/  IMAD.WIDE.U32 R10, R10, -0x326172a9, RZ ;  /* 0xcd9e8d570a0a7825 */ /* 0x000fe200078e00ff */
[----:B------:R-:W-:-:S02]  /*0780*/  LOP3.LUT R7, R9, R12, R7, 0x96, !PT ;  /* 0x0000000c09077212 */ /* 0x000fc400078e9607 */
        /* <DEDUP_REMOVED lines=39> */
[----:B------:R-:W-:-:S03]  /*0a00*/  IADD3 R9, R5, -0x695add53, RZ ;  /* 0x96a522ad05097810 */ /* 0x000fc60007ffe0ff */
[----:B------:R-:W-:Y:S01]  /*0a10*/  IMAD.WIDE.U32 R10, R10, -0x2daee0ad, RZ ;  /* 0xd2511f530a0a7825 */ /* 0x000fe200078e00ff */
[----:B------:R-:W-:-:S03]  /*0a20*/  LOP3.LUT R5, R13, R8, R7, 0x96, !PT ;  /* 0x000000080d057212 */ /* 0x000fc600078e9607 */
[----:B------:R-:W-:Y:S01]  /*0a30*/  IMAD.MOV.U32 R4, RZ, RZ, R12 ;  /* 0x000000ffff047224 */ /* 0x000fe200078e000c */
[----:B------:R-:W-:Y:S01]  /*0a40*/  LOP3.LUT R7, R11, R6, R9, 0x96, !PT ;  /* 0x000000060b077212 */ /* 0x000fe200078e9609 */
[----:B------:R-:W-:-:S05]  /*0a50*/  IMAD.MOV.U32 R6, RZ, RZ, R10 ;  /* 0x000000ffff067224 */ /* 0x000fca00078e000a */
[----:B------:R0:W-:Y:S01]  /*0a60*/  STL.128 [R1], R4 ;  /* 0x0000000401007387 */ /* 0x0001e20000100c00 */
[----:B------:R-:W-:Y:S05]  /*0a70*/  @P0 EXIT ;  /* 0x000000000000094d */ /* 0x000fea0003800000 */
[----:B------:R-:W-:Y:S01]  /*0a80*/  LOP3.LUT R2, RZ, R0, RZ, 0x33, !PT ;  /* 0x00000000ff027212 */ /* 0x000fe200078e33ff */
[----:B------:R-:W-:Y:S01]  /*0a90*/  IMAD.MOV.U32 R24, RZ, RZ, c[0x0][0x180] ;  /* 0x00006000ff187624 */ /* 0x000fe200078e00ff */
[----:B0-----:R-:W-:Y:S01]  /*0aa0*/  LOP3.LUT R4, RZ, R3, RZ, 0x33, !PT ;  /* 0x00000003ff047212 */ /* 0x001fe200078e33ff */
[----:B------:R-:W-:Y:S01]  /*0ab0*/  IMAD.MOV.U32 R25, RZ, RZ, c[0x0][0x184] ;  /* 0x00006100ff197624 */ /* 0x000fe200078e00ff */
[----:B------:R-:W-:Y:S01]  /*0ac0*/  IADD3 R2, P1, R2, c[0x0][0x170], RZ ;  /* 0x00005c0002027a10 */ /* 0x000fe20007f3e0ff */
[----:B------:R-:W-:Y:S01]  /*0ad0*/  IMAD.MOV.U32 R23, RZ, RZ, RZ ;  /* 0x000000ffff177224 */ /* 0x000fe200078e00ff */
[----:B------:R-:W-:Y:S02]  /*0ae0*/  IADD3 R21, -R0, c[0x0][0x170], RZ ;  /* 0x00005c0000157a10 */ /* 0x000fe40007ffe1ff */
[----:B------:R-:W-:Y:S01]  /*0af0*/  ISETP.GE.U32.AND P0, PT, R2, 0x3, PT ;  /* 0x000000030200780c */ /* 0x000fe20003f06070 */
[----:B------:R-:W0:Y:S01]  /*0b00*/  DADD R24, -R24, c[0x0][0x188] ;  /* 0x0000620018187629 */ /* 0x000e220000000100 */
[----:B------:R-:W-:-:S02]  /*0b10*/  IADD3.X R2, R4, c[0x0][0x174], RZ, P1, !PT ;  /* 0x00005d0004027a10 */ /* 0x000fc40000ffe4ff */
[----:B------:R-:W-:Y:S02]  /*0b20*/  LOP3.LUT R21, R21, 0x3, RZ, 0xc0, !PT ;  /* 0x0000000315157812 */ /* 0x000fe400078ec0ff */
[----:B------:R-:W-:-:S13]  /*0b30*/  ISETP.GE.U32.AND.EX P0, PT, R2, RZ, PT, P0 ;  /* 0x000000ff0200720c */ /* 0x000fda0003f06100 */
[----:B------:R-:W-:Y:S05]  /*0b40*/  @!P0 BRA `(.L_x_154) ;  /* 0x00000d8000008947 */ /* 0x000fea0003800000 */
[C---:B0-----:R-:W-:Y:S01]  /*0b50*/  IADD3 R20, P1, P2, R0.reuse, -c[0x0][0x170], R21 ;  /* 0x80005c0000147a10 */ /* 0x041fe20007a3e015 */
[----:B------:R-:W-:Y:S01]  /*0b60*/  IMAD.MOV.U32 R23, RZ, RZ, RZ ;  /* 0x000000ffff177224 */ /* 0x000fe200078e00ff */
[C---:B------:R-:W-:Y:S01]  /*0b70*/  LEA R26, P0, R0.reuse, c[0x0][0x160], 0x3 ;  /* 0x00005800001a7a11 */ /* 0x040fe200078018ff */
[----:B------:R-:W-:Y:S01]  /*0b80*/  IMAD.MOV.U32 R22, RZ, RZ, R1 ;  /* 0x000000ffff167224 */ /* 0x000fe200078e0001 */
[----:B------:R-:W-:Y:S02]  /*0b90*/  IADD3.X R2, R3, ~c[0x0][0x174], RZ, P1, P2 ;  /* 0x80005d0003027a10 */ /* 0x000fe40000fe44ff */
[----:B------:R-:W-:Y:S02]  /*0ba0*/  LEA.HI.X R4, R0, c[0x0][0x164], R3, 0x3, P0 ;  /* 0x0000590000047a11 */ /* 0x000fe400000f1c03 */
[----:B------:R-:W-:Y:S02]  /*0bb0*/  ISETP.GE.AND P0, PT, R2, RZ, PT ;  /* 0x000000ff0200720c */ /* 0x000fe40003f06270 */
[----:B------:R-:W-:-:S05]  /*0bc0*/  IADD3 R26, P1, R26, 0x10, RZ ;  /* 0x000000101a1a7810 */ /* 0x000fca0007f3e0ff */
        /* <DEDUP_REMOVED lines=9> */
.L_x_157:
[----:B------:R-:W2:Y:S04]  /*0c60*/  LDL.128 R8, [R22] ;  /* 0x0000000016087983 */ /* 0x000ea80000100c00 */
[----:B------:R-:W3:Y:S04]  /*0c70*/  LDL.128 R12, [R22+0x10] ;  /* 0x00001000160c7983 */ /* 0x000ee80000100c00 */
[----:B------:R-:W4:Y:S04]  /*0c80*/  LDL.128 R16, [R22+0x20] ;  /* 0x0000200016107983 */ /* 0x000f280000100c00 */
[----:B------:R-:W5:Y:S01]  /*0c90*/  LDL.128 R4, [R22+0x30] ;  /* 0x0000300016047983 */ /* 0x000f620000100c00 */
[----:B--2---:R-:W-:-:S02]  /*0ca0*/  LOP3.LUT R9, R9, 0x1fffff, RZ, 0xc0, !PT ;  /* 0x001fffff09097812 */ /* 0x004fc400078ec0ff */
[----:B------:R-:W-:Y:S02]  /*0cb0*/  LOP3.LUT R11, R11, 0x1fffff, RZ, 0xc0, !PT ;  /* 0x001fffff0b0b7812 */ /* 0x000fe400078ec0ff */
[----:B------:R-:W0:Y:S01]  /*0cc0*/  I2F.F64.U64 R28, R8 ;  /* 0x00000008001c7312 */ /* 0x000e220000301800 */
[----:B---3--:R-:W-:Y:S02]  /*0cd0*/  LOP3.LUT R13, R13, 0x1fffff, RZ, 0xc0, !PT ;  /* 0x001fffff0d0d7812 */ /* 0x008fe400078ec0ff */
[----:B------:R-:W-:Y:S02]  /*0ce0*/  LOP3.LUT R15, R15, 0x1fffff, RZ, 0xc0, !PT ;  /* 0x001fffff0f0f7812 */ /* 0x000fe400078ec0ff */
[----:B----4-:R-:W-:Y:S02]  /*0cf0*/  LOP3.LUT R17, R17, 0x1fffff, RZ, 0xc0, !PT ;  /* 0x001fffff11117812 */ /* 0x010fe400078ec0ff */
[----:B------:R-:W-:Y:S01]  /*0d00*/  LOP3.LUT R19, R19, 0x1fffff, RZ, 0xc0, !PT ;  /* 0x001fffff13137812 */ /* 0x000fe200078ec0ff */
[----:B------:R-:W1:Y:S01]  /*0d10*/  I2F.F64.U64 R10, R10 ;  /* 0x0000000a000a7312 */ /* 0x000e620000301800 */
[----:B-----5:R-:W-:-:S02]  /*0d20*/  LOP3.LUT R7, R7, 0x1fffff, RZ, 0xc0, !PT ;  /* 0x001fffff07077812 */ /* 0x020fc400078ec0ff */
[----:B------:R-:W-:-:S05]  /*0d30*/  LOP3.LUT R5, R5, 0x1fffff, RZ, 0xc0, !PT ;  /* 0x001fffff05057812 */ /* 0x000fca00078ec0ff */
[----:B------:R-:W2:Y:S01]  /*0d40*/  I2F.F64.U64 R12, R12 ;  /* 0x0000000c000c7312 */ /* 0x000ea20000301800 */
[----:B0-----:R-:W0:-:S06]  /*0d50*/  DMUL R28, R28, 1.1102230246251565404e-16 ;  /* 0x3ca000001c1c7828 */ /* 0x001e0c0000000000 */
[----:B0-----:R-:W0:Y:S01]  /*0d60*/  DFMA R28, R24, R28, c[0x0][0x180] ;  /* 0x00006000181c762b */ /* 0x001e22000000001c */
[----:B------:R-:W-:Y:S03]  /*0d70*/  I2F.F64.U64 R14, R14 ;  /* 0x0000000e000e7312 */ /* 0x000fe60000301800 */
[----:B-1----:R-:W1:-:S03]  /*0d80*/  DMUL R8, R10, 1.1102230246251565404e-16 ;  /* 0x3ca000000a087828 */ /* 0x002e460000000000 */
[----:B0-----:R0:W-:Y:S01]  /*0d90*/  STG.E.64 [R26.64+-0x10], R28 ;  /* 0xfffff01c1a007986 */ /* 0x0011e2000c101b04 */
[----:B--2---:R-:W-:-:S04]  /*0da0*/  DMUL R12, R12, 1.1102230246251565404e-16 ;  /* 0x3ca000000c0c7828 */ /* 0x004fc80000000000 */
[C---:B-1----:R-:W1:Y:S01]  /*0db0*/  DFMA R8, R24.reuse, R8, c[0x0][0x180] ;  /* 0x000060001808762b */ /* 0x042e620000000008 */
[----:B------:R-:W2:Y:S06]  /*0dc0*/  I2F.F64.U64 R16, R16 ;  /* 0x0000001000107312 */ /* 0x000eac0000301800 */
[----:B-1----:R1:W-:Y:S01]  /*0dd0*/  STG.E.64 [R26.64+-0x8], R8 ;  /* 0xfffff8081a007986 */ /* 0x0023e2000c101b04 */
[----:B0-----:R-:W0:Y:S01]  /*0de0*/  DFMA R28, R24, R12, c[0x0][0x180] ;  /* 0x00006000181c762b */ /* 0x001e22000000000c */
[----:B------:R-:W-:Y:S06]  /*0df0*/  I2F.F64.U64 R18, R18 ;  /* 0x0000001200127312 */ /* 0x000fec0000301800 */
[----:B0-----:R0:W-:Y:S02]  /*0e00*/  STG.E.64 [R26.64], R28 ;  /* 0x0000001c1a007986 */ /* 0x0011e4000c101b04 */
[----:B------:R2:W3:Y:S02]  /*0e10*/  I2F.F64.U64 R12, R4 ;  /* 0x00000004000c7312 */ /* 0x0004e40000301800 */
[----:B-1----:R1:W4:Y:S01]  /*0e20*/  LDL.128 R8, [R22+0x40] ;  /* 0x0000400016087983 */ /* 0x0023220000100c00 */
[----:B--2---:R-:W-:-:S04]  /*0e30*/  DMUL R4, R16, 1.1102230246251565404e-16 ;  /* 0x3ca0000010047828 */ /* 0x004fc80000000000 */
[----:B0-----:R0:W2:Y:S02]  /*0e40*/  DMUL R28, R14, 1.1102230246251565404e-16 ;  /* 0x3ca000000e1c7828 */ /* 0x0010a40000000000 */
[----:B0-----:R-:W0:Y:S02]  /*0e50*/  I2F.F64.U64 R14, R6 ;  /* 0x00000006000e7312 */ /* 0x001e240000301800 */
[----:B---3--:R-:W-:-:S04]  /*0e60*/  DMUL R12, R12, 1.1102230246251565404e-16 ;  /* 0x3ca000000c0c7828 */ /* 0x008fc80000000000 */
[----:B--2---:R-:W2:-:S04]  /*0e70*/  DFMA R28, R24, R28, c[0x0][0x180] ;  /* 0x00006000181c762b */ /* 0x004e88000000001c */
[----:B------:R-:W3:-:S03]  /*0e80*/  DFMA R4, R24, R4, c[0x0][0x180] ;  /* 0x000060001804762b */ /* 0x000ec60000000004 */
[----:B--2---:R2:W-:Y:S01]  /*0e90*/  STG.E.64 [R26.64+0x8], R28 ;  /* 0x0000081c1a007986 */ /* 0x0045e2000c101b04 */
[----:B0-----:R-:W0:-:S03]  /*0ea0*/  DMUL R16, R14, 1.1102230246251565404e-16 ;  /* 0x3ca000000e107828 */ /* 0x001e060000000000 */
[----:B---3--:R3:W-:Y:S01]  /*0eb0*/  STG.E.64 [R26.64+0x10], R4 ;  /* 0x000010041a007986 */ /* 0x0087e2000c101b04 */
[----:B--2---:R-:W2:-:S04]  /*0ec0*/  DMUL R28, R18, 1.1102230246251565404e-16 ;  /* 0x3ca00000121c7828 */ /* 0x004e880000000000 */
[C---:B0-----:R-:W0:Y:S01]  /*0ed0*/  DFMA R16, R24.reuse, R16, c[0x0][0x180] ;  /* 0x000060001810762b */ /* 0x041e220000000010 */
[----:B---3--:R1:W3:Y:S03]  /*0ee0*/  LDL.128 R4, [R22+0x50] ;  /* 0x0000500016047983 */ /* 0x0082e60000100c00 */
[----:B--2---:R-:W2:-:S04]  /*0ef0*/  DFMA R18, R24, R28, c[0x0][0x180] ;  /* 0x000060001812762b */ /* 0x004e88000000001c */
[----:B------:R-:W5:Y:S01]  /*0f00*/  DFMA R12, R24, R12, c[0x0][0x180] ;  /* 0x00006000180c762b */ /* 0x000f62000000000c */
[----:B0-----:R-:W-:Y:S04]  /*0f10*/  STG.E.64 [R26.64+0x28], R16 ;  /* 0x000028101a007986 */ /* 0x001fe8000c101b04 */
[----:B--2---:R0:W-:Y:S04]  /*0f20*/  STG.E.64 [R26.64+0x18], R18 ;  /* 0x000018121a007986 */ /* 0x0041e8000c101b04 */
[----:B-----5:R2:W-:Y:S04]  /*0f30*/  STG.E.64 [R26.64+0x20], R12 ;  /* 0x0000200c1a007986 */ /* 0x0205e8000c101b04 */
[----:B0-----:R1:W5:Y:S04]  /*0f40*/  LDL.128 R16, [R22+0x70] ;  /* 0x0000700016107983 */ /* 0x0013680000100c00 */
[----:B--2---:R1:W2:Y:S01]  /*0f50*/  LDL.128 R12, [R22+0x60] ;  /* 0x00006000160c7983 */ /* 0x0042a20000100c00 */
[----:B------:R-:W-:-:S05]  /*0f60*/  IADD3 R20, P1, R20, 0x10, RZ ;  /* 0x0000001014147810 */ /* 0x000fca0007f3e0ff */
[----:B------:R-:W-:Y:S01]  /*0f70*/  IMAD.X R2, RZ, RZ, R2, P1 ;  /* 0x000000ffff027224 */ /* 0x000fe200008e0602 */
[----:B------:R-:W-:-:S04]  /*0f80*/  ISETP.GE.U32.AND P1, PT, R20, -0xc, PT ;  /* 0xfffffff41400780c */ /* 0x000fc80003f26070 */
[----:B------:R-:W-:Y:S02]  /*0f90*/  ISETP.GE.AND.EX P1, PT, R2, -0x1, PT, P1 ;  /* 0xffffffff0200780c */ /* 0x000fe40003f26310 */
[----:B------:R-:W-:Y:S02]  /*0fa0*/  IADD3 R23, R23, 0x10, RZ ;  /* 0x0000001017177810 */ /* 0x000fe40007ffe0ff */
[----:B-1----:R-:W-:Y:S02]  /*0fb0*/  IADD3 R22, R22, 0x80, RZ ;  /* 0x0000008016167810 */ /* 0x002fe40007ffe0ff */
[----:B----4-:R-:W-:Y:S02]  /*0fc0*/  LOP3.LUT R9, R9, 0x1fffff, RZ, 0xc0, !PT ;  /* 0x001fffff09097812 */ /* 0x010fe400078ec0ff */
[----:B------:R-:W-:Y:S02]  /*0fd0*/  LOP3.LUT R11, R11, 0x1fffff, RZ, 0xc0, !PT ;  /* 0x001fffff0b0b7812 */ /* 0x000fe400078ec0ff */
[----:B------:R-:W0:Y:S08]  /*0fe0*/  I2F.F64.U64 R28, R8 ;  /* 0x00000008001c7312 */ /* 0x000e300000301800 */
[----:B------:R-:W1:Y:S01]  /*0ff0*/  I2F.F64.U64 R10, R10 ;  /* 0x0000000a000a7312 */ /* 0x000e620000301800 */
[----:B0-----:R-:W0:-:S04]  /*1000*/  DMUL R28, R28, 1.1102230246251565404e-16 ;  /* 0x3ca000001c1c7828 */ /* 0x001e080000000000 */
[----:B-1----:R-:W1:-:S04]  /*1010*/  DMUL R8, R10, 1.1102230246251565404e-16 ;  /* 0x3ca000000a087828 */ /* 0x002e480000000000 */
[----:B0-----:R-:W0:-:S04]  /*1020*/  DFMA R28, R24, R28, c[0x0][0x180] ;  /* 0x00006000181c762b */ /* 0x001e08000000001c */
[----:B-1----:R-:W1:-:S03]  /*1030*/  DFMA R8, R24, R8, c[0x0][0x180] ;  /* 0x000060001808762b */ /* 0x002e460000000008 */
[----:B0-----:R2:W-:Y:S01]  /*1040*/  STG.E.64 [R26.64+0x30], R28 ;  /* 0x0000301c1a007986 */ /* 0x0015e2000c101b04 */
[----:B---3--:R-:W-:Y:S02]  /*1050*/  LOP3.LUT R5, R5, 0x1fffff, RZ, 0xc0, !PT ;  /* 0x001fffff05057812 */ /* 0x008fe400078ec0ff */
[----:B------:R-:W-:Y:S01]  /*1060*/  LOP3.LUT R7, R7, 0x1fffff, RZ, 0xc0, !PT ;  /* 0x001fffff07077812 */ /* 0x000fe200078ec0ff */
[----:B-1----:R0:W-:Y:S03]  /*1070*/  STG.E.64 [R26.64+0x38], R8 ;  /* 0x000038081a007986 */ /* 0x0021e6000c101b04 */
[----:B------:R-:W1:Y:S08]  /*1080*/  I2F.F64.U64 R4, R4 ;  /* 0x0000000400047312 */ /* 0x000e700000301800 */
[----:B------:R-:W3:Y:S01]  /*1090*/  I2F.F64.U64 R6, R6 ;  /* 0x0000000600067312 */ /* 0x000ee20000301800 */
[----:B-----5:R-:W-:-:S02]  /*10a0*/  LOP3.LUT R19, R19, 0x1fffff, RZ, 0xc0, !PT ;  /* 0x001fffff13137812 */ /* 0x020fc400078ec0ff */
[----:B------:R-:W-:Y:S02]  /*10b0*/  LOP3.LUT R17, R17, 0x1fffff, RZ, 0xc0, !PT ;  /* 0x001fffff11117812 */ /* 0x000fe400078ec0ff */
[----:B--2---:R-:W-:Y:S01]  /*10c0*/  LOP3.LUT R29, R13, 0x1fffff, RZ, 0xc0, !PT ;  /* 0x001fffff0d1d7812 */ /* 0x004fe200078ec0ff */
[----:B------:R-:W-:Y:S01]  /*10d0*/  IMAD.MOV.U32 R28, RZ, RZ, R12 ;  /* 0x000000ffff1c7224 */ /* 0x000fe200078e000c */
[----:B------:R-:W-:Y:S01]  /*10e0*/  LOP3.LUT R15, R15, 0x1fffff, RZ, 0xc0, !PT ;  /* 0x001fffff0f0f7812 */ /* 0x000fe200078ec0ff */
[----:B------:R-:W-:Y:S08]  /*10f0*/  I2F.F64.U64 R12, R16 ;  /* 0x00000010000c7312 */ /* 0x000ff00000301800 */
[----:B------:R-:W2:Y:S08]  /*1100*/  I2F.F64.U64 R10, R28 ;  /* 0x0000001c000a7312 */ /* 0x000eb00000301800 */
[----:B0-----:R-:W0:Y:S08]  /*1110*/  I2F.F64.U64 R8, R14 ;  /* 0x0000000e00087312 */ /* 0x001e300000301800 */
[----:B------:R-:W4:Y:S01]  /*1120*/  I2F.F64.U64 R18, R18 ;  /* 0x0000001200127312 */ /* 0x000f220000301800 */
[----:B-1----:R-:W1:-:S04]  /*1130*/  DMUL R4, R4, 1.1102230246251565404e-16 ;  /* 0x3ca0000004047828 */ /* 0x002e480000000000 */
[----:B---3--:R-:W3:-:S04]  /*1140*/  DMUL R6, R6, 1.1102230246251565404e-16 ;  /* 0x3ca0000006067828 */ /* 0x008ec80000000000 */
[----:B--2---:R-:W2:-:S04]  /*1150*/  DMUL R10, R10, 1.1102230246251565404e-16 ;  /* 0x3ca000000a0a7828 */ /* 0x004e880000000000 */
[----:B0-----:R-:W0:-:S04]  /*1160*/  DMUL R8, R8, 1.1102230246251565404e-16 ;  /* 0x3ca0000008087828 */ /* 0x001e080000000000 */
[----:B------:R-:W5:-:S04]  /*1170*/  DMUL R12, R12, 1.1102230246251565404e-16 ;  /* 0x3ca000000c0c7828 */ /* 0x000f480000000000 */
[----:B----4-:R-:W4:Y:S01]  /*1180*/  DMUL R14, R18, 1.1102230246251565404e-16 ;  /* 0x3ca00000120e7828 */ /* 0x010f220000000000 */
[----:B------:R-:W-:-:S03]  /*1190*/  IADD3 R16, P2, R26, 0x80, RZ ;  /* 0x000000801a107810 */ /* 0x000fc60007f5e0ff */
[----:B-1----:R-:W1:-:S04]  /*11a0*/  DFMA R4, R24, R4, c[0x0][0x180] ;  /* 0x000060001804762b */ /* 0x002e480000000004 */
[----:B---3--:R-:W3:-:S04]  /*11b0*/  DFMA R6, R24, R6, c[0x0][0x180] ;  /* 0x000060001806762b */ /* 0x008ec80000000006 */
[----:B--2---:R-:W2:-:S04]  /*11c0*/  DFMA R10, R24, R10, c[0x0][0x180] ;  /* 0x00006000180a762b */ /* 0x004e88000000000a */
[----:B0-----:R-:W0:-:S04]  /*11d0*/  DFMA R8, R24, R8, c[0x0][0x180] ;  /* 0x000060001808762b */ /* 0x001e080000000008 */
[----:B-----5:R-:W5:-:S04]  /*11e0*/  DFMA R12, R24, R12, c[0x0][0x180] ;  /* 0x00006000180c762b */ /* 0x020f48000000000c */
[----:B----4-:R-:W4:Y:S01]  /*11f0*/  DFMA R14, R24, R14, c[0x0][0x180] ;  /* 0x00006000180e762b */ /* 0x010f22000000000e */
[----:B------:R-:W-:Y:S01]  /*1200*/  IMAD.X R17, RZ, RZ, R27, P2 ;  /* 0x000000ffff117224 */ /* 0x000fe200010e061b */
[----:B-1----:R-:W-:Y:S04]  /*1210*/  STG.E.64 [R26.64+0x40], R4 ;  /* 0x000040041a007986 */ /* 0x002fe8000c101b04 */
[----:B---3--:R-:W-:Y:S04]  /*1220*/  STG.E.64 [R26.64+0x48], R6 ;  /* 0x000048061a007986 */ /* 0x008fe8000c101b04 */
[----:B--2---:R-:W-:Y:S04]  /*1230*/  STG.E.64 [R26.64+0x50], R10 ;  /* 0x0000500a1a007986 */ /* 0x004fe8000c101b04 */
[----:B0-----:R-:W-:Y:S04]  /*1240*/  STG.E.64 [R26.64+0x58], R8 ;  /* 0x000058081a007986 */ /* 0x001fe8000c101b04 */
[----:B-----5:R-:W-:Y:S04]  /*1250*/  STG.E.64 [R26.64+0x60], R12 ;  /* 0x0000600c1a007986 */ /* 0x020fe8000c101b04 */
[----:B----4-:R0:W-:Y:S02]  /*1260*/  STG.E.64 [R26.64+0x68], R14 ;  /* 0x0000680e1a007986 */ /* 0x0101e4000c101b04 */
[----:B0-----:R-:W-:-:S02]  /*1270*/  IMAD.MOV.U32 R26, RZ, RZ, R16 ;  /* 0x000000ffff1a7224 */ /* 0x001fc400078e0010 */
[----:B------:R-:W-:Y:S01]  /*1280*/  IMAD.MOV.U32 R27, RZ, RZ, R17 ;  /* 0x000000ffff1b7224 */ /* 0x000fe200078e0011 */
[----:B------:R-:W-:Y:S05]  /*1290*/  @!P1 BRA `(.L_x_157) ;  /* 0xfffff9c000009947 */ /* 0x000fea000383ffff */
.L_x_156:
[----:B------:R-:W-:-:S04]  /*12a0*/  IADD3 R4, P2, RZ, -R20, RZ ;  /* 0x80000014ff047210 */ /* 0x000fc80007f5e0ff */
[----:B------:R-:W-:Y:S01]  /*12b0*/  ISETP.GT.U32.AND P1, PT, R4, 0x4, PT ;  /* 0x000000040400780c */ /* 0x000fe20003f24070 */
[----:B------:R-:W-:-:S05]  /*12c0*/  IMAD.X R4, RZ, RZ, ~R2, P2 ;  /* 0x000000ffff047224 */ /* 0x000fca00010e0e02 */
[----:B------:R-:W-:-:S13]  /*12d0*/  ISETP.GT.AND.EX P1, PT, R4, RZ, PT, P1 ;  /* 0x000000ff0400720c */ /* 0x000fda0003f24310 */
[----:B------:R-:W-:Y:S05]  /*12e0*/  @!P1 BRA `(.L_x_158) ;  /* 0x0000036000009947 */ /* 0x000fea0003800000 */
[----:B------:R0:W2:Y:S04]  /*12f0*/  LDL.128 R4, [R22] ;  /* 0x0000000016047983 */ /* 0x0000a80000100c00 */
[----:B------:R0:W3:Y:S04]  /*1300*/  LDL.128 R8, [R22+0x10] ;  /* 0x0000100016087983 */ /* 0x0000e80000100c00 */
[----:B------:R0:W4:Y:S04]  /*1310*/  LDL.128 R16, [R22+0x30] ;  /* 0x0000300016107983 */ /* 0x0001280000100c00 */
[----:B------:R0:W5:Y:S01]  /*1320*/  LDL.128 R12, [R22+0x20] ;  /* 0x00002000160c7983 */ /* 0x0001620000100c00 */
[----:B------:R-:W-:-:S02]  /*1330*/  IADD3 R20, P2, R20, 0x8, RZ ;  /* 0x0000000814147810 */ /* 0x000fc40007f5e0ff */
[----:B------:R-:W-:Y:S02]  /*1340*/  PLOP3.LUT P0, PT, PT, PT, PT, 0x8, 0x0 ;  /* 0x000000000000781c */ /* 0x000fe40003f0e170 */
[----:B------:R-:W-:Y:S01]  /*1350*/  IADD3 R23, R23, 0x8, RZ ;  /* 0x0000000817177810 */ /* 0x000fe20007ffe0ff */
[----:B------:R-:W-:Y:S01]  /*1360*/  IMAD.X R2, RZ, RZ, R2, P2 ;  /* 0x000000ffff027224 */ /* 0x000fe200010e0602 */
[----:B0-----:R-:W-:Y:S02]  /*1370*/  IADD3 R22, R22, 0x40, RZ ;  /* 0x0000004016167810 */ /* 0x001fe40007ffe0ff */
[----:B--2---:R-:W-:Y:S02]  /*1380*/  LOP3.LUT R5, R5, 0x1fffff, RZ, 0xc0, !PT ;  /* 0x001fffff05057812 */ /* 0x004fe400078ec0ff */
[----:B------:R-:W-:Y:S02]  /*1390*/  LOP3.LUT R7, R7, 0x1fffff, RZ, 0xc0, !PT ;  /* 0x001fffff07077812 */ /* 0x000fe400078ec0ff */
[----:B------:R-:W0:Y:S08]  /*13a0*/  I2F.F64.U64 R28, R4 ;  /* 0x00000004001c7312 */ /* 0x000e300000301800 */
[----:B------:R-:W1:Y:S01]  /*13b0*/  I2F.F64.U64 R6, R6 ;  /* 0x0000000600067312 */ /* 0x000e620000301800 */
[----:B0-----:R-:W0:-:S04]  /*13c0*/  DMUL R28, R28, 1.1102230246251565404e-16 ;  /* 0x3ca000001c1c7828 */ /* 0x001e080000000000 */
[----:B-1----:R-:W1:-:S04]  /*13d0*/  DMUL R4, R6, 1.1102230246251565404e-16 ;  /* 0x3ca0000006047828 */ /* 0x002e480000000000 */
[----:B0-----:R-:W0:-:S04]  /*13e0*/  DFMA R28, R24, R28, c[0x0][0x180] ;  /* 0x00006000181c762b */ /* 0x001e08000000001c */
[----:B-1----:R-:W1:Y:S01]  /*13f0*/  DFMA R4, R24, R4, c[0x0][0x180] ;  /* 0x000060001804762b */ /* 0x002e620000000004 */
[----:B---3--:R-:W-:Y:S02]  /*1400*/  LOP3.LUT R9, R9, 0x1fffff, RZ, 0xc0, !PT ;  /* 0x001fffff09097812 */ /* 0x008fe400078ec0ff */
[----:B------:R-:W-:Y:S01]  /*1410*/  LOP3.LUT R11, R11, 0x1fffff, RZ, 0xc0, !PT ;  /* 0x001fffff0b0b7812 */ /* 0x000fe200078ec0ff */
[----:B0-----:R0:W-:Y:S01]  /*1420*/  STG.E.64 [R26.64+-0x10], R28 ;  /* 0xfffff01c1a007986 */ /* 0x0011e2000c101b04 */
[----:B----4-:R-:W-:Y:S02]  /*1430*/  LOP3.LUT R19, R19, 0x1fffff, RZ, 0xc0, !PT ;  /* 0x001fffff13137812 */ /* 0x010fe400078ec0ff */
[----:B-----5:R-:W-:Y:S02]  /*1440*/  LOP3.LUT R15, R15, 0x1fffff, RZ, 0xc0, !PT ;  /* 0x001fffff0f0f7812 */ /* 0x020fe400078ec0ff */
[----:B------:R-:W-:Y:S01]  /*1450*/  LOP3.LUT R17, R17, 0x1fffff, RZ, 0xc0, !PT ;  /* 0x001fffff11117812 */ /* 0x000fe200078ec0ff */
[----:B-1----:R1:W-:Y:S01]  /*1460*/  STG.E.64 [R26.64+-0x8], R4 ;  /* 0xfffff8041a007986 */ /* 0x0023e2000c101b04 */
[----:B------:R-:W2:Y:S01]  /*1470*/  I2F.F64.U64 R8, R8 ;  /* 0x0000000800087312 */ /* 0x000ea20000301800 */
[----:B0-----:R-:W-:Y:S01]  /*1480*/  LOP3.LUT R29, R13, 0x1fffff, RZ, 0xc0, !PT ;  /* 0x001fffff0d1d7812 */ /* 0x001fe200078ec0ff */
[----:B------:R-:W-:-:S06]  /*1490*/  IMAD.MOV.U32 R28, RZ, RZ, R12 ;  /* 0x000000ffff1c7224 */ /* 0x000fcc00078e000c */
[----:B------:R-:W0:Y:S08]  /*14a0*/  I2F.F64.U64 R10, R10 ;  /* 0x0000000a000a7312 */ /* 0x000e300000301800 */
[----:B------:R-:W3:Y:S08]  /*14b0*/  I2F.F64.U64 R6, R28 ;  /* 0x0000001c00067312 */ /* 0x000ef00000301800 */
[----:B-1----:R-:W1:Y:S08]  /*14c0*/  I2F.F64.U64 R4, R14 ;  /* 0x0000000e00047312 */ /* 0x002e700000301800 */
[----:B------:R-:W4:Y:S08]  /*14d0*/  I2F.F64.U64 R12, R16 ;  /* 0x00000010000c7312 */ /* 0x000f300000301800 */
[----:B------:R-:W5:Y:S01]  /*14e0*/  I2F.F64.U64 R18, R18 ;  /* 0x0000001200127312 */ /* 0x000f620000301800 */
[----:B--2---:R-:W2:-:S04]  /*14f0*/  DMUL R8, R8, 1.1102230246251565404e-16 ;  /* 0x3ca0000008087828 */ /* 0x004e880000000000 */
[----:B0-----:R-:W0:-:S04]  /*1500*/  DMUL R10, R10, 1.1102230246251565404e-16 ;  /* 0x3ca000000a0a7828 */ /* 0x001e080000000000 */
[----:B---3--:R-:W3:-:S04]  /*1510*/  DMUL R6, R6, 1.1102230246251565404e-16 ;  /* 0x3ca0000006067828 */ /* 0x008ec80000000000 */
[----:B-1----:R-:W1:-:S04]  /*1520*/  DMUL R4, R4, 1.1102230246251565404e-16 ;  /* 0x3ca0000004047828 */ /* 0x002e480000000000 */
[----:B----4-:R-:W4:-:S04]  /*1530*/  DMUL R12, R12, 1.1102230246251565404e-16 ;  /* 0x3ca000000c0c7828 */ /* 0x010f080000000000 */
[----:B-----5:R-:W5:Y:S01]  /*1540*/  DMUL R14, R18, 1.1102230246251565404e-16 ;  /* 0x3ca00000120e7828 */ /* 0x020f620000000000 */
[----:B------:R-:W-:-:S03]  /*1550*/  IADD3 R16, P1, R26, 0x40, RZ ;  /* 0x000000401a107810 */ /* 0x000fc60007f3e0ff */
[----:B--2---:R-:W2:-:S04]  /*1560*/  DFMA R8, R24, R8, c[0x0][0x180] ;  /* 0x000060001808762b */ /* 0x004e880000000008 */
[----:B0-----:R-:W0:-:S04]  /*1570*/  DFMA R10, R24, R10, c[0x0][0x180] ;  /* 0x00006000180a762b */ /* 0x001e08000000000a */
[----:B---3--:R-:W3:-:S04]  /*1580*/  DFMA R6, R24, R6, c[0x0][0x180] ;  /* 0x000060001806762b */ /* 0x008ec80000000006 */
[----:B-1----:R-:W1:-:S04]  /*1590*/  DFMA R4, R24, R4, c[0x0][0x180] ;  /* 0x000060001804762b */ /* 0x002e480000000004 */
[----:B----4-:R-:W4:-:S04]  /*15a0*/  DFMA R12, R24, R12, c[0x0][0x180] ;  /* 0x00006000180c762b */ /* 0x010f08000000000c */
[----:B-----5:R-:W5:Y:S01]  /*15b0*/  DFMA R14, R24, R14, c[0x0][0x180] ;  /* 0x00006000180e762b */ /* 0x020f62000000000e */
[----:B------:R-:W-:Y:S01]  /*15c0*/  IMAD.X R17, RZ, RZ, R27, P1 ;  /* 0x000000ffff117224 */ /* 0x000fe200008e061b */
[----:B--2---:R-:W-:Y:S04]  /*15d0*/  STG.E.64 [R26.64], R8 ;  /* 0x000000081a007986 */ /* 0x004fe8000c101b04 */
[----:B0-----:R-:W-:Y:S04]  /*15e0*/  STG.E.64 [R26.64+0x8], R10 ;  /* 0x0000080a1a007986 */ /* 0x001fe8000c101b04 */
[----:B---3--:R-:W-:Y:S04]  /*15f0*/  STG.E.64 [R26.64+0x10], R6 ;  /* 0x000010061a007986 */ /* 0x008fe8000c101b04 */
[----:B-1----:R-:W-:Y:S04]  /*1600*/  STG.E.64 [R26.64+0x18], R4 ;  /* 0x000018041a007986 */ /* 0x002fe8000c101b04 */
[----:B----4-:R-:W-:Y:S04]  /*1610*/  STG.E.64 [R26.64+0x20], R12 ;  /* 0x0000200c1a007986 */ /* 0x010fe8000c101b04 */
[----:B-----5:R0:W-:Y:S02]  /*1620*/  STG.E.64 [R26.64+0x28], R14 ;  /* 0x0000280e1a007986 */ /* 0x0201e4000c101b04 */
[----:B0-----:R-:W-:-:S02]  /*1630*/  IMAD.MOV.U32 R26, RZ, RZ, R16 ;  /* 0x000000ffff1a7224 */ /* 0x001fc400078e0010 */
[----:B------:R-:W-:Y:S02]  /*1640*/  IMAD.MOV.U32 R27, RZ, RZ, R17 ;  /* 0x000000ffff1b7224 */ /* 0x000fe400078e0011 */
.L_x_158:
[----:B------:R-:W-:-:S04]  /*1650*/  ISETP.NE.U32.AND P1, PT, R20, RZ, PT ;  /* 0x000000ff1400720c */ /* 0x000fc80003f25070 */
[----:B------:R-:W-:-:S13]  /*1660*/  ISETP.NE.OR.EX P0, PT, R2, RZ, P0, P1 ;  /* 0x000000ff0200720c */ /* 0x000fda0000705710 */
[----:B------:R-:W-:Y:S05]  /*1670*/  @!P0 BRA `(.L_x_154) ;  /* 0x0000025000008947 */ /* 0x000fea0003800000 */
.L_x_155:
[----:B------:R0:W2:Y:S04]  /*1680*/  LDL.128 R4, [R22] ;  /* 0x0000000016047983 */ /* 0x0000a80000100c00 */
[----:B------:R0:W3:Y:S01]  /*1690*/  LDL.128 R8, [R22+0x10] ;  /* 0x0000100016087983 */ /* 0x0000e20000100c00 */
[----:B------:R-:W-:Y:S02]  /*16a0*/  IADD3 R20, P0, R20, 0x4, RZ ;  /* 0x0000000414147810 */ /* 0x000fe40007f1e0ff */
[----:B------:R-:W-:-:S03]  /*16b0*/  IADD3 R23, R23, 0x4, RZ ;  /* 0x0000000417177810 */ /* 0x000fc60007ffe0ff */
[----:B------:R-:W-:Y:S01]  /*16c0*/  IMAD.X R2, RZ, RZ, R2, P0 ;  /* 0x000000ffff027224 */ /* 0x000fe200000e0602 */
[----:B------:R-:W-:Y:S02]  /*16d0*/  ISETP.NE.U32.AND P0, PT, R20, RZ, PT ;  /* 0x000000ff1400720c */ /* 0x000fe40003f05070 */
[----:B0-----:R-:W-:Y:S02]  /*16e0*/  IADD3 R22, R22, 0x20, RZ ;  /* 0x0000002016167810 */ /* 0x001fe40007ffe0ff */
[----:B------:R-:W-:Y:S02]  /*16f0*/  ISETP.NE.AND.EX P0, PT, R2, RZ, PT, P0 ;  /* 0x000000ff0200720c */ /* 0x000fe40003f05300 */
[----:B--2---:R-:W-:Y:S01]  /*1700*/  LOP3.LUT R13, R5, 0x1fffff, RZ, 0xc0, !PT ;  /* 0x001fffff050d7812 */ /* 0x004fe200078ec0ff */
[----:B------:R-:W-:Y:S01]  /*1710*/  IMAD.MOV.U32 R12, RZ, RZ, R4 ;  /* 0x000000ffff0c7224 */ /* 0x000fe200078e0004 */
[----:B------:R-:W-:Y:S01]  /*1720*/  LOP3.LUT R15, R7, 0x1fffff, RZ, 0xc0, !PT ;  /* 0x001fffff070f7812 */ /* 0x000fe200078ec0ff */
[----:B------:R-:W-:Y:S01]  /*1730*/  IMAD.MOV.U32 R14, RZ, RZ, R6 ;  /* 0x000000ffff0e7224 */ /* 0x000fe200078e0006 */
[----:B---3--:R-:W-:Y:S01]  /*1740*/  LOP3.LUT R17, R9, 0x1fffff, RZ, 0xc0, !PT ;  /* 0x001fffff09117812 */ /* 0x008fe200078ec0ff */
[----:B------:R-:W-:Y:S01]  /*1750*/  IMAD.MOV.U32 R16, RZ, RZ, R8 ;  /* 0x000000ffff107224 */ /* 0x000fe200078e0008 */
[----:B------:R-:W-:Y:S01]  /*1760*/  LOP3.LUT R19, R11, 0x1fffff, RZ, 0xc0, !PT ;  /* 0x001fffff0b137812 */ /* 0x000fe200078ec0ff */
[----:B------:R-:W-:Y:S01]  /*1770*/  IMAD.MOV.U32 R18, RZ, RZ, R10 ;  /* 0x000000ffff127224 */ /* 0x000fe200078e000a */
[----:B------:R0:W1:Y:S08]  /*1780*/  I2F.F64.U64 R4, R12 ;  /* 0x0000000c00047312 */ /* 0x0000700000301800 */
[----:B------:R-:W2:Y:S01]  /*1790*/  I2F.F64.U64 R6, R14 ;  /* 0x0000000e00067312 */ /* 0x000ea20000301800 */
[----:B0-----:R-:W-:-:S05]  /*17a0*/  IADD3 R12, P1, R26, 0x20, RZ ;  /* 0x000000201a0c7810 */ /* 0x001fca0007f3e0ff */
[----:B------:R-:W-:Y:S02]  /*17b0*/  IMAD.X R13, RZ, RZ, R27, P1 ;  /* 0x000000ffff0d7224 */ /* 0x000fe400008e061b */
[----:B------:R-:W0:Y:S01]  /*17c0*/  I2F.F64.U64 R8, R16 ;  /* 0x0000001000087312 */ /* 0x000e220000301800 */
[----:B-1----:R-:W1:-:S06]  /*17d0*/  DMUL R4, R4, 1.1102230246251565404e-16 ;  /* 0x3ca0000004047828 */ /* 0x002e4c0000000000 */
[----:B-1----:R-:W1:Y:S01]  /*17e0*/  DFMA R4, R24, R4, c[0x0][0x180] ;  /* 0x000060001804762b */ /* 0x002e620000000004 */
[----:B------:R-:W3:Y:S03]  /*17f0*/  I2F.F64.U64 R10, R18 ;  /* 0x00000012000a7312 */ /* 0x000ee60000301800 */
[----:B--2---:R-:W2:-:S03]  /*1800*/  DMUL R6, R6, 1.1102230246251565404e-16 ;  /* 0x3ca0000006067828 */ /* 0x004e860000000000 */
[----:B-1----:R-:W-:Y:S01]  /*1810*/  STG.E.64 [R26.64+-0x10], R4 ;  /* 0xfffff0041a007986 */ /* 0x002fe2000c101b04 */
[----:B0-----:R-:W-:-:S04]  /*1820*/  DMUL R8, R8, 1.1102230246251565404e-16 ;  /* 0x3ca0000008087828 */ /* 0x001fc80000000000 */
[----:B--2---:R-:W0:-:S04]  /*1830*/  DFMA R6, R24, R6, c[0x0][0x180] ;  /* 0x000060001806762b */ /* 0x004e080000000006 */
[----:B---3--:R-:W1:-:S03]  /*1840*/  DMUL R10, R10, 1.1102230246251565404e-16 ;  /* 0x3ca000000a0a7828 */ /* 0x008e460000000000 */
[----:B0-----:R-:W-:Y:S01]  /*1850*/  STG.E.64 [R26.64+-0x8], R6 ;  /* 0xfffff8061a007986 */ /* 0x001fe2000c101b04 */
[----:B------:R-:W0:-:S04]  /*1860*/  DFMA R8, R24, R8, c[0x0][0x180] ;  /* 0x000060001808762b */ /* 0x000e080000000008 */
[----:B-1----:R-:W1:-:S03]  /*1870*/  DFMA R10, R24, R10, c[0x0][0x180] ;  /* 0x00006000180a762b */ /* 0x002e46000000000a */
[----:B0-----:R-:W-:Y:S04]  /*1880*/  STG.E.64 [R26.64], R8 ;  /* 0x000000081a007986 */ /* 0x001fe8000c101b04 */
[----:B-1----:R0:W-:Y:S02]  /*1890*/  STG.E.64 [R26.64+0x8], R10 ;  /* 0x0000080a1a007986 */ /* 0x0021e4000c101b04 */
[----:B0-----:R-:W-:Y:S02]  /*18a0*/  IMAD.MOV.U32 R26, RZ, RZ, R12 ;  /* 0x000000ffff1a7224 */ /* 0x001fe400078e000c */
[----:B------:R-:W-:Y:S01]  /*18b0*/  IMAD.MOV.U32 R27, RZ, RZ, R13 ;  /* 0x000000ffff1b7224 */ /* 0x000fe200078e000d */
[----:B------:R-:W-:Y:S05]  /*18c0*/  @P0 BRA `(.L_x_155) ;  /* 0xfffffdb000000947 */ /* 0x000fea000383ffff */
.L_x_154:
[----:B0-----:R-:W-:-:S04]  /*18d0*/  ISETP.NE.U32.AND P0, PT, R21, RZ, PT ;  /* 0x000000ff1500720c */ /* 0x001fc80003f05070 */
[----:B------:R-:W-:-:S13]  /*18e0*/  ISETP.NE.AND.EX P0, PT, RZ, RZ, PT, P0 ;  /* 0x000000ffff00720c */ /* 0x000fda0003f05300 */
[----:B------:R-:W-:Y:S05]  /*18f0*/  @!P0 EXIT ;  /* 0x000000000000894d */ /* 0x000fea0003800000 */
[----:B------:R-:W-:Y:S02]  /*1900*/  IADD3 R7, P0, R23, R0, RZ ;  /* 0x0000000017077210 */ /* 0x000fe40007f1e0ff */
[----:B------:R-:W-:Y:S02]  /*1910*/  IADD3 R21, P2, RZ, -R21, RZ ;  /* 0x80000015ff157210 */ /* 0x000fe40007f5e0ff */
[----:B------:R-:W-:Y:S02]  /*1920*/  LEA R6, P1, R7, c[0x0][0x160], 0x3 ;  /* 0x0000580007067a11 */ /* 0x000fe400078218ff */
[C---:B------:R-:W-:Y:S01]  /*1930*/  LEA.HI.X.SX32 R2, R23.reuse, R3, 0x1, P0 ;  /* 0x0000000317027211 */ /* 0x040fe200000f0eff */
[----:B------:R-:W-:Y:S02]  /*1940*/  IMAD R23, R23, 0x8, R1 ;  /* 0x0000000817177824 */ /* 0x000fe400078e0201 */
[----:B------:R-:W-:Y:S01]  /*1950*/  IMAD.X R0, RZ, RZ, -0x1, P2 ;  /* 0xffffffffff007424 */ /* 0x000fe200010e06ff */
[----:B------:R-:W-:-:S02]  /*1960*/  LEA.HI.X R7, R7, c[0x0][0x164], R2, 0x3, P1 ;  /* 0x0000590007077a11 */ /* 0x000fc400008f1c02 */
.L_x_159:
[----:B0-----:R0:W2:Y:S01]  /*1970*/  LDL.64 R2, [R23] ;  /* 0x0000000017027983 */ /* 0x0010a20000100a00 */
[----:B------:R-:W-:-:S05]  /*1980*/  IADD3 R21, P0, R21, 0x1, RZ ;  /* 0x0000000115157810 */ /* 0x000fca0007f1e0ff */
[----:B------:R-:W-:Y:S01]  /*1990*/  IMAD.X R0, RZ, RZ, R0, P0 ;  /* 0x000000ffff007224 */ /* 0x000fe200000e0600 */
[----:B------:R-:W-:Y:S02]  /*19a0*/  ISETP.NE.U32.AND P0, PT, R21, RZ, PT ;  /* 0x000000ff1500720c */ /* 0x000fe40003f05070 */
[----:B0-----:R-:W-:Y:S02]  /*19b0*/  IADD3 R23, R23, 0x8, RZ ;  /* 0x0000000817177810 */ /* 0x001fe40007ffe0ff */
[----:B------:R-:W-:Y:S02]  /*19c0*/  ISETP.NE.AND.EX P0, PT, R0, RZ, PT, P0 ;  /* 0x000000ff0000720c */ /* 0x000fe40003f05300 */
[----:B--2---:R-:W-:Y:S01]  /*19d0*/  LOP3.LUT R5, R3, 0x1fffff, RZ, 0xc0, !PT ;  /* 0x001fffff03057812 */ /* 0x004fe200078ec0ff */
[----:B------:R-:W-:-:S04]  /*19e0*/  IMAD.MOV.U32 R4, RZ, RZ, R2 ;  /* 0x000000ffff047224 */ /* 0x000fc800078e0002 */
[----:B------:R0:W1:Y:S02]  /*19f0*/  I2F.F64.U64 R2, R4 ;  /* 0x0000000400027312 */ /* 0x0000640000301800 */
[----:B0-----:R-:W-:Y:S01]  /*1a00*/  IMAD.MOV.U32 R4, RZ, RZ, R6 ;  /* 0x000000ffff047224 */ /* 0x001fe200078e0006 */
[----:B------:R-:W-:Y:S01]  /*1a10*/  IADD3 R6, P1, R6, 0x8, RZ ;  /* 0x0000000806067810 */ /* 0x000fe20007f3e0ff */
[----:B------:R-:W-:Y:S01]  /*1a20*/  IMAD.MOV.U32 R5, RZ, RZ, R7 ;  /* 0x000000ffff057224 */ /* 0x000fe200078e0007 */
[----:B-1----:R-:W0:-:S03]  /*1a30*/  DMUL R2, R2, 1.1102230246251565404e-16 ;  /* 0x3ca0000002027828 */ /* 0x002e060000000000 */
[----:B------:R-:W-:-:S03]  /*1a40*/  IMAD.X R7, RZ, RZ, R7, P1 ;  /* 0x000000ffff077224 */ /* 0x000fc600008e0607 */
[----:B0-----:R-:W0:-:S07]  /*1a50*/  DFMA R2, R24, R2, c[0x0][0x180] ;  /* 0x000060001802762b */ /* 0x001e0e0000000002 */
[----:B0-----:R0:W-:Y:S01]  /*1a60*/  STG.E.64 [R4.64], R2 ;  /* 0x0000000204007986 */ /* 0x0011e2000c101b04 */
[----:B------:R-:W-:Y:S05]  /*1a70*/  @P0 BRA `(.L_x_159) ;  /* 0xfffffef000000947 */ /* 0x000fea000383ffff */
[----:B------:R-:W-:Y:S05]  /*1a80*/  EXIT ;  /* 0x000000000000794d */ /* 0x000fea0003800000 */
.L_x_160:
        /* <DEDUP_REMOVED lines=15> */
.L_x_188:


//--------------------- .nv.global.init           --------------------------
	.section	.nv.global.init,"aw",@progbits
	.align	8
.nv.global.init:
	.type		__cudart_i2opi_d,@object
	.size		__cudart_i2opi_d,(.L_28 - __cudart_i2opi_d)
__cudart_i2opi_d:
        /* <DEDUP_REMOVED lines=9> */
.L_28:


//--------------------- .nv.global                --------------------------
	.section	.nv.global,"aw",@nobits
.nv.global:
	.type		_ZN52_INTERNAL_f6d41790_21_PhiloxDistribution_cu_0636f2c14cuda3std3__48in_placeE,@object
	.size		_ZN52_INTERNAL_f6d41790_21_PhiloxDistribution_cu_0636f2c14cuda3std3__48in_placeE,(_ZN52_INTERNAL_f6d41790_21_PhiloxDistribution_cu_0636f2c14cuda3std6ranges3__45__cpo8distanceE - _ZN52_INTERNAL_f6d41790_21_PhiloxDistribution_cu_0636f2c14cuda3std3__48in_placeE)
_ZN52_INTERNAL_f6d41790_21_PhiloxDistribution_cu_0636f2c14cuda3std3__48in_placeE:
	.zero		1
	.type		_ZN52_INTERNAL_f6d41790_21_PhiloxDistribution_cu_0636f2c14cuda3std6ranges3__45__cpo8distanceE,@object
	.size		_ZN52_INTERNAL_f6d41790_21_PhiloxDistribution_cu_0636f2c14cuda3std6ranges3__45__cpo8distanceE,(_ZN52_INTERNAL_f6d41790_21_PhiloxDistribution_cu_0636f2c14cuda3std3__45__cpo6cbeginE - _ZN52_INTERNAL_f6d41790_21_PhiloxDistribution_cu_0636f2c14cuda3std6ranges3__45__cpo8distanceE)
_ZN52_INTERNAL_f6d41790_21_PhiloxDistribution_cu_0636f2c14cuda3std6ranges3__45__cpo8distanceE:
	.zero		1
	.type		_ZN52_INTERNAL_f6d41790_21_PhiloxDistribution_cu_0636f2c14cuda3std3__45__cpo6cbeginE,@object
	.size		_ZN52_INTERNAL_f6d41790_21_PhiloxDistribution_cu_0636f2c14cuda3std3__45__cpo6cbeginE,(_ZN52_INTERNAL_f6d41790_21_PhiloxDistribution_cu_0636f2c14cuda3std6ranges3__45__cpo7advanceE - _ZN52_INTERNAL_f6d41790_21_PhiloxDistribution_cu_0636f2c14cuda3std3__45__cpo6cbeginE)
_ZN52_INTERNAL_f6d41790_21_PhiloxDistribution_cu_0636f2c14cuda3std3__45__cpo6cbeginE:
	.zero		1
	.type		_ZN52_INTERNAL_f6d41790_21_PhiloxDistribution_cu_0636f2c14cuda3std6ranges3__45__cpo7advanceE,@object
	.size		_ZN52_INTERNAL_f6d41790_21_PhiloxDistribution_cu_0636f2c14cuda3std6ranges3__45__cpo7advanceE,(_ZN52_INTERNAL_f6d41790_21_PhiloxDistribution_cu_0636f2c14cuda3std3__45__cpo7crbeginE - _ZN52_INTERNAL_f6d41790_21_PhiloxDistribution_cu_0636f2c14cuda3std6ranges3__45__cpo7advanceE)
_ZN52_INTERNAL_f6d41790_21_PhiloxDistribution_cu_0636f2c14cuda3std6ranges3__45__cpo7advanceE:
	.zero		1
	.type		_ZN52_INTERNAL_f6d41790_21_PhiloxDistribution_cu_0636f2c14cuda3std3__45__cpo7crbeginE,@object
	.size		_ZN52_INTERNAL_f6d41790_21_PhiloxDistribution_cu_0636f2c14cuda3std3__45__cpo7crbeginE,(_ZN52_INTERNAL_f6d41790_21_PhiloxDistribution_cu_0636f2c14cuda3std6ranges3__45__cpo4dataE - _ZN52_INTERNAL_f6d41790_21_PhiloxDistribution_cu_0636f2c14cuda3std3__45__cpo7crbeginE)
_ZN52_INTERNAL_f6d41790_21_PhiloxDistribution_cu_0636f2c14cuda3std3__45__cpo7crbeginE:
	.zero		1
	.type		_ZN52_INTERNAL_f6d41790_21_PhiloxDistribution_cu_0636f2c14cuda3std6ranges3__45__cpo4dataE,@object
	.size		_ZN52_INTERNAL_f6d41790_21_PhiloxDistribution_cu_0636f2c14cuda3std6ranges3__45__cpo4dataE,(_ZN52_INTERNAL_f6d41790_21_PhiloxDistribution_cu_0636f2c14cuda3std6ranges3__45__cpo5beginE - _ZN52_INTERNAL_f6d41790_21_PhiloxDistribution_cu_0636f2c14cuda3std6ranges3__45__cpo4dataE)
_ZN52_INTERNAL_f6d41790_21_PhiloxDistribution_cu_0636f2c14cuda3std6ranges3__45__cpo4dataE:
	.zero		1
	.type		_ZN52_INTERNAL_f6d41790_21_PhiloxDistribution_cu_0636f2c14cuda3std6ranges3__45__cpo5beginE,@object
	.size		_ZN52_INTERNAL_f6d41790_21_PhiloxDistribution_cu_0636f2c14cuda3std6ranges3__45__cpo5beginE,(_ZN52_INTERNAL_f6d41790_21_PhiloxDistribution_cu_0636f2c14cuda3std3__454_GLOBAL__N__f6d41790_21_PhiloxDistribution_cu_0636f2c16ignoreE - _ZN52_INTERNAL_f6d41790_21_PhiloxDistribution_cu_0636f2c14cuda3std6ranges3__45__cpo5beginE)
_ZN52_INTERNAL_f6d41790_21_PhiloxDistribution_cu_0636f2c14cuda3std6ranges3__45__cpo5beginE:
	.zero		1
	.type		_ZN52_INTERNAL_f6d41790_21_PhiloxDistribution_cu_0636f2c14cuda3std3__454_GLOBAL__N__f6d41790_21_PhiloxDistribution_cu_0636f2c16ignoreE,@object
	.size		_ZN52_INTERNAL_f6d41790_21_PhiloxDistribution_cu_0636f2c14cuda3std3__454_GLOBAL__N__f6d41790_21_PhiloxDistribution_cu_0636f2c16ignoreE,(_ZN52_INTERNAL_f6d41790_21_PhiloxDistribution_cu_0636f2c14cuda3std6ranges3__45__cpo4sizeE - _ZN52_INTERNAL_f6d41790_21_PhiloxDistribution_cu_0636f2c14cuda3std3__454_GLOBAL__N__f6d41790_21_PhiloxDistribution_cu_0636f2c16ignoreE)
_ZN52_INTERNAL_f6d41790_21_PhiloxDistribution_cu_0636f2c14cuda3std3__454_GLOBAL__N__f6d41790_21_PhiloxDistribution_cu_0636f2c16ignoreE:
	.zero		1
	.type		_ZN52_INTERNAL_f6d41790_21_PhiloxDistribution_cu_0636f2c14cuda3std6ranges3__45__cpo4sizeE,@object
	.size		_ZN52_INTERNAL_f6d41790_21_PhiloxDistribution_cu_0636f2c14cuda3std6ranges3__45__cpo4sizeE,(_ZN52_INTERNAL_f6d41790_21_PhiloxDistribution_cu_0636f2c14cuda3std3__45__cpo5beginE - _ZN52_INTERNAL_f6d41790_21_PhiloxDistribution_cu_0636f2c14cuda3std6ranges3__45__cpo4sizeE)
_ZN52_INTERNAL_f6d41790_21_PhiloxDistribution_cu_0636f2c14cuda3std6ranges3__45__cpo4sizeE:
	.zero		1
	.type		_ZN52_INTERNAL_f6d41790_21_PhiloxDistribution_cu_0636f2c14cuda3std3__45__cpo5beginE,@object
	.size		_ZN52_INTERNAL_f6d41790_21_PhiloxDistribution_cu_0636f2c14cuda3std3__45__cpo5beginE,(_ZN52_INTERNAL_f6d41790_21_PhiloxDistribution_cu_0636f2c14cuda3std6ranges3__45__cpo6cbeginE - _ZN52_INTERNAL_f6d41790_21_PhiloxDistribution_cu_0636f2c14cuda3std3__45__cpo5beginE)
_ZN52_INTERNAL_f6d41790_21_PhiloxDistribution_cu_0636f2c14cuda3std3__45__cpo5beginE:
	.zero		1
	.type		_ZN52_INTERNAL_f6d41790_21_PhiloxDistribution_cu_0636f2c14cuda3std6ranges3__45__cpo6cbeginE,@object
	.size		_ZN52_INTERNAL_f6d41790_21_PhiloxDistribution_cu_0636f2c14cuda3std6ranges3__45__cpo6cbeginE,(_ZN52_INTERNAL_f6d41790_21_PhiloxDistribution_cu_0636f2c14cuda3std3__45__cpo6rbeginE - _ZN52_INTERNAL_f6d41790_21_PhiloxDistribution_cu_0636f2c14cuda3std6ranges3__45__cpo6cbeginE)
_ZN52_INTERNAL_f6d41790_21_PhiloxDistribution_cu_0636f2c14cuda3std6ranges3__45__cpo6cbeginE:
	.zero		1
	.type		_ZN52_INTERNAL_f6d41790_21_PhiloxDistribution_cu_0636f2c14cuda3std3__45__cpo6rbeginE,@object
	.size		_ZN52_INTERNAL_f6d41790_21_PhiloxDistribution_cu_0636f2c14cuda3std3__45__cpo6rbeginE,(_ZN52_INTERNAL_f6d41790_21_PhiloxDistribution_cu_0636f2c14cuda3std6ranges3__45__cpo4nextE - _ZN52_INTERNAL_f6d41790_21_PhiloxDistribution_cu_0636f2c14cuda3std3__45__cpo6rbeginE)
_ZN52_INTERNAL_f6d41790_21_PhiloxDistribution_cu_0636f2c14cuda3std3__45__cpo6rbeginE:
	.zero		1
	.type		_ZN52_INTERNAL_f6d41790_21_PhiloxDistribution_cu_0636f2c14cuda3std6ranges3__45__cpo4nextE,@object
	.size		_ZN52_INTERNAL_f6d41790_21_PhiloxDistribution_cu_0636f2c14cuda3std6ranges3__45__cpo4nextE,(_ZN52_INTERNAL_f6d41790_21_PhiloxDistribution_cu_0636f2c14cuda3std6ranges3__45__cpo4swapE - _ZN52_INTERNAL_f6d41790_21_PhiloxDistribution_cu_0636f2c14cuda3std6ranges3__45__cpo4nextE)
_ZN52_INTERNAL_f6d41790_21_PhiloxDistribution_cu_0636f2c14cuda3std6ranges3__45__cpo4nextE:
	.zero		1
	.type		_ZN52_INTERNAL_f6d41790_21_PhiloxDistribution_cu_0636f2c14cuda3std6ranges3__45__cpo4swapE,@object
	.size		_ZN52_INTERNAL_f6d41790_21_PhiloxDistribution_cu_0636f2c14cuda3std6ranges3__45__cpo4swapE,(_ZN52_INTERNAL_f6d41790_21_PhiloxDistribution_cu_0636f2c14cuda3std3__420unreachable_sentinelE - _ZN52_INTERNAL_f6d41790_21_PhiloxDistribution_cu_0636f2c14cuda3std6ranges3__45__cpo4swapE)
_ZN52_INTERNAL_f6d41790_21_PhiloxDistribution_cu_0636f2c14cuda3std6ranges3__45__cpo4swapE:
	.zero		1
	.type		_ZN52_INTERNAL_f6d41790_21_PhiloxDistribution_cu_0636f2c14cuda3std3__420unreachable_sentinelE,@object
	.size		_ZN52_INTERNAL_f6d41790_21_PhiloxDistribution_cu_0636f2c14cuda3std3__420unreachable_sentinelE,(_ZN52_INTERNAL_f6d41790_21_PhiloxDistribution_cu_0636f2c16thrust23THRUST_300001_SM_800_NS6system6detail10sequential3seqE - _ZN52_INTERNAL_f6d41790_21_PhiloxDistribution_cu_0636f2c14cuda3std3__420unreachable_sentinelE)
_ZN52_INTERNAL_f6d41790_21_PhiloxDistribution_cu_0636f2c14cuda3std3__420unreachable_sentinelE:
	.zero		1
	.type		_ZN52_INTERNAL_f6d41790_21_PhiloxDistribution_cu_0636f2c16thrust23THRUST_300001_SM_800_NS6system6detail10sequential3seqE,@object
	.size		_ZN52_INTERNAL_f6d41790_21_PhiloxDistribution_cu_0636f2c16thrust23THRUST_300001_SM_800_NS6system6detail10sequential3seqE,(_ZN52_INTERNAL_f6d41790_21_PhiloxDistribution_cu_0636f2c14cuda3std3__45__cpo4cendE - _ZN52_INTERNAL_f6d41790_21_PhiloxDistribution_cu_0636f2c16thrust23THRUST_300001_SM_800_NS6system6detail10sequential3seqE)
_ZN52_INTERNAL_f6d41790_21_PhiloxDistribution_cu_0636f2c16thrust23THRUST_300001_SM_800_NS6system6detail10sequential3seqE:
	.zero		1
	.type		_ZN52_INTERNAL_f6d41790_21_PhiloxDistribution_cu_0636f2c14cuda3std3__45__cpo4cendE,@object
	.size		_ZN52_INTERNAL_f6d41790_21_PhiloxDistribution_cu_0636f2c14cuda3std3__45__cpo4cendE,(_ZN52_INTERNAL_f6d41790_21_PhiloxDistribution_cu_0636f2c14cuda3std6ranges3__45__cpo9iter_swapE - _ZN52_INTERNAL_f6d41790_21_PhiloxDistribution_cu_0636f2c14cuda3std3__45__cpo4cendE)
_ZN52_INTERNAL_f6d41790_21_PhiloxDistribution_cu_0636f2c14cuda3std3__45__cpo4cendE:
	.zero		1
	.type		_ZN52_INTERNAL_f6d41790_21_PhiloxDistribution_cu_0636f2c14cuda3std6ranges3__45__cpo9iter_swapE,@object
	.size		_ZN52_INTERNAL_f6d41790_21_PhiloxDistribution_cu_0636f2c14cuda3std6ranges3__45__cpo9iter_swapE,(_ZN52_INTERNAL_f6d41790_21_PhiloxDistribution_cu_0636f2c14cuda3std3__45__cpo5crendE - _ZN52_INTERNAL_f6d41790_21_PhiloxDistribution_cu_0636f2c14cuda3std6ranges3__45__cpo9iter_swapE)
_ZN52_INTERNAL_f6d41790_21_PhiloxDistribution_cu_0636f2c14cuda3std6ranges3__45__cpo9iter_swapE:
	.zero		1
	.type		_ZN52_INTERNAL_f6d41790_21_PhiloxDistribution_cu_0636f2c14cuda3std3__45__cpo5crendE,@object
	.size		_ZN52_INTERNAL_f6d41790_21_PhiloxDistribution_cu_0636f2c14cuda3std3__45__cpo5crendE,(_ZN52_INTERNAL_f6d41790_21_PhiloxDistribution_cu_0636f2c14cuda3std6ranges3__45__cpo5cdataE - _ZN52_INTERNAL_f6d41790_21_PhiloxDistribution_cu_0636f2c14cuda3std3__45__cpo5crendE)
_ZN52_INTERNAL_f6d41790_21_PhiloxDistribution_cu_0636f2c14cuda3std3__45__cpo5crendE:
	.zero		1
	.type		_ZN52_INTERNAL_f6d41790_21_PhiloxDistribution_cu_0636f2c14cuda3std6ranges3__45__cpo5cdataE,@object
	.size		_ZN52_INTERNAL_f6d41790_21_PhiloxDistribution_cu_0636f2c14cuda3std6ranges3__45__cpo5cdataE,(_ZN52_INTERNAL_f6d41790_21_PhiloxDistribution_cu_0636f2c14cuda3std6ranges3__45__cpo3endE - _ZN52_INTERNAL_f6d41790_21_PhiloxDistribution_cu_0636f2c14cuda3std6ranges3__45__cpo5cdataE)
_ZN52_INTERNAL_f6d41790_21_PhiloxDistribution_cu_0636f2c14cuda3std6ranges3__45__cpo5cdataE:
	.zero		1
	.type		_ZN52_INTERNAL_f6d41790_21_PhiloxDistribution_cu_0636f2c14cuda3std6ranges3__45__cpo3endE,@object
	.size		_ZN52_INTERNAL_f6d41790_21_PhiloxDistribution_cu_0636f2c14cuda3std6ranges3__45__cpo3endE,(_ZN52_INTERNAL_f6d41790_21_PhiloxDistribution_cu_0636f2c14cuda3std3__419piecewise_constructE - _ZN52_INTERNAL_f6d41790_21_PhiloxDistribution_cu_0636f2c14cuda3std6ranges3__45__cpo3endE)
_ZN52_INTERNAL_f6d41790_21_PhiloxDistribution_cu_0636f2c14cuda3std6ranges3__45__cpo3endE:
	.zero		1
	.type		_ZN52_INTERNAL_f6d41790_21_PhiloxDistribution_cu_0636f2c14cuda3std3__419piecewise_constructE,@object
	.size		_ZN52_INTERNAL_f6d41790_21_PhiloxDistribution_cu_0636f2c14cuda3std3__419piecewise_constructE,(_ZN52_INTERNAL_f6d41790_21_PhiloxDistribution_cu_0636f2c14cuda3std6ranges3__45__cpo5ssizeE - _ZN52_INTERNAL_f6d41790_21_PhiloxDistribution_cu_0636f2c14cuda3std3__419piecewise_constructE)
_ZN52_INTERNAL_f6d41790_21_PhiloxDistribution_cu_0636f2c14cuda3std3__419piecewise_constructE:
	.zero		1
	.type		_ZN52_INTERNAL_f6d41790_21_PhiloxDistribution_cu_0636f2c14cuda3std6ranges3__45__cpo5ssizeE,@object
	.size		_ZN52_INTERNAL_f6d41790_21_PhiloxDistribution_cu_0636f2c14cuda3std6ranges3__45__cpo5ssizeE,(_ZN52_INTERNAL_f6d41790_21_PhiloxDistribution_cu_0636f2c14cuda3std3__45__cpo3endE - _ZN52_INTERNAL_f6d41790_21_PhiloxDistribution_cu_0636f2c14cuda3std6ranges3__45__cpo5ssizeE)
_ZN52_INTERNAL_f6d41790_21_PhiloxDistribution_cu_0636f2c14cuda3std6ranges3__45__cpo5ssizeE:
	.zero		1
	.type		_ZN52_INTERNAL_f6d41790_21_PhiloxDistribution_cu_0636f2c14cuda3std3__45__cpo3endE,@object
	.size		_ZN52_INTERNAL_f6d41790_21_PhiloxDistribution_cu_0636f2c14cuda3std3__45__cpo3endE,(_ZN52_INTERNAL_f6d41790_21_PhiloxDistribution_cu_0636f2c14cuda3std6ranges3__45__cpo4cendE - _ZN52_INTERNAL_f6d41790_21_PhiloxDistribution_cu_0636f2c14cuda3std3__45__cpo3endE)
_ZN52_INTERNAL_f6d41790_21_PhiloxDistribution_cu_0636f2c14cuda3std3__45__cpo3endE:
	.zero		1
	.type		_ZN52_INTERNAL_f6d41790_21_PhiloxDistribution_cu_0636f2c14cuda3std6ranges3__45__cpo4cendE,@object
	.size		_ZN52_INTERNAL_f6d41790_21_PhiloxDistribution_cu_0636f2c14cuda3std6ranges3__45__cpo4cendE,(_ZN52_INTERNAL_f6d41790_21_PhiloxDistribution_cu_0636f2c14cuda3std3__45__cpo4rendE - _ZN52_INTERNAL_f6d41790_21_PhiloxDistribution_cu_0636f2c14cuda3std6ranges3__45__cpo4cendE)
_ZN52_INTERNAL_f6d41790_21_PhiloxDistribution_cu_0636f2c14cuda3std6ranges3__45__cpo4cendE:
	.zero		1
	.type		_ZN52_INTERNAL_f6d41790_21_PhiloxDistribution_cu_0636f2c14cuda3std3__45__cpo4rendE,@object
	.size		_ZN52_INTERNAL_f6d41790_21_PhiloxDistribution_cu_0636f2c14cuda3std3__45__cpo4rendE,(_ZN52_INTERNAL_f6d41790_21_PhiloxDistribution_cu_0636f2c14cuda3std6ranges3__45__cpo4prevE - _ZN52_INTERNAL_f6d41790_21_PhiloxDistribution_cu_0636f2c14cuda3std3__45__cpo4rendE)
_ZN52_INTERNAL_f6d41790_21_PhiloxDistribution_cu_0636f2c14cuda3std3__45__cpo4rendE:
	.zero		1
	.type		_ZN52_INTERNAL_f6d41790_21_PhiloxDistribution_cu_0636f2c14cuda3std6ranges3__45__cpo4prevE,@object
	.size		_ZN52_INTERNAL_f6d41790_21_PhiloxDistribution_cu_0636f2c14cuda3std6ranges3__45__cpo4prevE,(_ZN52_INTERNAL_f6d41790_21_PhiloxDistribution_cu_0636f2c14cuda3std6ranges3__45__cpo9iter_moveE - _ZN52_INTERNAL_f6d41790_21_PhiloxDistribution_cu_0636f2c14cuda3std6ranges3__45__cpo4prevE)
_ZN52_INTERNAL_f6d41790_21_PhiloxDistribution_cu_0636f2c14cuda3std6ranges3__45__cpo4prevE:
	.zero		1
	.type		_ZN52_INTERNAL_f6d41790_21_PhiloxDistribution_cu_0636f2c14cuda3std6ranges3__45__cpo9iter_moveE,@object
	.size		_ZN52_INTERNAL_f6d41790_21_PhiloxDistribution_cu_0636f2c14cuda3std6ranges3__45__cpo9iter_moveE,(.L_13 - _ZN52_INTERNAL_f6d41790_21_PhiloxDistribution_cu_0636f2c14cuda3std6ranges3__45__cpo9iter_moveE)
_ZN52_INTERNAL_f6d41790_21_PhiloxDistribution_cu_0636f2c14cuda3std6ranges3__45__cpo9iter_moveE:
	.zero		1
.L_13:
